//
// Generated by NVIDIA NVVM Compiler
//
// Compiler Build ID: CL-36424714
// Cuda compilation tools, release 13.0, V13.0.88
// Based on NVVM 20.0.0
//

.version 9.0
.target sm_100
.address_size 64

	// .globl	permute_kernel
.extern .func __assertfail
(
	.param .b64 __assertfail_param_0,
	.param .b64 __assertfail_param_1,
	.param .b32 __assertfail_param_2,
	.param .b64 __assertfail_param_3,
	.param .b64 __assertfail_param_4
)
;
.global .align 1 .b8 __unnamed_1[69] = {118, 111, 105, 100, 32, 115, 111, 102, 116, 109, 97, 120, 95, 102, 111, 114, 119, 97, 114, 100, 95, 107, 101, 114, 110, 101, 108, 40, 102, 108, 111, 97, 116, 32, 42, 44, 32, 102, 108, 111, 97, 116, 44, 32, 99, 111, 110, 115, 116, 32, 102, 108, 111, 97, 116, 32, 42, 44, 32, 105, 110, 116, 44, 32, 105, 110, 116, 41};
.global .align 1 .b8 _ZN34_INTERNAL_9a4c2bab_4_k_cu_ac1ca7ee4cuda3std3__436_GLOBAL__N__9a4c2bab_4_k_cu_ac1ca7ee6ignoreE[1];
.global .align 1 .b8 _ZN34_INTERNAL_9a4c2bab_4_k_cu_ac1ca7ee4cuda3std3__45__cpo5beginE[1];
.global .align 1 .b8 _ZN34_INTERNAL_9a4c2bab_4_k_cu_ac1ca7ee4cuda3std3__45__cpo3endE[1];
.global .align 1 .b8 _ZN34_INTERNAL_9a4c2bab_4_k_cu_ac1ca7ee4cuda3std3__45__cpo6cbeginE[1];
.global .align 1 .b8 _ZN34_INTERNAL_9a4c2bab_4_k_cu_ac1ca7ee4cuda3std3__45__cpo4cendE[1];
.global .align 1 .b8 _ZN34_INTERNAL_9a4c2bab_4_k_cu_ac1ca7ee4cuda3std3__419piecewise_constructE[1];
.global .align 1 .b8 _ZN34_INTERNAL_9a4c2bab_4_k_cu_ac1ca7ee4cuda3std3__48in_placeE[1];
.global .align 1 .b8 _ZN34_INTERNAL_9a4c2bab_4_k_cu_ac1ca7ee4cuda3std6ranges3__45__cpo4swapE[1];
.global .align 1 .b8 _ZN34_INTERNAL_9a4c2bab_4_k_cu_ac1ca7ee4cuda3std6ranges3__45__cpo9iter_moveE[1];
.global .align 1 .b8 _ZN34_INTERNAL_9a4c2bab_4_k_cu_ac1ca7ee4cuda3std6ranges3__45__cpo7advanceE[1];
.global .align 1 .b8 $str[11] = {84, 32, 37, 32, 52, 32, 61, 61, 32, 48};
.global .align 1 .b8 $str$1[27] = {47, 116, 109, 112, 47, 115, 97, 115, 115, 95, 99, 117, 95, 117, 106, 120, 119, 107, 110, 100, 109, 47, 107, 46, 99, 117};
.extern .shared .align 16 .b8 shared[];

.visible .entry permute_kernel(
	.param .u64 .ptr .align 1 permute_kernel_param_0,
	.param .u64 .ptr .align 1 permute_kernel_param_1,
	.param .u64 .ptr .align 1 permute_kernel_param_2,
	.param .u64 .ptr .align 1 permute_kernel_param_3,
	.param .u32 permute_kernel_param_4,
	.param .u32 permute_kernel_param_5,
	.param .u32 permute_kernel_param_6,
	.param .u32 permute_kernel_param_7
)
{
	.reg .pred 	%p<2>;
	.reg .b32 	%r<30>;
	.reg .b32 	%f<4>;
	.reg .b64 	%rd<18>;

	ld.param.u64 	%rd1, [permute_kernel_param_0];
	ld.param.u64 	%rd2, [permute_kernel_param_1];
	ld.param.u64 	%rd3, [permute_kernel_param_2];
	ld.param.u64 	%rd4, [permute_kernel_param_3];
	ld.param.u32 	%r5, [permute_kernel_param_4];
	ld.param.u32 	%r2, [permute_kernel_param_5];
	ld.param.u32 	%r3, [permute_kernel_param_6];
	ld.param.u32 	%r4, [permute_kernel_param_7];
	mov.u32 	%r6, %ctaid.x;
	mov.u32 	%r7, %ntid.x;
	mov.u32 	%r8, %tid.x;
	mad.lo.s32 	%r1, %r6, %r7, %r8;
	mul.lo.s32 	%r9, %r2, %r5;
	mul.lo.s32 	%r10, %r9, %r3;
	mul.lo.s32 	%r11, %r10, %r4;
	setp.ge.s32 	%p1, %r1, %r11;
	@%p1 bra 	$L__BB0_2;
	cvta.to.global.u64 	%rd5, %rd4;
	cvta.to.global.u64 	%rd6, %rd1;
	cvta.to.global.u64 	%rd7, %rd2;
	cvta.to.global.u64 	%rd8, %rd3;
	mul.lo.s32 	%r12, %r3, %r2;
	mul.lo.s32 	%r13, %r12, %r4;
	div.s32 	%r14, %r1, %r13;
	mul.lo.s32 	%r15, %r14, %r13;
	sub.s32 	%r16, %r1, %r15;
	mul.lo.s32 	%r17, %r4, %r2;
	div.s32 	%r18, %r16, %r17;
	mul.lo.s32 	%r19, %r18, %r17;
	sub.s32 	%r20, %r16, %r19;
	div.s32 	%r21, %r20, %r4;
	mul.lo.s32 	%r22, %r21, %r4;
	sub.s32 	%r23, %r20, %r22;
	mul.lo.s32 	%r24, %r2, %r14;
	mul.lo.s32 	%r25, %r24, 3;
	mad.lo.s32 	%r26, %r21, 3, %r25;
	mad.lo.s32 	%r27, %r26, %r3, %r18;
	mad.lo.s32 	%r28, %r27, %r4, %r23;
	mul.wide.s32 	%rd9, %r28, 4;
	add.s64 	%rd10, %rd5, %rd9;
	ld.global.f32 	%f1, [%rd10];
	mul.wide.s32 	%rd11, %r1, 4;
	add.s64 	%rd12, %rd6, %rd11;
	st.global.f32 	[%rd12], %f1;
	mul.lo.s32 	%r29, %r4, %r3;
	mul.wide.s32 	%rd13, %r29, 4;
	add.s64 	%rd14, %rd10, %rd13;
	ld.global.f32 	%f2, [%rd14];
	add.s64 	%rd15, %rd7, %rd11;
	st.global.f32 	[%rd15], %f2;
	add.s64 	%rd16, %rd14, %rd13;
	ld.global.f32 	%f3, [%rd16];
	add.s64 	%rd17, %rd8, %rd11;
	st.global.f32 	[%rd17], %f3;
$L__BB0_2:
	ret;

}
	// .globl	permute_kernel_backward
.visible .entry permute_kernel_backward(
	.param .u64 .ptr .align 1 permute_kernel_backward_param_0,
	.param .u64 .ptr .align 1 permute_kernel_backward_param_1,
	.param .u64 .ptr .align 1 permute_kernel_backward_param_2,
	.param .u64 .ptr .align 1 permute_kernel_backward_param_3,
	.param .u32 permute_kernel_backward_param_4,
	.param .u32 permute_kernel_backward_param_5,
	.param .u32 permute_kernel_backward_param_6,
	.param .u32 permute_kernel_backward_param_7
)
{
	.reg .pred 	%p<2>;
	.reg .b32 	%r<30>;
	.reg .b32 	%f<10>;
	.reg .b64 	%rd<18>;

	ld.param.u64 	%rd1, [permute_kernel_backward_param_0];
	ld.param.u64 	%rd2, [permute_kernel_backward_param_1];
	ld.param.u64 	%rd3, [permute_kernel_backward_param_2];
	ld.param.u64 	%rd4, [permute_kernel_backward_param_3];
	ld.param.u32 	%r5, [permute_kernel_backward_param_4];
	ld.param.u32 	%r2, [permute_kernel_backward_param_5];
	ld.param.u32 	%r3, [permute_kernel_backward_param_6];
	ld.param.u32 	%r4, [permute_kernel_backward_param_7];
	mov.u32 	%r6, %ctaid.x;
	mov.u32 	%r7, %ntid.x;
	mov.u32 	%r8, %tid.x;
	mad.lo.s32 	%r1, %r6, %r7, %r8;
	mul.lo.s32 	%r9, %r2, %r5;
	mul.lo.s32 	%r10, %r9, %r3;
	mul.lo.s32 	%r11, %r10, %r4;
	setp.ge.s32 	%p1, %r1, %r11;
	@%p1 bra 	$L__BB1_2;
	cvta.to.global.u64 	%rd5, %rd2;
	cvta.to.global.u64 	%rd6, %rd1;
	cvta.to.global.u64 	%rd7, %rd3;
	cvta.to.global.u64 	%rd8, %rd4;
	mul.lo.s32 	%r12, %r3, %r2;
	mul.lo.s32 	%r13, %r12, %r4;
	div.s32 	%r14, %r1, %r13;
	mul.lo.s32 	%r15, %r14, %r13;
	sub.s32 	%r16, %r1, %r15;
	mul.lo.s32 	%r17, %r4, %r2;
	div.s32 	%r18, %r16, %r17;
	mul.lo.s32 	%r19, %r18, %r17;
	sub.s32 	%r20, %r16, %r19;
	div.s32 	%r21, %r20, %r4;
	mul.lo.s32 	%r22, %r21, %r4;
	sub.s32 	%r23, %r20, %r22;
	mul.lo.s32 	%r24, %r2, %r14;
	mul.lo.s32 	%r25, %r24, 3;
	mad.lo.s32 	%r26, %r21, 3, %r25;
	mad.lo.s32 	%r27, %r26, %r3, %r18;
	mad.lo.s32 	%r28, %r27, %r4, %r23;
	mul.wide.s32 	%rd9, %r1, 4;
	add.s64 	%rd10, %rd5, %rd9;
	ld.global.f32 	%f1, [%rd10];
	mul.wide.s32 	%rd11, %r28, 4;
	add.s64 	%rd12, %rd6, %rd11;
	ld.global.f32 	%f2, [%rd12];
	add.f32 	%f3, %f1, %f2;
	st.global.f32 	[%rd12], %f3;
	add.s64 	%rd13, %rd7, %rd9;
	ld.global.f32 	%f4, [%rd13];
	mul.lo.s32 	%r29, %r4, %r3;
	mul.wide.s32 	%rd14, %r29, 4;
	add.s64 	%rd15, %rd12, %rd14;
	ld.global.f32 	%f5, [%rd15];
	add.f32 	%f6, %f4, %f5;
	st.global.f32 	[%rd15], %f6;
	add.s64 	%rd16, %rd8, %rd9;
	ld.global.f32 	%f7, [%rd16];
	add.s64 	%rd17, %rd15, %rd14;
	ld.global.f32 	%f8, [%rd17];
	add.f32 	%f9, %f7, %f8;
	st.global.f32 	[%rd17], %f9;
$L__BB1_2:
	ret;

}
	// .globl	unpermute_kernel
.visible .entry unpermute_kernel(
	.param .u64 .ptr .align 1 unpermute_kernel_param_0,
	.param .u64 .ptr .align 1 unpermute_kernel_param_1,
	.param .u32 unpermute_kernel_param_2,
	.param .u32 unpermute_kernel_param_3,
	.param .u32 unpermute_kernel_param_4,
	.param .u32 unpermute_kernel_param_5
)
{
	.reg .pred 	%p<2>;
	.reg .b32 	%r<27>;
	.reg .b32 	%f<2>;
	.reg .b64 	%rd<9>;

	ld.param.u64 	%rd1, [unpermute_kernel_param_0];
	ld.param.u64 	%rd2, [unpermute_kernel_param_1];
	ld.param.u32 	%r5, [unpermute_kernel_param_2];
	ld.param.u32 	%r2, [unpermute_kernel_param_3];
	ld.param.u32 	%r3, [unpermute_kernel_param_4];
	ld.param.u32 	%r4, [unpermute_kernel_param_5];
	mov.u32 	%r6, %ctaid.x;
	mov.u32 	%r7, %ntid.x;
	mov.u32 	%r8, %tid.x;
	mad.lo.s32 	%r1, %r6, %r7, %r8;
	mul.lo.s32 	%r9, %r2, %r5;
	mul.lo.s32 	%r10, %r9, %r3;
	mul.lo.s32 	%r11, %r10, %r4;
	setp.ge.s32 	%p1, %r1, %r11;
	@%p1 bra 	$L__BB2_2;
	cvta.to.global.u64 	%rd3, %rd1;
	cvta.to.global.u64 	%rd4, %rd2;
	mul.lo.s32 	%r12, %r3, %r2;
	mul.lo.s32 	%r13, %r12, %r4;
	div.s32 	%r14, %r1, %r13;
	mul.lo.s32 	%r15, %r14, %r13;
	sub.s32 	%r16, %r1, %r15;
	mul.lo.s32 	%r17, %r4, %r2;
	div.s32 	%r18, %r16, %r17;
	mul.lo.s32 	%r19, %r18, %r17;
	sub.s32 	%r20, %r16, %r19;
	div.s32 	%r21, %r20, %r4;
	mul.lo.s32 	%r22, %r21, %r4;
	sub.s32 	%r23, %r20, %r22;
	mad.lo.s32 	%r24, %r14, %r2, %r21;
	mad.lo.s32 	%r25, %r24, %r3, %r18;
	mad.lo.s32 	%r26, %r25, %r4, %r23;
	mul.wide.s32 	%rd5, %r1, 4;
	add.s64 	%rd6, %rd3, %rd5;
	ld.global.f32 	%f1, [%rd6];
	mul.wide.s32 	%rd7, %r26, 4;
	add.s64 	%rd8, %rd4, %rd7;
	st.global.f32 	[%rd8], %f1;
$L__BB2_2:
	ret;

}
	// .globl	unpermute_kernel_backward
.visible .entry unpermute_kernel_backward(
	.param .u64 .ptr .align 1 unpermute_kernel_backward_param_0,
	.param .u64 .ptr .align 1 unpermute_kernel_backward_param_1,
	.param .u32 unpermute_kernel_backward_param_2,
	.param .u32 unpermute_kernel_backward_param_3,
	.param .u32 unpermute_kernel_backward_param_4,
	.param .u32 unpermute_kernel_backward_param_5
)
{
	.reg .pred 	%p<2>;
	.reg .b32 	%r<27>;
	.reg .b32 	%f<4>;
	.reg .b64 	%rd<9>;

	ld.param.u64 	%rd1, [unpermute_kernel_backward_param_0];
	ld.param.u64 	%rd2, [unpermute_kernel_backward_param_1];
	ld.param.u32 	%r5, [unpermute_kernel_backward_param_2];
	ld.param.u32 	%r2, [unpermute_kernel_backward_param_3];
	ld.param.u32 	%r3, [unpermute_kernel_backward_param_4];
	ld.param.u32 	%r4, [unpermute_kernel_backward_param_5];
	mov.u32 	%r6, %ctaid.x;
	mov.u32 	%r7, %ntid.x;
	mov.u32 	%r8, %tid.x;
	mad.lo.s32 	%r1, %r6, %r7, %r8;
	mul.lo.s32 	%r9, %r2, %r5;
	mul.lo.s32 	%r10, %r9, %r3;
	mul.lo.s32 	%r11, %r10, %r4;
	setp.ge.s32 	%p1, %r1, %r11;
	@%p1 bra 	$L__BB3_2;
	cvta.to.global.u64 	%rd3, %rd2;
	cvta.to.global.u64 	%rd4, %rd1;
	mul.lo.s32 	%r12, %r3, %r2;
	mul.lo.s32 	%r13, %r12, %r4;
	div.s32 	%r14, %r1, %r13;
	mul.lo.s32 	%r15, %r14, %r13;
	sub.s32 	%r16, %r1, %r15;
	mul.lo.s32 	%r17, %r4, %r2;
	div.s32 	%r18, %r16, %r17;
	mul.lo.s32 	%r19, %r18, %r17;
	sub.s32 	%r20, %r16, %r19;
	div.s32 	%r21, %r20, %r4;
	mul.lo.s32 	%r22, %r21, %r4;
	sub.s32 	%r23, %r20, %r22;
	mad.lo.s32 	%r24, %r14, %r2, %r21;
	mad.lo.s32 	%r25, %r24, %r3, %r18;
	mad.lo.s32 	%r26, %r25, %r4, %r23;
	mul.wide.s32 	%rd5, %r26, 4;
	add.s64 	%rd6, %rd3, %rd5;
	ld.global.f32 	%f1, [%rd6];
	mul.wide.s32 	%rd7, %r1, 4;
	add.s64 	%rd8, %rd4, %rd7;
	ld.global.f32 	%f2, [%rd8];
	add.f32 	%f3, %f1, %f2;
	st.global.f32 	[%rd8], %f3;
$L__BB3_2:
	ret;

}
	// .globl	softmax_forward_kernel
.visible .entry softmax_forward_kernel(
	.param .u64 .ptr .align 1 softmax_forward_kernel_param_0,
	.param .f32 softmax_forward_kernel_param_1,
	.param .u64 .ptr .align 1 softmax_forward_kernel_param_2,
	.param .u32 softmax_forward_kernel_param_3,
	.param .u32 softmax_forward_kernel_param_4
)
{
	.reg .pred 	%p<25>;
	.reg .b32 	%r<100>;
	.reg .b32 	%f<320>;
	.reg .b64 	%rd<30>;

	ld.param.u64 	%rd7, [softmax_forward_kernel_param_0];
	ld.param.f32 	%f20, [softmax_forward_kernel_param_1];
	ld.param.u64 	%rd8, [softmax_forward_kernel_param_2];
	ld.param.u32 	%r14, [softmax_forward_kernel_param_3];
	ld.param.u32 	%r15, [softmax_forward_kernel_param_4];
	cvta.to.global.u64 	%rd1, %rd8;
	and.b32  	%r16, %r15, 3;
	setp.eq.s32 	%p1, %r16, 0;
	@%p1 bra 	$L__BB4_2;
	mov.u64 	%rd9, $str;
	cvta.global.u64 	%rd10, %rd9;
	mov.u64 	%rd11, $str$1;
	cvta.global.u64 	%rd12, %rd11;
	mov.u64 	%rd13, __unnamed_1;
	cvta.global.u64 	%rd14, %rd13;
	{ // callseq 0, 0
	.param .b64 param0;
	st.param.b64 	[param0], %rd10;
	.param .b64 param1;
	st.param.b64 	[param1], %rd12;
	.param .b32 param2;
	st.param.b32 	[param2], 107;
	.param .b64 param3;
	st.param.b64 	[param3], %rd14;
	.param .b64 param4;
	st.param.b64 	[param4], 1;
	call.uni 
	__assertfail, 
	(
	param0, 
	param1, 
	param2, 
	param3, 
	param4
	);
	} // callseq 0
$L__BB4_2:
	mov.u32 	%r17, %tid.x;
	mov.u32 	%r18, %tid.y;
	mov.u32 	%r19, %tid.z;
	mov.u32 	%r20, %ntid.x;
	mov.u32 	%r21, %ntid.y;
	mad.lo.s32 	%r22, %r19, %r21, %r18;
	mad.lo.s32 	%r1, %r22, %r20, %r17;
	mul.lo.s32 	%r23, %r20, %r21;
	mov.u32 	%r24, %ntid.z;
	mad.lo.s32 	%r25, %r23, %r24, 31;
	shr.u32 	%r26, %r25, 5;
	and.b32  	%r27, %r26, 65535;
	mov.u32 	%r28, %ctaid.x;
	shr.u32 	%r29, %r1, 5;
	and.b32  	%r30, %r29, 65535;
	mad.lo.s32 	%r2, %r27, %r28, %r30;
	mul.lo.s32 	%r31, %r15, %r14;
	setp.ge.s32 	%p2, %r2, %r31;
	@%p2 bra 	$L__BB4_14;
	rem.s32 	%r3, %r2, %r15;
	shr.s32 	%r32, %r3, 31;
	shr.u32 	%r33, %r32, 30;
	add.s32 	%r34, %r3, %r33;
	shr.s32 	%r4, %r34, 2;
	mul.lo.s32 	%r35, %r2, %r15;
	cvt.s64.s32 	%rd2, %r35;
	mul.wide.s32 	%rd15, %r35, 4;
	add.s64 	%rd3, %rd1, %rd15;
	and.b32  	%r99, %r1, 31;
	setp.ge.s32 	%p3, %r99, %r4;
	mov.f32 	%f317, 0f00000000;
	mov.f32 	%f316, 0fFF7FFFFF;
	@%p3 bra 	$L__BB4_9;
	not.b32 	%r36, %r99;
	add.s32 	%r6, %r4, %r36;
	and.b32  	%r37, %r6, 32;
	setp.ne.s32 	%p4, %r37, 0;
	mov.f32 	%f316, 0fFF7FFFFF;
	mov.f32 	%f317, 0f00000000;
	mov.u32 	%r98, %r99;
	@%p4 bra 	$L__BB4_6;
	mul.wide.u32 	%rd16, %r99, 16;
	add.s64 	%rd17, %rd3, %rd16;
	ld.global.v4.f32 	{%f26, %f27, %f28, %f29}, [%rd17];
	max.f32 	%f30, %f26, 0fFF7FFFFF;
	max.f32 	%f31, %f30, %f27;
	max.f32 	%f32, %f31, %f28;
	max.f32 	%f316, %f32, %f29;
	mov.f32 	%f33, 0fFF7FFFFF;
	sub.f32 	%f34, %f33, %f316;
	mul.f32 	%f35, %f20, %f34;
	fma.rn.f32 	%f36, %f35, 0f3BBB989D, 0f3F000000;
	cvt.sat.f32.f32 	%f37, %f36;
	mov.f32 	%f38, 0f4B400001;
	mov.f32 	%f39, 0f437C0000;
	fma.rm.f32 	%f40, %f37, %f39, %f38;
	add.f32 	%f41, %f40, 0fCB40007F;
	neg.f32 	%f42, %f41;
	fma.rn.f32 	%f43, %f35, 0f3FB8AA3B, %f42;
	fma.rn.f32 	%f44, %f35, 0f32A57060, %f43;
	mov.b32 	%r38, %f40;
	shl.b32 	%r39, %r38, 23;
	mov.b32 	%f45, %r39;
	ex2.approx.ftz.f32 	%f46, %f44;
	mul.f32 	%f47, %f46, %f45;
	sub.f32 	%f48, %f26, %f316;
	mul.f32 	%f49, %f20, %f48;
	fma.rn.f32 	%f50, %f49, 0f3BBB989D, 0f3F000000;
	cvt.sat.f32.f32 	%f51, %f50;
	fma.rm.f32 	%f52, %f51, %f39, %f38;
	add.f32 	%f53, %f52, 0fCB40007F;
	neg.f32 	%f54, %f53;
	fma.rn.f32 	%f55, %f49, 0f3FB8AA3B, %f54;
	fma.rn.f32 	%f56, %f49, 0f32A57060, %f55;
	mov.b32 	%r40, %f52;
	shl.b32 	%r41, %r40, 23;
	mov.b32 	%f57, %r41;
	ex2.approx.ftz.f32 	%f58, %f56;
	mul.f32 	%f59, %f58, %f57;
	fma.rn.f32 	%f60, %f47, 0f00000000, %f59;
	sub.f32 	%f61, %f27, %f316;
	mul.f32 	%f62, %f20, %f61;
	fma.rn.f32 	%f63, %f62, 0f3BBB989D, 0f3F000000;
	cvt.sat.f32.f32 	%f64, %f63;
	fma.rm.f32 	%f65, %f64, %f39, %f38;
	add.f32 	%f66, %f65, 0fCB40007F;
	neg.f32 	%f67, %f66;
	fma.rn.f32 	%f68, %f62, 0f3FB8AA3B, %f67;
	fma.rn.f32 	%f69, %f62, 0f32A57060, %f68;
	mov.b32 	%r42, %f65;
	shl.b32 	%r43, %r42, 23;
	mov.b32 	%f70, %r43;
	ex2.approx.ftz.f32 	%f71, %f69;
	fma.rn.f32 	%f72, %f71, %f70, %f60;
	sub.f32 	%f73, %f28, %f316;
	mul.f32 	%f74, %f20, %f73;
	fma.rn.f32 	%f75, %f74, 0f3BBB989D, 0f3F000000;
	cvt.sat.f32.f32 	%f76, %f75;
	fma.rm.f32 	%f77, %f76, %f39, %f38;
	add.f32 	%f78, %f77, 0fCB40007F;
	neg.f32 	%f79, %f78;
	fma.rn.f32 	%f80, %f74, 0f3FB8AA3B, %f79;
	fma.rn.f32 	%f81, %f74, 0f32A57060, %f80;
	mov.b32 	%r44, %f77;
	shl.b32 	%r45, %r44, 23;
	mov.b32 	%f82, %r45;
	ex2.approx.ftz.f32 	%f83, %f81;
	fma.rn.f32 	%f84, %f83, %f82, %f72;
	sub.f32 	%f85, %f29, %f316;
	mul.f32 	%f86, %f20, %f85;
	fma.rn.f32 	%f87, %f86, 0f3BBB989D, 0f3F000000;
	cvt.sat.f32.f32 	%f88, %f87;
	fma.rm.f32 	%f89, %f88, %f39, %f38;
	add.f32 	%f90, %f89, 0fCB40007F;
	neg.f32 	%f91, %f90;
	fma.rn.f32 	%f92, %f86, 0f3FB8AA3B, %f91;
	fma.rn.f32 	%f93, %f86, 0f32A57060, %f92;
	mov.b32 	%r46, %f89;
	shl.b32 	%r47, %r46, 23;
	mov.b32 	%f94, %r47;
	ex2.approx.ftz.f32 	%f95, %f93;
	fma.rn.f32 	%f317, %f95, %f94, %f84;
	or.b32  	%r98, %r99, 32;
$L__BB4_6:
	setp.lt.u32 	%p5, %r6, 32;
	@%p5 bra 	$L__BB4_9;
	mul.wide.u32 	%rd18, %r98, 16;
	shl.b64 	%rd19, %rd2, 2;
	add.s64 	%rd20, %rd18, %rd19;
	add.s64 	%rd21, %rd20, %rd1;
	add.s64 	%rd29, %rd21, 512;
$L__BB4_8:
	ld.global.v4.f32 	{%f96, %f97, %f98, %f99}, [%rd29+-512];
	max.f32 	%f100, %f316, %f96;
	max.f32 	%f101, %f100, %f97;
	max.f32 	%f102, %f101, %f98;
	max.f32 	%f103, %f102, %f99;
	sub.f32 	%f104, %f316, %f103;
	mul.f32 	%f105, %f20, %f104;
	fma.rn.f32 	%f106, %f105, 0f3BBB989D, 0f3F000000;
	cvt.sat.f32.f32 	%f107, %f106;
	mov.f32 	%f108, 0f4B400001;
	mov.f32 	%f109, 0f437C0000;
	fma.rm.f32 	%f110, %f107, %f109, %f108;
	add.f32 	%f111, %f110, 0fCB40007F;
	neg.f32 	%f112, %f111;
	fma.rn.f32 	%f113, %f105, 0f3FB8AA3B, %f112;
	fma.rn.f32 	%f114, %f105, 0f32A57060, %f113;
	mov.b32 	%r48, %f110;
	shl.b32 	%r49, %r48, 23;
	mov.b32 	%f115, %r49;
	ex2.approx.ftz.f32 	%f116, %f114;
	mul.f32 	%f117, %f116, %f115;
	sub.f32 	%f118, %f96, %f103;
	mul.f32 	%f119, %f20, %f118;
	fma.rn.f32 	%f120, %f119, 0f3BBB989D, 0f3F000000;
	cvt.sat.f32.f32 	%f121, %f120;
	fma.rm.f32 	%f122, %f121, %f109, %f108;
	add.f32 	%f123, %f122, 0fCB40007F;
	neg.f32 	%f124, %f123;
	fma.rn.f32 	%f125, %f119, 0f3FB8AA3B, %f124;
	fma.rn.f32 	%f126, %f119, 0f32A57060, %f125;
	mov.b32 	%r50, %f122;
	shl.b32 	%r51, %r50, 23;
	mov.b32 	%f127, %r51;
	ex2.approx.ftz.f32 	%f128, %f126;
	mul.f32 	%f129, %f128, %f127;
	fma.rn.f32 	%f130, %f317, %f117, %f129;
	sub.f32 	%f131, %f97, %f103;
	mul.f32 	%f132, %f20, %f131;
	fma.rn.f32 	%f133, %f132, 0f3BBB989D, 0f3F000000;
	cvt.sat.f32.f32 	%f134, %f133;
	fma.rm.f32 	%f135, %f134, %f109, %f108;
	add.f32 	%f136, %f135, 0fCB40007F;
	neg.f32 	%f137, %f136;
	fma.rn.f32 	%f138, %f132, 0f3FB8AA3B, %f137;
	fma.rn.f32 	%f139, %f132, 0f32A57060, %f138;
	mov.b32 	%r52, %f135;
	shl.b32 	%r53, %r52, 23;
	mov.b32 	%f140, %r53;
	ex2.approx.ftz.f32 	%f141, %f139;
	fma.rn.f32 	%f142, %f141, %f140, %f130;
	sub.f32 	%f143, %f98, %f103;
	mul.f32 	%f144, %f20, %f143;
	fma.rn.f32 	%f145, %f144, 0f3BBB989D, 0f3F000000;
	cvt.sat.f32.f32 	%f146, %f145;
	fma.rm.f32 	%f147, %f146, %f109, %f108;
	add.f32 	%f148, %f147, 0fCB40007F;
	neg.f32 	%f149, %f148;
	fma.rn.f32 	%f150, %f144, 0f3FB8AA3B, %f149;
	fma.rn.f32 	%f151, %f144, 0f32A57060, %f150;
	mov.b32 	%r54, %f147;
	shl.b32 	%r55, %r54, 23;
	mov.b32 	%f152, %r55;
	ex2.approx.ftz.f32 	%f153, %f151;
	fma.rn.f32 	%f154, %f153, %f152, %f142;
	sub.f32 	%f155, %f99, %f103;
	mul.f32 	%f156, %f20, %f155;
	fma.rn.f32 	%f157, %f156, 0f3BBB989D, 0f3F000000;
	cvt.sat.f32.f32 	%f158, %f157;
	fma.rm.f32 	%f159, %f158, %f109, %f108;
	add.f32 	%f160, %f159, 0fCB40007F;
	neg.f32 	%f161, %f160;
	fma.rn.f32 	%f162, %f156, 0f3FB8AA3B, %f161;
	fma.rn.f32 	%f163, %f156, 0f32A57060, %f162;
	mov.b32 	%r56, %f159;
	shl.b32 	%r57, %r56, 23;
	mov.b32 	%f164, %r57;
	ex2.approx.ftz.f32 	%f165, %f163;
	fma.rn.f32 	%f166, %f165, %f164, %f154;
	ld.global.v4.f32 	{%f167, %f168, %f169, %f170}, [%rd29];
	max.f32 	%f171, %f103, %f167;
	max.f32 	%f172, %f171, %f168;
	max.f32 	%f173, %f172, %f169;
	max.f32 	%f316, %f173, %f170;
	sub.f32 	%f174, %f103, %f316;
	mul.f32 	%f175, %f20, %f174;
	fma.rn.f32 	%f176, %f175, 0f3BBB989D, 0f3F000000;
	cvt.sat.f32.f32 	%f177, %f176;
	fma.rm.f32 	%f178, %f177, %f109, %f108;
	add.f32 	%f179, %f178, 0fCB40007F;
	neg.f32 	%f180, %f179;
	fma.rn.f32 	%f181, %f175, 0f3FB8AA3B, %f180;
	fma.rn.f32 	%f182, %f175, 0f32A57060, %f181;
	mov.b32 	%r58, %f178;
	shl.b32 	%r59, %r58, 23;
	mov.b32 	%f183, %r59;
	ex2.approx.ftz.f32 	%f184, %f182;
	mul.f32 	%f185, %f184, %f183;
	sub.f32 	%f186, %f167, %f316;
	mul.f32 	%f187, %f20, %f186;
	fma.rn.f32 	%f188, %f187, 0f3BBB989D, 0f3F000000;
	cvt.sat.f32.f32 	%f189, %f188;
	fma.rm.f32 	%f190, %f189, %f109, %f108;
	add.f32 	%f191, %f190, 0fCB40007F;
	neg.f32 	%f192, %f191;
	fma.rn.f32 	%f193, %f187, 0f3FB8AA3B, %f192;
	fma.rn.f32 	%f194, %f187, 0f32A57060, %f193;
	mov.b32 	%r60, %f190;
	shl.b32 	%r61, %r60, 23;
	mov.b32 	%f195, %r61;
	ex2.approx.ftz.f32 	%f196, %f194;
	mul.f32 	%f197, %f196, %f195;
	fma.rn.f32 	%f198, %f166, %f185, %f197;
	sub.f32 	%f199, %f168, %f316;
	mul.f32 	%f200, %f20, %f199;
	fma.rn.f32 	%f201, %f200, 0f3BBB989D, 0f3F000000;
	cvt.sat.f32.f32 	%f202, %f201;
	fma.rm.f32 	%f203, %f202, %f109, %f108;
	add.f32 	%f204, %f203, 0fCB40007F;
	neg.f32 	%f205, %f204;
	fma.rn.f32 	%f206, %f200, 0f3FB8AA3B, %f205;
	fma.rn.f32 	%f207, %f200, 0f32A57060, %f206;
	mov.b32 	%r62, %f203;
	shl.b32 	%r63, %r62, 23;
	mov.b32 	%f208, %r63;
	ex2.approx.ftz.f32 	%f209, %f207;
	fma.rn.f32 	%f210, %f209, %f208, %f198;
	sub.f32 	%f211, %f169, %f316;
	mul.f32 	%f212, %f20, %f211;
	fma.rn.f32 	%f213, %f212, 0f3BBB989D, 0f3F000000;
	cvt.sat.f32.f32 	%f214, %f213;
	fma.rm.f32 	%f215, %f214, %f109, %f108;
	add.f32 	%f216, %f215, 0fCB40007F;
	neg.f32 	%f217, %f216;
	fma.rn.f32 	%f218, %f212, 0f3FB8AA3B, %f217;
	fma.rn.f32 	%f219, %f212, 0f32A57060, %f218;
	mov.b32 	%r64, %f215;
	shl.b32 	%r65, %r64, 23;
	mov.b32 	%f220, %r65;
	ex2.approx.ftz.f32 	%f221, %f219;
	fma.rn.f32 	%f222, %f221, %f220, %f210;
	sub.f32 	%f223, %f170, %f316;
	mul.f32 	%f224, %f20, %f223;
	fma.rn.f32 	%f225, %f224, 0f3BBB989D, 0f3F000000;
	cvt.sat.f32.f32 	%f226, %f225;
	fma.rm.f32 	%f227, %f226, %f109, %f108;
	add.f32 	%f228, %f227, 0fCB40007F;
	neg.f32 	%f229, %f228;
	fma.rn.f32 	%f230, %f224, 0f3FB8AA3B, %f229;
	fma.rn.f32 	%f231, %f224, 0f32A57060, %f230;
	mov.b32 	%r66, %f227;
	shl.b32 	%r67, %r66, 23;
	mov.b32 	%f232, %r67;
	ex2.approx.ftz.f32 	%f233, %f231;
	fma.rn.f32 	%f317, %f233, %f232, %f222;
	add.s32 	%r98, %r98, 64;
	add.s64 	%rd29, %rd29, 1024;
	setp.lt.s32 	%p6, %r98, %r4;
	@%p6 bra 	$L__BB4_8;
$L__BB4_9:
	shl.b32 	%r68, %r4, 2;
	add.s32 	%r11, %r68, %r99;
	setp.gt.u32 	%p7, %r11, %r3;
	@%p7 bra 	$L__BB4_11;
	mul.wide.u32 	%rd22, %r11, 4;
	add.s64 	%rd23, %rd3, %rd22;
	ld.global.f32 	%f234, [%rd23];
	max.f32 	%f13, %f316, %f234;
	sub.f32 	%f235, %f316, %f13;
	mul.f32 	%f236, %f20, %f235;
	fma.rn.f32 	%f237, %f236, 0f3BBB989D, 0f3F000000;
	cvt.sat.f32.f32 	%f238, %f237;
	mov.f32 	%f239, 0f4B400001;
	mov.f32 	%f240, 0f437C0000;
	fma.rm.f32 	%f241, %f238, %f240, %f239;
	add.f32 	%f242, %f241, 0fCB40007F;
	neg.f32 	%f243, %f242;
	fma.rn.f32 	%f244, %f236, 0f3FB8AA3B, %f243;
	fma.rn.f32 	%f245, %f236, 0f32A57060, %f244;
	mov.b32 	%r69, %f241;
	shl.b32 	%r70, %r69, 23;
	mov.b32 	%f246, %r70;
	ex2.approx.ftz.f32 	%f247, %f245;
	mul.f32 	%f248, %f247, %f246;
	mul.f32 	%f249, %f317, %f248;
	sub.f32 	%f250, %f234, %f13;
	mul.f32 	%f251, %f20, %f250;
	fma.rn.f32 	%f252, %f251, 0f3BBB989D, 0f3F000000;
	cvt.sat.f32.f32 	%f253, %f252;
	fma.rm.f32 	%f254, %f253, %f240, %f239;
	add.f32 	%f255, %f254, 0fCB40007F;
	neg.f32 	%f256, %f255;
	fma.rn.f32 	%f257, %f251, 0f3FB8AA3B, %f256;
	fma.rn.f32 	%f258, %f251, 0f32A57060, %f257;
	mov.b32 	%r71, %f254;
	shl.b32 	%r72, %r71, 23;
	mov.b32 	%f259, %r72;
	ex2.approx.ftz.f32 	%f260, %f258;
	fma.rn.f32 	%f317, %f260, %f259, %f249;
	mov.f32 	%f316, %f13;
$L__BB4_11:
	mov.b32 	%r73, %f316;
	shfl.sync.bfly.b32	%r74|%p8, %r73, 16, 31, -1;
	mov.b32 	%f261, %r74;
	setp.lt.f32 	%p9, %f316, %f261;
	selp.f32 	%f262, %f261, %f316, %p9;
	mov.b32 	%r75, %f262;
	shfl.sync.bfly.b32	%r76|%p10, %r75, 8, 31, -1;
	mov.b32 	%f263, %r76;
	setp.lt.f32 	%p11, %f262, %f263;
	selp.f32 	%f264, %f263, %f262, %p11;
	mov.b32 	%r77, %f264;
	shfl.sync.bfly.b32	%r78|%p12, %r77, 4, 31, -1;
	mov.b32 	%f265, %r78;
	setp.lt.f32 	%p13, %f264, %f265;
	selp.f32 	%f266, %f265, %f264, %p13;
	mov.b32 	%r79, %f266;
	shfl.sync.bfly.b32	%r80|%p14, %r79, 2, 31, -1;
	mov.b32 	%f267, %r80;
	setp.lt.f32 	%p15, %f266, %f267;
	selp.f32 	%f268, %f267, %f266, %p15;
	mov.b32 	%r81, %f268;
	shfl.sync.bfly.b32	%r82|%p16, %r81, 1, 31, -1;
	mov.b32 	%f269, %r82;
	setp.lt.f32 	%p17, %f268, %f269;
	selp.f32 	%f17, %f269, %f268, %p17;
	sub.f32 	%f270, %f316, %f17;
	mul.f32 	%f271, %f20, %f270;
	fma.rn.f32 	%f272, %f271, 0f3BBB989D, 0f3F000000;
	cvt.sat.f32.f32 	%f273, %f272;
	mov.f32 	%f274, 0f4B400001;
	mov.f32 	%f275, 0f437C0000;
	fma.rm.f32 	%f276, %f273, %f275, %f274;
	add.f32 	%f277, %f276, 0fCB40007F;
	neg.f32 	%f278, %f277;
	fma.rn.f32 	%f279, %f271, 0f3FB8AA3B, %f278;
	fma.rn.f32 	%f280, %f271, 0f32A57060, %f279;
	mov.b32 	%r83, %f276;
	shl.b32 	%r84, %r83, 23;
	mov.b32 	%f281, %r84;
	ex2.approx.ftz.f32 	%f282, %f280;
	mul.f32 	%f283, %f282, %f281;
	mul.f32 	%f284, %f317, %f283;
	mov.b32 	%r85, %f284;
	shfl.sync.bfly.b32	%r86|%p18, %r85, 16, 31, -1;
	mov.b32 	%f285, %r86;
	add.f32 	%f286, %f284, %f285;
	mov.b32 	%r87, %f286;
	shfl.sync.bfly.b32	%r88|%p19, %r87, 8, 31, -1;
	mov.b32 	%f287, %r88;
	add.f32 	%f288, %f286, %f287;
	mov.b32 	%r89, %f288;
	shfl.sync.bfly.b32	%r90|%p20, %r89, 4, 31, -1;
	mov.b32 	%f289, %r90;
	add.f32 	%f290, %f288, %f289;
	mov.b32 	%r91, %f290;
	shfl.sync.bfly.b32	%r92|%p21, %r91, 2, 31, -1;
	mov.b32 	%f291, %r92;
	add.f32 	%f292, %f290, %f291;
	mov.b32 	%r93, %f292;
	shfl.sync.bfly.b32	%r94|%p22, %r93, 1, 31, -1;
	mov.b32 	%f293, %r94;
	add.f32 	%f18, %f292, %f293;
	setp.gt.s32 	%p23, %r99, %r3;
	@%p23 bra 	$L__BB4_14;
	rcp.rn.f32 	%f19, %f18;
$L__BB4_13:
	cvt.s64.s32 	%rd26, %r99;
	add.s64 	%rd27, %rd26, %rd2;
	shl.b64 	%rd28, %rd27, 2;
	add.s64 	%rd24, %rd8, %rd28;
	// begin inline asm
	ld.global.cs.f32 %f294, [%rd24];
	// end inline asm
	sub.f32 	%f296, %f294, %f17;
	mul.f32 	%f297, %f20, %f296;
	fma.rn.f32 	%f298, %f297, 0f3BBB989D, 0f3F000000;
	cvt.sat.f32.f32 	%f299, %f298;
	mov.f32 	%f300, 0f4B400001;
	mov.f32 	%f301, 0f437C0000;
	fma.rm.f32 	%f302, %f299, %f301, %f300;
	add.f32 	%f303, %f302, 0fCB40007F;
	neg.f32 	%f304, %f303;
	fma.rn.f32 	%f305, %f297, 0f3FB8AA3B, %f304;
	fma.rn.f32 	%f306, %f297, 0f32A57060, %f305;
	mov.b32 	%r95, %f302;
	shl.b32 	%r96, %r95, 23;
	mov.b32 	%f307, %r96;
	ex2.approx.ftz.f32 	%f308, %f306;
	mul.f32 	%f309, %f308, %f307;
	add.s64 	%rd25, %rd7, %rd28;
	mul.f32 	%f295, %f19, %f309;
	// begin inline asm
	st.global.cs.f32 [%rd25], %f295;
	// end inline asm
	add.s32 	%r99, %r99, 32;
	setp.le.s32 	%p24, %r99, %r3;
	@%p24 bra 	$L__BB4_13;
$L__BB4_14:
	ret;

}
	// .globl	softmax_autoregressive_backward_kernel
.visible .entry softmax_autoregressive_backward_kernel(
	.param .u64 .ptr .align 1 softmax_autoregressive_backward_kernel_param_0,
	.param .u64 .ptr .align 1 softmax_autoregressive_backward_kernel_param_1,
	.param .u64 .ptr .align 1 softmax_autoregressive_backward_kernel_param_2,
	.param .u32 softmax_autoregressive_backward_kernel_param_3,
	.param .u32 softmax_autoregressive_backward_kernel_param_4,
	.param .u32 softmax_autoregressive_backward_kernel_param_5,
	.param .u32 softmax_autoregressive_backward_kernel_param_6
)
{
	.local .align 16 .b8 	__local_depot5[32];
	.reg .b64 	%SP;
	.reg .b64 	%SPL;
	.reg .pred 	%p<63>;
	.reg .b32 	%r<151>;
	.reg .b32 	%f<372>;
	.reg .b64 	%rd<61>;

	mov.u64 	%SPL, __local_depot5;
	ld.param.u64 	%rd19, [softmax_autoregressive_backward_kernel_param_0];
	ld.param.u64 	%rd20, [softmax_autoregressive_backward_kernel_param_1];
	ld.param.u64 	%rd21, [softmax_autoregressive_backward_kernel_param_2];
	ld.param.u32 	%r28, [softmax_autoregressive_backward_kernel_param_4];
	ld.param.u32 	%r29, [softmax_autoregressive_backward_kernel_param_5];
	ld.param.u32 	%r30, [softmax_autoregressive_backward_kernel_param_6];
	cvta.to.global.u64 	%rd1, %rd20;
	cvta.to.global.u64 	%rd2, %rd21;
	add.u64 	%rd3, %SPL, 0;
	mov.u32 	%r31, %tid.x;
	mov.u32 	%r32, %tid.y;
	mov.u32 	%r33, %tid.z;
	mov.u32 	%r34, %ntid.x;
	mov.u32 	%r35, %ntid.y;
	mad.lo.s32 	%r36, %r33, %r35, %r32;
	mad.lo.s32 	%r1, %r36, %r34, %r31;
	mul.lo.s32 	%r37, %r34, %r35;
	mov.u32 	%r38, %ntid.z;
	mad.lo.s32 	%r39, %r37, %r38, 31;
	shr.u32 	%r40, %r39, 5;
	and.b32  	%r41, %r40, 65535;
	mov.u32 	%r42, %ctaid.x;
	shr.u32 	%r43, %r1, 5;
	and.b32  	%r44, %r43, 65535;
	mad.lo.s32 	%r45, %r41, %r42, %r44;
	shl.b32 	%r2, %r45, 3;
	setp.ge.s32 	%p1, %r2, %r28;
	@%p1 bra 	$L__BB5_18;
	div.s32 	%r46, %r29, %r30;
	cvt.rn.f32.s32 	%f106, %r46;
	sqrt.rn.f32 	%f107, %f106;
	rcp.rn.f32 	%f1, %f107;
	mov.u32 	%r47, %ctaid.y;
	mul.lo.s32 	%r48, %r28, %r47;
	mul.lo.s32 	%r49, %r48, %r28;
	cvt.s64.s32 	%rd4, %r49;
	and.b32  	%r3, %r1, 31;
	and.b32  	%r4, %r1, 24;
	add.s32 	%r50, %r2, %r3;
	shl.b32 	%r51, %r1, 2;
	cvt.u64.u32 	%rd23, %r51;
	and.b64  	%rd24, %rd23, 124;
	add.s64 	%rd5, %rd3, %rd24;
	cvt.u64.u32 	%rd6, %r50;
	not.b32 	%r52, %r3;
	add.s32 	%r5, %r2, %r52;
	add.s32 	%r6, %r2, 1;
	add.s32 	%r7, %r2, 2;
	add.s32 	%r8, %r2, 3;
	add.s32 	%r9, %r2, 4;
	add.s32 	%r10, %r2, 5;
	add.s32 	%r11, %r2, 6;
	add.s32 	%r12, %r2, 7;
	and.b32  	%r13, %r5, 96;
	or.b32  	%r14, %r3, 32;
	or.b32  	%r15, %r3, 64;
	or.b32  	%r16, %r3, 96;
	cvta.to.global.u64 	%rd7, %rd19;
	mov.u32 	%r144, %r2;
$L__BB5_2:
	setp.ge.s32 	%p2, %r3, %r2;
	mul.lo.s32 	%r53, %r144, %r28;
	cvt.s64.s32 	%rd25, %r53;
	add.s64 	%rd8, %rd25, %rd4;
	shl.b64 	%rd26, %rd8, 2;
	add.s64 	%rd9, %rd2, %rd26;
	add.s64 	%rd10, %rd1, %rd26;
	min.s32 	%r54, %r144, %r2;
	mul.wide.s32 	%rd27, %r54, 4;
	add.s64 	%rd28, %rd9, %rd27;
	ld.global.nc.f32 	%f2, [%rd28];
	min.s32 	%r55, %r144, %r6;
	mul.wide.s32 	%rd29, %r55, 4;
	add.s64 	%rd30, %rd9, %rd29;
	ld.global.nc.f32 	%f3, [%rd30];
	min.s32 	%r56, %r144, %r7;
	mul.wide.s32 	%rd31, %r56, 4;
	add.s64 	%rd32, %rd9, %rd31;
	ld.global.nc.f32 	%f4, [%rd32];
	min.s32 	%r57, %r144, %r8;
	mul.wide.s32 	%rd33, %r57, 4;
	add.s64 	%rd34, %rd9, %rd33;
	ld.global.nc.f32 	%f5, [%rd34];
	min.s32 	%r58, %r144, %r9;
	mul.wide.s32 	%rd35, %r58, 4;
	add.s64 	%rd36, %rd9, %rd35;
	ld.global.nc.f32 	%f6, [%rd36];
	min.s32 	%r59, %r144, %r10;
	mul.wide.s32 	%rd37, %r59, 4;
	add.s64 	%rd38, %rd9, %rd37;
	ld.global.nc.f32 	%f7, [%rd38];
	min.s32 	%r60, %r144, %r11;
	mul.wide.s32 	%rd39, %r60, 4;
	add.s64 	%rd40, %rd9, %rd39;
	ld.global.nc.f32 	%f8, [%rd40];
	min.s32 	%r61, %r144, %r12;
	mul.wide.s32 	%rd41, %r61, 4;
	add.s64 	%rd42, %rd9, %rd41;
	ld.global.nc.f32 	%f9, [%rd42];
	mov.f32 	%f324, 0f00000000;
	mov.f32 	%f325, %f324;
	mov.f32 	%f326, %f324;
	mov.f32 	%f327, %f324;
	mov.f32 	%f328, %f324;
	mov.f32 	%f329, %f324;
	mov.f32 	%f330, %f324;
	mov.f32 	%f331, %f324;
	mov.u32 	%r146, %r3;
	@%p2 bra 	$L__BB5_11;
	setp.eq.s32 	%p3, %r13, 96;
	mov.f32 	%f324, 0f00000000;
	mov.u32 	%r146, %r3;
	@%p3 bra 	$L__BB5_7;
	setp.eq.s32 	%p4, %r13, 0;
	mul.wide.u32 	%rd43, %r3, 4;
	add.s64 	%rd11, %rd9, %rd43;
	ld.global.nc.f32 	%f110, [%rd11];
	add.s64 	%rd12, %rd10, %rd43;
	ld.global.nc.f32 	%f111, [%rd12];
	mul.f32 	%f112, %f110, %f111;
	mul.f32 	%f113, %f112, %f2;
	mov.f32 	%f114, 0f00000000;
	sub.f32 	%f331, %f114, %f113;
	mul.f32 	%f115, %f112, %f3;
	sub.f32 	%f330, %f114, %f115;
	mul.f32 	%f116, %f112, %f4;
	sub.f32 	%f329, %f114, %f116;
	mul.f32 	%f117, %f112, %f5;
	sub.f32 	%f328, %f114, %f117;
	mul.f32 	%f118, %f112, %f6;
	sub.f32 	%f327, %f114, %f118;
	mul.f32 	%f119, %f112, %f7;
	sub.f32 	%f326, %f114, %f119;
	mul.f32 	%f120, %f112, %f8;
	sub.f32 	%f325, %f114, %f120;
	mul.f32 	%f121, %f112, %f9;
	sub.f32 	%f324, %f114, %f121;
	mov.u32 	%r146, %r14;
	@%p4 bra 	$L__BB5_7;
	setp.eq.s32 	%p5, %r13, 32;
	ld.global.nc.f32 	%f122, [%rd11+128];
	ld.global.nc.f32 	%f123, [%rd12+128];
	mul.f32 	%f124, %f122, %f123;
	mul.f32 	%f125, %f124, %f2;
	sub.f32 	%f331, %f331, %f125;
	mul.f32 	%f126, %f124, %f3;
	sub.f32 	%f330, %f330, %f126;
	mul.f32 	%f127, %f124, %f4;
	sub.f32 	%f329, %f329, %f127;
	mul.f32 	%f128, %f124, %f5;
	sub.f32 	%f328, %f328, %f128;
	mul.f32 	%f129, %f124, %f6;
	sub.f32 	%f327, %f327, %f129;
	mul.f32 	%f130, %f124, %f7;
	sub.f32 	%f326, %f326, %f130;
	mul.f32 	%f131, %f124, %f8;
	sub.f32 	%f325, %f325, %f131;
	mul.f32 	%f132, %f124, %f9;
	sub.f32 	%f324, %f324, %f132;
	mov.u32 	%r146, %r15;
	@%p5 bra 	$L__BB5_7;
	ld.global.nc.f32 	%f133, [%rd11+256];
	ld.global.nc.f32 	%f134, [%rd12+256];
	mul.f32 	%f135, %f133, %f134;
	mul.f32 	%f136, %f135, %f2;
	sub.f32 	%f331, %f331, %f136;
	mul.f32 	%f137, %f135, %f3;
	sub.f32 	%f330, %f330, %f137;
	mul.f32 	%f138, %f135, %f4;
	sub.f32 	%f329, %f329, %f138;
	mul.f32 	%f139, %f135, %f5;
	sub.f32 	%f328, %f328, %f139;
	st.local.v4.f32 	[%rd3], {%f331, %f330, %f329, %f328};
	mul.f32 	%f140, %f135, %f6;
	sub.f32 	%f327, %f327, %f140;
	mul.f32 	%f141, %f135, %f7;
	sub.f32 	%f326, %f326, %f141;
	mul.f32 	%f142, %f135, %f8;
	sub.f32 	%f325, %f325, %f142;
	mul.f32 	%f143, %f135, %f9;
	sub.f32 	%f324, %f324, %f143;
	st.local.v4.f32 	[%rd3+16], {%f327, %f326, %f325, %f324};
	mov.u32 	%r146, %r16;
$L__BB5_7:
	setp.lt.u32 	%p6, %r5, 96;
	@%p6 bra 	$L__BB5_11;
	shl.b64 	%rd44, %rd8, 2;
	mul.wide.u32 	%rd45, %r146, 4;
	add.s64 	%rd46, %rd44, %rd45;
	add.s64 	%rd47, %rd2, %rd46;
	add.s64 	%rd60, %rd47, 256;
	add.s64 	%rd48, %rd1, %rd46;
	add.s64 	%rd59, %rd48, 256;
$L__BB5_9:
	ld.global.nc.f32 	%f144, [%rd60+-256];
	ld.global.nc.f32 	%f145, [%rd59+-256];
	mul.f32 	%f146, %f144, %f145;
	mul.f32 	%f147, %f146, %f2;
	sub.f32 	%f148, %f331, %f147;
	mul.f32 	%f149, %f146, %f3;
	sub.f32 	%f150, %f330, %f149;
	mul.f32 	%f151, %f146, %f4;
	sub.f32 	%f152, %f329, %f151;
	mul.f32 	%f153, %f146, %f5;
	sub.f32 	%f154, %f328, %f153;
	mul.f32 	%f155, %f146, %f6;
	sub.f32 	%f156, %f327, %f155;
	mul.f32 	%f157, %f146, %f7;
	sub.f32 	%f158, %f326, %f157;
	mul.f32 	%f159, %f146, %f8;
	sub.f32 	%f160, %f325, %f159;
	mul.f32 	%f161, %f146, %f9;
	sub.f32 	%f162, %f324, %f161;
	ld.global.nc.f32 	%f163, [%rd60+-128];
	ld.global.nc.f32 	%f164, [%rd59+-128];
	mul.f32 	%f165, %f163, %f164;
	mul.f32 	%f166, %f165, %f2;
	sub.f32 	%f167, %f148, %f166;
	mul.f32 	%f168, %f165, %f3;
	sub.f32 	%f169, %f150, %f168;
	mul.f32 	%f170, %f165, %f4;
	sub.f32 	%f171, %f152, %f170;
	mul.f32 	%f172, %f165, %f5;
	sub.f32 	%f173, %f154, %f172;
	mul.f32 	%f174, %f165, %f6;
	sub.f32 	%f175, %f156, %f174;
	mul.f32 	%f176, %f165, %f7;
	sub.f32 	%f177, %f158, %f176;
	mul.f32 	%f178, %f165, %f8;
	sub.f32 	%f179, %f160, %f178;
	mul.f32 	%f180, %f165, %f9;
	sub.f32 	%f181, %f162, %f180;
	ld.global.nc.f32 	%f182, [%rd60];
	ld.global.nc.f32 	%f183, [%rd59];
	mul.f32 	%f184, %f182, %f183;
	mul.f32 	%f185, %f184, %f2;
	sub.f32 	%f186, %f167, %f185;
	mul.f32 	%f187, %f184, %f3;
	sub.f32 	%f188, %f169, %f187;
	mul.f32 	%f189, %f184, %f4;
	sub.f32 	%f190, %f171, %f189;
	mul.f32 	%f191, %f184, %f5;
	sub.f32 	%f192, %f173, %f191;
	mul.f32 	%f193, %f184, %f6;
	sub.f32 	%f194, %f175, %f193;
	mul.f32 	%f195, %f184, %f7;
	sub.f32 	%f196, %f177, %f195;
	mul.f32 	%f197, %f184, %f8;
	sub.f32 	%f198, %f179, %f197;
	mul.f32 	%f199, %f184, %f9;
	sub.f32 	%f200, %f181, %f199;
	ld.global.nc.f32 	%f201, [%rd60+128];
	ld.global.nc.f32 	%f202, [%rd59+128];
	mul.f32 	%f203, %f201, %f202;
	mul.f32 	%f204, %f203, %f2;
	sub.f32 	%f331, %f186, %f204;
	mul.f32 	%f205, %f203, %f3;
	sub.f32 	%f330, %f188, %f205;
	mul.f32 	%f206, %f203, %f4;
	sub.f32 	%f329, %f190, %f206;
	mul.f32 	%f207, %f203, %f5;
	sub.f32 	%f328, %f192, %f207;
	mul.f32 	%f208, %f203, %f6;
	sub.f32 	%f327, %f194, %f208;
	mul.f32 	%f209, %f203, %f7;
	sub.f32 	%f326, %f196, %f209;
	mul.f32 	%f210, %f203, %f8;
	sub.f32 	%f325, %f198, %f210;
	mul.f32 	%f211, %f203, %f9;
	sub.f32 	%f324, %f200, %f211;
	add.s32 	%r146, %r146, 128;
	add.s64 	%rd60, %rd60, 512;
	add.s64 	%rd59, %rd59, 512;
	setp.lt.s32 	%p7, %r146, %r2;
	@%p7 bra 	$L__BB5_9;
	st.local.f32 	[%rd3], %f331;
	st.local.v2.f32 	[%rd3+8], {%f329, %f328};
	st.local.v4.f32 	[%rd3+16], {%f327, %f326, %f325, %f324};
$L__BB5_11:
	setp.gt.s32 	%p8, %r146, %r144;
	@%p8 bra 	$L__BB5_13;
	mul.wide.s32 	%rd49, %r146, 4;
	add.s64 	%rd50, %rd9, %rd49;
	ld.global.nc.f32 	%f212, [%rd50];
	add.s64 	%rd51, %rd10, %rd49;
	ld.global.nc.f32 	%f213, [%rd51];
	mul.f32 	%f214, %f212, %f213;
	setp.eq.s32 	%p9, %r146, %r2;
	selp.f32 	%f215, 0f3F800000, 0f00000000, %p9;
	sub.f32 	%f216, %f215, %f2;
	fma.rn.f32 	%f331, %f214, %f216, %f331;
	setp.eq.s32 	%p10, %r146, %r6;
	selp.f32 	%f217, 0f3F800000, 0f00000000, %p10;
	sub.f32 	%f218, %f217, %f3;
	fma.rn.f32 	%f330, %f214, %f218, %f330;
	st.local.v2.f32 	[%rd3], {%f331, %f330};
	setp.eq.s32 	%p11, %r146, %r7;
	selp.f32 	%f219, 0f3F800000, 0f00000000, %p11;
	sub.f32 	%f220, %f219, %f4;
	fma.rn.f32 	%f329, %f214, %f220, %f329;
	setp.eq.s32 	%p12, %r146, %r8;
	selp.f32 	%f221, 0f3F800000, 0f00000000, %p12;
	sub.f32 	%f222, %f221, %f5;
	fma.rn.f32 	%f328, %f214, %f222, %f328;
	setp.eq.s32 	%p13, %r146, %r9;
	selp.f32 	%f223, 0f3F800000, 0f00000000, %p13;
	sub.f32 	%f224, %f223, %f6;
	fma.rn.f32 	%f327, %f214, %f224, %f327;
	setp.eq.s32 	%p14, %r146, %r10;
	selp.f32 	%f225, 0f3F800000, 0f00000000, %p14;
	sub.f32 	%f226, %f225, %f7;
	fma.rn.f32 	%f326, %f214, %f226, %f326;
	setp.eq.s32 	%p15, %r146, %r11;
	selp.f32 	%f227, 0f3F800000, 0f00000000, %p15;
	sub.f32 	%f228, %f227, %f8;
	fma.rn.f32 	%f325, %f214, %f228, %f325;
	setp.eq.s32 	%p16, %r146, %r12;
	selp.f32 	%f229, 0f3F800000, 0f00000000, %p16;
	sub.f32 	%f230, %f229, %f9;
	fma.rn.f32 	%f324, %f214, %f230, %f324;
	add.s32 	%r146, %r146, 32;
$L__BB5_13:
	setp.gt.s32 	%p17, %r146, %r144;
	@%p17 bra 	$L__BB5_15;
$L__BB5_14:
	mul.wide.s32 	%rd52, %r146, 4;
	add.s64 	%rd53, %rd9, %rd52;
	ld.global.nc.f32 	%f231, [%rd53];
	add.s64 	%rd54, %rd10, %rd52;
	ld.global.nc.f32 	%f232, [%rd54];
	mul.f32 	%f233, %f231, %f232;
	mul.f32 	%f234, %f233, %f2;
	sub.f32 	%f331, %f331, %f234;
	mul.f32 	%f235, %f233, %f3;
	sub.f32 	%f330, %f330, %f235;
	mul.f32 	%f236, %f233, %f4;
	sub.f32 	%f329, %f329, %f236;
	mul.f32 	%f237, %f233, %f5;
	sub.f32 	%f328, %f328, %f237;
	mul.f32 	%f238, %f233, %f6;
	sub.f32 	%f327, %f327, %f238;
	mul.f32 	%f239, %f233, %f7;
	sub.f32 	%f326, %f326, %f239;
	mul.f32 	%f240, %f233, %f8;
	sub.f32 	%f325, %f325, %f240;
	mul.f32 	%f241, %f233, %f9;
	sub.f32 	%f324, %f324, %f241;
	add.s32 	%r146, %r146, 32;
	setp.le.s32 	%p18, %r146, %r144;
	@%p18 bra 	$L__BB5_14;
$L__BB5_15:
	cvt.u32.u64 	%r63, %rd6;
	setp.ne.s32 	%p19, %r4, 0;
	mov.b32 	%r64, %f331;
	shfl.sync.bfly.b32	%r65|%p20, %r64, 16, 31, -1;
	mov.b32 	%f242, %r65;
	add.f32 	%f243, %f331, %f242;
	mov.b32 	%r66, %f243;
	shfl.sync.bfly.b32	%r67|%p21, %r66, 8, 31, -1;
	mov.b32 	%f244, %r67;
	add.f32 	%f245, %f243, %f244;
	mov.b32 	%r68, %f245;
	shfl.sync.bfly.b32	%r69|%p22, %r68, 4, 31, -1;
	mov.b32 	%f246, %r69;
	add.f32 	%f247, %f245, %f246;
	mov.b32 	%r70, %f247;
	shfl.sync.bfly.b32	%r71|%p23, %r70, 2, 31, -1;
	mov.b32 	%f248, %r71;
	add.f32 	%f249, %f247, %f248;
	mov.b32 	%r72, %f249;
	shfl.sync.bfly.b32	%r73|%p24, %r72, 1, 31, -1;
	mov.b32 	%f250, %r73;
	add.f32 	%f251, %f249, %f250;
	st.local.f32 	[%rd3], %f251;
	mov.b32 	%r74, %f330;
	shfl.sync.bfly.b32	%r75|%p25, %r74, 16, 31, -1;
	mov.b32 	%f252, %r75;
	add.f32 	%f253, %f330, %f252;
	mov.b32 	%r76, %f253;
	shfl.sync.bfly.b32	%r77|%p26, %r76, 8, 31, -1;
	mov.b32 	%f254, %r77;
	add.f32 	%f255, %f253, %f254;
	mov.b32 	%r78, %f255;
	shfl.sync.bfly.b32	%r79|%p27, %r78, 4, 31, -1;
	mov.b32 	%f256, %r79;
	add.f32 	%f257, %f255, %f256;
	mov.b32 	%r80, %f257;
	shfl.sync.bfly.b32	%r81|%p28, %r80, 2, 31, -1;
	mov.b32 	%f258, %r81;
	add.f32 	%f259, %f257, %f258;
	mov.b32 	%r82, %f259;
	shfl.sync.bfly.b32	%r83|%p29, %r82, 1, 31, -1;
	mov.b32 	%f260, %r83;
	add.f32 	%f261, %f259, %f260;
	st.local.f32 	[%rd3+4], %f261;
	mov.b32 	%r84, %f329;
	shfl.sync.bfly.b32	%r85|%p30, %r84, 16, 31, -1;
	mov.b32 	%f262, %r85;
	add.f32 	%f263, %f329, %f262;
	mov.b32 	%r86, %f263;
	shfl.sync.bfly.b32	%r87|%p31, %r86, 8, 31, -1;
	mov.b32 	%f264, %r87;
	add.f32 	%f265, %f263, %f264;
	mov.b32 	%r88, %f265;
	shfl.sync.bfly.b32	%r89|%p32, %r88, 4, 31, -1;
	mov.b32 	%f266, %r89;
	add.f32 	%f267, %f265, %f266;
	mov.b32 	%r90, %f267;
	shfl.sync.bfly.b32	%r91|%p33, %r90, 2, 31, -1;
	mov.b32 	%f268, %r91;
	add.f32 	%f269, %f267, %f268;
	mov.b32 	%r92, %f269;
	shfl.sync.bfly.b32	%r93|%p34, %r92, 1, 31, -1;
	mov.b32 	%f270, %r93;
	add.f32 	%f271, %f269, %f270;
	st.local.f32 	[%rd3+8], %f271;
	mov.b32 	%r94, %f328;
	shfl.sync.bfly.b32	%r95|%p35, %r94, 16, 31, -1;
	mov.b32 	%f272, %r95;
	add.f32 	%f273, %f328, %f272;
	mov.b32 	%r96, %f273;
	shfl.sync.bfly.b32	%r97|%p36, %r96, 8, 31, -1;
	mov.b32 	%f274, %r97;
	add.f32 	%f275, %f273, %f274;
	mov.b32 	%r98, %f275;
	shfl.sync.bfly.b32	%r99|%p37, %r98, 4, 31, -1;
	mov.b32 	%f276, %r99;
	add.f32 	%f277, %f275, %f276;
	mov.b32 	%r100, %f277;
	shfl.sync.bfly.b32	%r101|%p38, %r100, 2, 31, -1;
	mov.b32 	%f278, %r101;
	add.f32 	%f279, %f277, %f278;
	mov.b32 	%r102, %f279;
	shfl.sync.bfly.b32	%r103|%p39, %r102, 1, 31, -1;
	mov.b32 	%f280, %r103;
	add.f32 	%f281, %f279, %f280;
	st.local.f32 	[%rd3+12], %f281;
	mov.b32 	%r104, %f327;
	shfl.sync.bfly.b32	%r105|%p40, %r104, 16, 31, -1;
	mov.b32 	%f282, %r105;
	add.f32 	%f283, %f327, %f282;
	mov.b32 	%r106, %f283;
	shfl.sync.bfly.b32	%r107|%p41, %r106, 8, 31, -1;
	mov.b32 	%f284, %r107;
	add.f32 	%f285, %f283, %f284;
	mov.b32 	%r108, %f285;
	shfl.sync.bfly.b32	%r109|%p42, %r108, 4, 31, -1;
	mov.b32 	%f286, %r109;
	add.f32 	%f287, %f285, %f286;
	mov.b32 	%r110, %f287;
	shfl.sync.bfly.b32	%r111|%p43, %r110, 2, 31, -1;
	mov.b32 	%f288, %r111;
	add.f32 	%f289, %f287, %f288;
	mov.b32 	%r112, %f289;
	shfl.sync.bfly.b32	%r113|%p44, %r112, 1, 31, -1;
	mov.b32 	%f290, %r113;
	add.f32 	%f291, %f289, %f290;
	st.local.f32 	[%rd3+16], %f291;
	mov.b32 	%r114, %f326;
	shfl.sync.bfly.b32	%r115|%p45, %r114, 16, 31, -1;
	mov.b32 	%f292, %r115;
	add.f32 	%f293, %f326, %f292;
	mov.b32 	%r116, %f293;
	shfl.sync.bfly.b32	%r117|%p46, %r116, 8, 31, -1;
	mov.b32 	%f294, %r117;
	add.f32 	%f295, %f293, %f294;
	mov.b32 	%r118, %f295;
	shfl.sync.bfly.b32	%r119|%p47, %r118, 4, 31, -1;
	mov.b32 	%f296, %r119;
	add.f32 	%f297, %f295, %f296;
	mov.b32 	%r120, %f297;
	shfl.sync.bfly.b32	%r121|%p48, %r120, 2, 31, -1;
	mov.b32 	%f298, %r121;
	add.f32 	%f299, %f297, %f298;
	mov.b32 	%r122, %f299;
	shfl.sync.bfly.b32	%r123|%p49, %r122, 1, 31, -1;
	mov.b32 	%f300, %r123;
	add.f32 	%f301, %f299, %f300;
	st.local.f32 	[%rd3+20], %f301;
	mov.b32 	%r124, %f325;
	shfl.sync.bfly.b32	%r125|%p50, %r124, 16, 31, -1;
	mov.b32 	%f302, %r125;
	add.f32 	%f303, %f325, %f302;
	mov.b32 	%r126, %f303;
	shfl.sync.bfly.b32	%r127|%p51, %r126, 8, 31, -1;
	mov.b32 	%f304, %r127;
	add.f32 	%f305, %f303, %f304;
	mov.b32 	%r128, %f305;
	shfl.sync.bfly.b32	%r129|%p52, %r128, 4, 31, -1;
	mov.b32 	%f306, %r129;
	add.f32 	%f307, %f305, %f306;
	mov.b32 	%r130, %f307;
	shfl.sync.bfly.b32	%r131|%p53, %r130, 2, 31, -1;
	mov.b32 	%f308, %r131;
	add.f32 	%f309, %f307, %f308;
	mov.b32 	%r132, %f309;
	shfl.sync.bfly.b32	%r133|%p54, %r132, 1, 31, -1;
	mov.b32 	%f310, %r133;
	add.f32 	%f311, %f309, %f310;
	st.local.f32 	[%rd3+24], %f311;
	mov.b32 	%r134, %f324;
	shfl.sync.bfly.b32	%r135|%p55, %r134, 16, 31, -1;
	mov.b32 	%f312, %r135;
	add.f32 	%f313, %f324, %f312;
	mov.b32 	%r136, %f313;
	shfl.sync.bfly.b32	%r137|%p56, %r136, 8, 31, -1;
	mov.b32 	%f314, %r137;
	add.f32 	%f315, %f313, %f314;
	mov.b32 	%r138, %f315;
	shfl.sync.bfly.b32	%r139|%p57, %r138, 4, 31, -1;
	mov.b32 	%f316, %r139;
	add.f32 	%f317, %f315, %f316;
	mov.b32 	%r140, %f317;
	shfl.sync.bfly.b32	%r141|%p58, %r140, 2, 31, -1;
	mov.b32 	%f318, %r141;
	add.f32 	%f319, %f317, %f318;
	mov.b32 	%r142, %f319;
	shfl.sync.bfly.b32	%r143|%p59, %r142, 1, 31, -1;
	mov.b32 	%f320, %r143;
	add.f32 	%f321, %f319, %f320;
	st.local.f32 	[%rd3+28], %f321;
	setp.lt.u32 	%p60, %r144, %r63;
	or.pred  	%p61, %p19, %p60;
	@%p61 bra 	$L__BB5_17;
	ld.local.f32 	%f322, [%rd5];
	mul.f32 	%f323, %f1, %f322;
	add.s64 	%rd56, %rd8, %rd6;
	shl.b64 	%rd57, %rd56, 2;
	add.s64 	%rd58, %rd7, %rd57;
	st.global.f32 	[%rd58], %f323;
$L__BB5_17:
	add.s32 	%r144, %r144, 1;
	setp.ne.s32 	%p62, %r144, %r28;
	@%p62 bra 	$L__BB5_2;
$L__BB5_18:
	ret;

}
	// .globl	softmax_forward_kernel4
.visible .entry softmax_forward_kernel4(
	.param .u64 .ptr .align 1 softmax_forward_kernel4_param_0,
	.param .u64 .ptr .align 1 softmax_forward_kernel4_param_1,
	.param .u32 softmax_forward_kernel4_param_2,
	.param .u32 softmax_forward_kernel4_param_3
)
{
	.reg .pred 	%p<41>;
	.reg .b32 	%r<144>;
	.reg .b32 	%f<215>;
	.reg .b64 	%rd<19>;

	ld.param.u64 	%rd4, [softmax_forward_kernel4_param_0];
	ld.param.u64 	%rd5, [softmax_forward_kernel4_param_1];
	ld.param.u32 	%r63, [softmax_forward_kernel4_param_3];
	cvta.to.global.u64 	%rd6, %rd5;
	cvta.to.global.u64 	%rd1, %rd4;
	mov.u32 	%r64, %ctaid.x;
	mov.u32 	%r143, %tid.x;
	shr.u32 	%r2, %r143, 5;
	and.b32  	%r3, %r143, 31;
	mov.u32 	%r4, %ntid.x;
	shr.u32 	%r5, %r4, 5;
	mul.lo.s32 	%r6, %r63, %r64;
	mul.wide.s32 	%rd7, %r6, 4;
	add.s64 	%rd2, %rd6, %rd7;
	setp.ge.s32 	%p1, %r143, %r63;
	mov.f32 	%f194, 0fFF800000;
	@%p1 bra 	$L__BB6_3;
	mov.f32 	%f194, 0fFF800000;
	mov.u32 	%r124, %r143;
$L__BB6_2:
	mul.wide.s32 	%rd8, %r124, 4;
	add.s64 	%rd9, %rd2, %rd8;
	ld.global.f32 	%f41, [%rd9];
	max.f32 	%f194, %f194, %f41;
	add.s32 	%r124, %r124, %r4;
	setp.lt.s32 	%p2, %r124, %r63;
	@%p2 bra 	$L__BB6_2;
$L__BB6_3:
	mov.b32 	%r65, %f194;
	shfl.sync.down.b32	%r66|%p3, %r65, 16, 31, -1;
	mov.b32 	%f42, %r66;
	max.f32 	%f43, %f194, %f42;
	mov.b32 	%r67, %f43;
	shfl.sync.down.b32	%r68|%p4, %r67, 8, 31, -1;
	mov.b32 	%f44, %r68;
	max.f32 	%f45, %f43, %f44;
	mov.b32 	%r69, %f45;
	shfl.sync.down.b32	%r70|%p5, %r69, 4, 31, -1;
	mov.b32 	%f46, %r70;
	max.f32 	%f47, %f45, %f46;
	mov.b32 	%r71, %f47;
	shfl.sync.down.b32	%r72|%p6, %r71, 2, 31, -1;
	mov.b32 	%f48, %r72;
	max.f32 	%f49, %f47, %f48;
	mov.b32 	%r73, %f49;
	shfl.sync.down.b32	%r74|%p7, %r73, 1, 31, -1;
	mov.b32 	%f50, %r74;
	max.f32 	%f4, %f49, %f50;
	setp.ne.s32 	%p8, %r3, 0;
	@%p8 bra 	$L__BB6_5;
	shl.b32 	%r75, %r2, 2;
	mov.u32 	%r76, shared;
	add.s32 	%r77, %r76, %r75;
	st.shared.f32 	[%r77], %f4;
$L__BB6_5:
	bar.sync 	0;
	setp.ne.s32 	%p9, %r143, 0;
	@%p9 bra 	$L__BB6_21;
	ld.shared.f32 	%f203, [shared];
	setp.lt.u32 	%p10, %r4, 64;
	@%p10 bra 	$L__BB6_20;
	add.s32 	%r9, %r5, -1;
	add.s32 	%r79, %r5, -2;
	and.b32  	%r10, %r9, 15;
	setp.lt.u32 	%p11, %r79, 15;
	mov.b32 	%r129, 1;
	@%p11 bra 	$L__BB6_11;
	mov.u32 	%r82, shared;
	add.s32 	%r125, %r82, 32;
	and.b32  	%r83, %r9, -16;
	neg.s32 	%r127, %r83;
	mov.b32 	%r126, 0;
$L__BB6_9:
	.pragma "nounroll";
	ld.shared.f32 	%f52, [%r125+-28];
	max.f32 	%f53, %f203, %f52;
	ld.shared.v2.f32 	{%f54, %f55}, [%r125+-24];
	max.f32 	%f56, %f53, %f54;
	max.f32 	%f57, %f56, %f55;
	ld.shared.v4.f32 	{%f58, %f59, %f60, %f61}, [%r125+-16];
	max.f32 	%f62, %f57, %f58;
	max.f32 	%f63, %f62, %f59;
	max.f32 	%f64, %f63, %f60;
	max.f32 	%f65, %f64, %f61;
	ld.shared.v4.f32 	{%f66, %f67, %f68, %f69}, [%r125];
	max.f32 	%f70, %f65, %f66;
	max.f32 	%f71, %f70, %f67;
	max.f32 	%f72, %f71, %f68;
	max.f32 	%f73, %f72, %f69;
	ld.shared.v4.f32 	{%f74, %f75, %f76, %f77}, [%r125+16];
	max.f32 	%f78, %f73, %f74;
	max.f32 	%f79, %f78, %f75;
	max.f32 	%f80, %f79, %f76;
	max.f32 	%f81, %f80, %f77;
	ld.shared.f32 	%f82, [%r125+32];
	max.f32 	%f203, %f81, %f82;
	add.s32 	%r127, %r127, 16;
	add.s32 	%r126, %r126, 16;
	add.s32 	%r125, %r125, 64;
	setp.ne.s32 	%p12, %r127, 0;
	@%p12 bra 	$L__BB6_9;
	add.s32 	%r129, %r126, 1;
$L__BB6_11:
	setp.eq.s32 	%p13, %r10, 0;
	@%p13 bra 	$L__BB6_20;
	and.b32  	%r20, %r9, 7;
	setp.lt.u32 	%p14, %r10, 8;
	@%p14 bra 	$L__BB6_14;
	shl.b32 	%r84, %r129, 2;
	mov.u32 	%r85, shared;
	add.s32 	%r86, %r85, %r84;
	ld.shared.f32 	%f84, [%r86];
	max.f32 	%f85, %f203, %f84;
	ld.shared.f32 	%f86, [%r86+4];
	max.f32 	%f87, %f85, %f86;
	ld.shared.f32 	%f88, [%r86+8];
	max.f32 	%f89, %f87, %f88;
	ld.shared.f32 	%f90, [%r86+12];
	max.f32 	%f91, %f89, %f90;
	ld.shared.f32 	%f92, [%r86+16];
	max.f32 	%f93, %f91, %f92;
	ld.shared.f32 	%f94, [%r86+20];
	max.f32 	%f95, %f93, %f94;
	ld.shared.f32 	%f96, [%r86+24];
	max.f32 	%f97, %f95, %f96;
	ld.shared.f32 	%f98, [%r86+28];
	max.f32 	%f203, %f97, %f98;
	add.s32 	%r129, %r129, 8;
$L__BB6_14:
	setp.eq.s32 	%p15, %r20, 0;
	@%p15 bra 	$L__BB6_20;
	and.b32  	%r23, %r9, 3;
	setp.lt.u32 	%p16, %r20, 4;
	@%p16 bra 	$L__BB6_17;
	shl.b32 	%r87, %r129, 2;
	mov.u32 	%r88, shared;
	add.s32 	%r89, %r88, %r87;
	ld.shared.f32 	%f100, [%r89];
	max.f32 	%f101, %f203, %f100;
	ld.shared.f32 	%f102, [%r89+4];
	max.f32 	%f103, %f101, %f102;
	ld.shared.f32 	%f104, [%r89+8];
	max.f32 	%f105, %f103, %f104;
	ld.shared.f32 	%f106, [%r89+12];
	max.f32 	%f203, %f105, %f106;
	add.s32 	%r129, %r129, 4;
$L__BB6_17:
	setp.eq.s32 	%p17, %r23, 0;
	@%p17 bra 	$L__BB6_20;
	shl.b32 	%r90, %r129, 2;
	mov.u32 	%r91, shared;
	add.s32 	%r132, %r91, %r90;
	neg.s32 	%r131, %r23;
$L__BB6_19:
	.pragma "nounroll";
	ld.shared.f32 	%f107, [%r132];
	max.f32 	%f203, %f203, %f107;
	add.s32 	%r132, %r132, 4;
	add.s32 	%r131, %r131, 1;
	setp.ne.s32 	%p18, %r131, 0;
	@%p18 bra 	$L__BB6_19;
$L__BB6_20:
	st.shared.f32 	[shared], %f203;
$L__BB6_21:
	setp.ge.s32 	%p19, %r143, %r63;
	bar.sync 	0;
	@%p19 bra 	$L__BB6_24;
	ld.shared.f32 	%f19, [shared];
	mov.u32 	%r133, %r143;
$L__BB6_23:
	mul.wide.s32 	%rd10, %r133, 4;
	add.s64 	%rd11, %rd2, %rd10;
	ld.global.f32 	%f108, [%rd11];
	sub.f32 	%f109, %f108, %f19;
	fma.rn.f32 	%f110, %f109, 0f3BBB989D, 0f3F000000;
	cvt.sat.f32.f32 	%f111, %f110;
	mov.f32 	%f112, 0f4B400001;
	mov.f32 	%f113, 0f437C0000;
	fma.rm.f32 	%f114, %f111, %f113, %f112;
	add.f32 	%f115, %f114, 0fCB40007F;
	neg.f32 	%f116, %f115;
	fma.rn.f32 	%f117, %f109, 0f3FB8AA3B, %f116;
	fma.rn.f32 	%f118, %f109, 0f32A57060, %f117;
	mov.b32 	%r92, %f114;
	shl.b32 	%r93, %r92, 23;
	mov.b32 	%f119, %r93;
	ex2.approx.ftz.f32 	%f120, %f118;
	mul.f32 	%f121, %f120, %f119;
	add.s32 	%r94, %r133, %r6;
	mul.wide.s32 	%rd12, %r94, 4;
	add.s64 	%rd13, %rd1, %rd12;
	st.global.f32 	[%rd13], %f121;
	add.s32 	%r133, %r133, %r4;
	setp.lt.s32 	%p20, %r133, %r63;
	@%p20 bra 	$L__BB6_23;
$L__BB6_24:
	setp.ge.s32 	%p21, %r143, %r63;
	add.s64 	%rd3, %rd1, %rd7;
	mov.f32 	%f205, 0f00000000;
	@%p21 bra 	$L__BB6_27;
	mov.f32 	%f205, 0f00000000;
	mov.u32 	%r134, %r143;
$L__BB6_26:
	mul.wide.s32 	%rd15, %r134, 4;
	add.s64 	%rd16, %rd3, %rd15;
	ld.global.f32 	%f124, [%rd16];
	add.f32 	%f205, %f205, %f124;
	add.s32 	%r134, %r134, %r4;
	setp.lt.s32 	%p22, %r134, %r63;
	@%p22 bra 	$L__BB6_26;
$L__BB6_27:
	shl.b32 	%r95, %r5, 2;
	mov.u32 	%r96, shared;
	add.s32 	%r36, %r96, %r95;
	setp.ne.s32 	%p23, %r3, 0;
	mov.b32 	%r97, %f205;
	shfl.sync.down.b32	%r98|%p24, %r97, 16, 31, -1;
	mov.b32 	%f125, %r98;
	add.f32 	%f126, %f205, %f125;
	mov.b32 	%r99, %f126;
	shfl.sync.down.b32	%r100|%p25, %r99, 8, 31, -1;
	mov.b32 	%f127, %r100;
	add.f32 	%f128, %f126, %f127;
	mov.b32 	%r101, %f128;
	shfl.sync.down.b32	%r102|%p26, %r101, 4, 31, -1;
	mov.b32 	%f129, %r102;
	add.f32 	%f130, %f128, %f129;
	mov.b32 	%r103, %f130;
	shfl.sync.down.b32	%r104|%p27, %r103, 2, 31, -1;
	mov.b32 	%f131, %r104;
	add.f32 	%f132, %f130, %f131;
	mov.b32 	%r105, %f132;
	shfl.sync.down.b32	%r106|%p28, %r105, 1, 31, -1;
	mov.b32 	%f133, %r106;
	add.f32 	%f23, %f132, %f133;
	@%p23 bra 	$L__BB6_29;
	shl.b32 	%r107, %r2, 2;
	add.s32 	%r108, %r36, %r107;
	st.shared.f32 	[%r108], %f23;
$L__BB6_29:
	setp.ne.s32 	%p29, %r143, 0;
	bar.sync 	0;
	@%p29 bra 	$L__BB6_45;
	ld.shared.f32 	%f214, [%r36];
	setp.lt.u32 	%p30, %r4, 64;
	@%p30 bra 	$L__BB6_44;
	add.s32 	%r37, %r5, -1;
	add.s32 	%r110, %r5, -2;
	and.b32  	%r38, %r37, 15;
	setp.lt.u32 	%p31, %r110, 15;
	mov.b32 	%r139, 1;
	@%p31 bra 	$L__BB6_35;
	and.b32  	%r112, %r37, -16;
	neg.s32 	%r137, %r112;
	add.s32 	%r115, %r95, %r96;
	add.s32 	%r135, %r115, 32;
	mov.b32 	%r136, 0;
$L__BB6_33:
	.pragma "nounroll";
	ld.shared.f32 	%f135, [%r135+-28];
	add.f32 	%f136, %f214, %f135;
	ld.shared.f32 	%f137, [%r135+-24];
	add.f32 	%f138, %f136, %f137;
	ld.shared.f32 	%f139, [%r135+-20];
	add.f32 	%f140, %f138, %f139;
	ld.shared.f32 	%f141, [%r135+-16];
	add.f32 	%f142, %f140, %f141;
	ld.shared.f32 	%f143, [%r135+-12];
	add.f32 	%f144, %f142, %f143;
	ld.shared.f32 	%f145, [%r135+-8];
	add.f32 	%f146, %f144, %f145;
	ld.shared.f32 	%f147, [%r135+-4];
	add.f32 	%f148, %f146, %f147;
	ld.shared.f32 	%f149, [%r135];
	add.f32 	%f150, %f148, %f149;
	ld.shared.f32 	%f151, [%r135+4];
	add.f32 	%f152, %f150, %f151;
	ld.shared.f32 	%f153, [%r135+8];
	add.f32 	%f154, %f152, %f153;
	ld.shared.f32 	%f155, [%r135+12];
	add.f32 	%f156, %f154, %f155;
	ld.shared.f32 	%f157, [%r135+16];
	add.f32 	%f158, %f156, %f157;
	ld.shared.f32 	%f159, [%r135+20];
	add.f32 	%f160, %f158, %f159;
	ld.shared.f32 	%f161, [%r135+24];
	add.f32 	%f162, %f160, %f161;
	ld.shared.f32 	%f163, [%r135+28];
	add.f32 	%f164, %f162, %f163;
	ld.shared.f32 	%f165, [%r135+32];
	add.f32 	%f214, %f164, %f165;
	add.s32 	%r137, %r137, 16;
	add.s32 	%r136, %r136, 16;
	add.s32 	%r135, %r135, 64;
	setp.ne.s32 	%p32, %r137, 0;
	@%p32 bra 	$L__BB6_33;
	add.s32 	%r139, %r136, 1;
$L__BB6_35:
	setp.eq.s32 	%p33, %r38, 0;
	@%p33 bra 	$L__BB6_44;
	and.b32  	%r49, %r37, 7;
	setp.lt.u32 	%p34, %r38, 8;
	@%p34 bra 	$L__BB6_38;
	shl.b32 	%r116, %r139, 2;
	add.s32 	%r117, %r36, %r116;
	ld.shared.f32 	%f167, [%r117];
	add.f32 	%f168, %f214, %f167;
	ld.shared.f32 	%f169, [%r117+4];
	add.f32 	%f170, %f168, %f169;
	ld.shared.f32 	%f171, [%r117+8];
	add.f32 	%f172, %f170, %f171;
	ld.shared.f32 	%f173, [%r117+12];
	add.f32 	%f174, %f172, %f173;
	ld.shared.f32 	%f175, [%r117+16];
	add.f32 	%f176, %f174, %f175;
	ld.shared.f32 	%f177, [%r117+20];
	add.f32 	%f178, %f176, %f177;
	ld.shared.f32 	%f179, [%r117+24];
	add.f32 	%f180, %f178, %f179;
	ld.shared.f32 	%f181, [%r117+28];
	add.f32 	%f214, %f180, %f181;
	add.s32 	%r139, %r139, 8;
$L__BB6_38:
	setp.eq.s32 	%p35, %r49, 0;
	@%p35 bra 	$L__BB6_44;
	and.b32  	%r52, %r37, 3;
	setp.lt.u32 	%p36, %r49, 4;
	@%p36 bra 	$L__BB6_41;
	shl.b32 	%r118, %r139, 2;
	add.s32 	%r119, %r36, %r118;
	ld.shared.f32 	%f183, [%r119];
	add.f32 	%f184, %f214, %f183;
	ld.shared.f32 	%f185, [%r119+4];
	add.f32 	%f186, %f184, %f185;
	ld.shared.f32 	%f187, [%r119+8];
	add.f32 	%f188, %f186, %f187;
	ld.shared.f32 	%f189, [%r119+12];
	add.f32 	%f214, %f188, %f189;
	add.s32 	%r139, %r139, 4;
$L__BB6_41:
	setp.eq.s32 	%p37, %r52, 0;
	@%p37 bra 	$L__BB6_44;
	shl.b32 	%r120, %r139, 2;
	add.s32 	%r122, %r120, %r95;
	add.s32 	%r142, %r96, %r122;
	neg.s32 	%r141, %r52;
$L__BB6_43:
	.pragma "nounroll";
	ld.shared.f32 	%f190, [%r142];
	add.f32 	%f214, %f214, %f190;
	add.s32 	%r142, %r142, 4;
	add.s32 	%r141, %r141, 1;
	setp.ne.s32 	%p38, %r141, 0;
	@%p38 bra 	$L__BB6_43;
$L__BB6_44:
	st.shared.f32 	[%r36], %f214;
$L__BB6_45:
	setp.ge.s32 	%p39, %r143, %r63;
	bar.sync 	0;
	@%p39 bra 	$L__BB6_48;
	ld.shared.f32 	%f38, [%r36];
$L__BB6_47:
	mul.wide.s32 	%rd17, %r143, 4;
	add.s64 	%rd18, %rd3, %rd17;
	ld.global.f32 	%f191, [%rd18];
	div.rn.f32 	%f192, %f191, %f38;
	st.global.f32 	[%rd18], %f192;
	add.s32 	%r143, %r143, %r4;
	setp.lt.s32 	%p40, %r143, %r63;
	@%p40 bra 	$L__BB6_47;
$L__BB6_48:
	ret;

}
	// .globl	softmax_autoregressive_backward_kernel4
.visible .entry softmax_autoregressive_backward_kernel4(
	.param .u64 .ptr .align 1 softmax_autoregressive_backward_kernel4_param_0,
	.param .u64 .ptr .align 1 softmax_autoregressive_backward_kernel4_param_1,
	.param .u64 .ptr .align 1 softmax_autoregressive_backward_kernel4_param_2,
	.param .u32 softmax_autoregressive_backward_kernel4_param_3,
	.param .u32 softmax_autoregressive_backward_kernel4_param_4,
	.param .u32 softmax_autoregressive_backward_kernel4_param_5,
	.param .u32 softmax_autoregressive_backward_kernel4_param_6
)
{
	.local .align 16 .b8 	__local_depot7[32];
	.reg .b64 	%SP;
	.reg .b64 	%SPL;
	.reg .pred 	%p<70>;
	.reg .b32 	%r<122>;
	.reg .b32 	%f<212>;
	.reg .b64 	%rd<28>;

	mov.u64 	%SPL, __local_depot7;
	ld.param.u64 	%rd9, [softmax_autoregressive_backward_kernel4_param_0];
	ld.param.u64 	%rd10, [softmax_autoregressive_backward_kernel4_param_1];
	ld.param.u64 	%rd11, [softmax_autoregressive_backward_kernel4_param_2];
	ld.param.u32 	%r15, [softmax_autoregressive_backward_kernel4_param_4];
	ld.param.u32 	%r16, [softmax_autoregressive_backward_kernel4_param_5];
	ld.param.u32 	%r17, [softmax_autoregressive_backward_kernel4_param_6];
	add.u64 	%rd1, %SPL, 0;
	mov.u32 	%r18, %tid.x;
	mov.u32 	%r19, %tid.y;
	mov.u32 	%r20, %tid.z;
	mov.u32 	%r21, %ntid.x;
	mov.u32 	%r22, %ntid.y;
	mad.lo.s32 	%r23, %r20, %r22, %r19;
	mad.lo.s32 	%r1, %r23, %r21, %r18;
	mul.lo.s32 	%r24, %r21, %r22;
	mov.u32 	%r25, %ntid.z;
	mad.lo.s32 	%r26, %r24, %r25, 31;
	shr.u32 	%r27, %r26, 5;
	and.b32  	%r28, %r27, 65535;
	mov.u32 	%r29, %ctaid.x;
	shr.u32 	%r30, %r1, 5;
	and.b32  	%r31, %r30, 65535;
	mad.lo.s32 	%r32, %r28, %r29, %r31;
	shl.b32 	%r2, %r32, 3;
	setp.ge.s32 	%p1, %r2, %r15;
	@%p1 bra 	$L__BB7_40;
	div.s32 	%r33, %r16, %r17;
	cvt.rn.f32.s32 	%f61, %r33;
	sqrt.rn.f32 	%f62, %f61;
	rcp.rn.f32 	%f1, %f62;
	mov.u32 	%r34, %ctaid.y;
	mul.lo.s32 	%r35, %r15, %r34;
	mul.lo.s32 	%r36, %r35, %r15;
	cvt.s64.s32 	%rd2, %r36;
	and.b32  	%r3, %r1, 31;
	and.b32  	%r4, %r1, 24;
	add.s32 	%r5, %r2, 2;
	add.s32 	%r6, %r2, 3;
	add.s32 	%r7, %r2, 4;
	add.s32 	%r8, %r2, 5;
	add.s32 	%r9, %r2, 6;
	add.s32 	%r10, %r2, 7;
	cvta.to.global.u64 	%rd3, %rd11;
	cvta.to.global.u64 	%rd4, %rd10;
	cvta.to.global.u64 	%rd5, %rd9;
	mul.wide.s32 	%rd15, %r2, 4;
	mov.u32 	%r120, %r2;
$L__BB7_2:
	mov.f32 	%f63, 0f00000000;
	st.local.v4.f32 	[%rd1], {%f63, %f63, %f63, %f63};
	st.local.v4.f32 	[%rd1+16], {%f63, %f63, %f63, %f63};
	mul.lo.s32 	%r37, %r120, %r15;
	cvt.s64.s32 	%rd13, %r37;
	add.s64 	%rd6, %rd13, %rd2;
	shl.b64 	%rd14, %rd6, 2;
	add.s64 	%rd7, %rd3, %rd14;
	setp.lt.s32 	%p2, %r120, %r2;
	add.s64 	%rd8, %rd7, %rd15;
	@%p2 bra 	$L__BB7_4;
	ld.global.nc.f32 	%f180, [%rd8];
$L__BB7_4:
	setp.le.s32 	%p3, %r120, %r2;
	@%p3 bra 	$L__BB7_6;
	ld.global.nc.f32 	%f181, [%rd8+4];
$L__BB7_6:
	setp.lt.s32 	%p4, %r120, %r5;
	@%p4 bra 	$L__BB7_8;
	ld.global.nc.f32 	%f182, [%rd8+8];
$L__BB7_8:
	setp.lt.s32 	%p5, %r120, %r6;
	@%p5 bra 	$L__BB7_10;
	ld.global.nc.f32 	%f183, [%rd8+12];
$L__BB7_10:
	setp.lt.s32 	%p6, %r120, %r7;
	@%p6 bra 	$L__BB7_12;
	ld.global.nc.f32 	%f184, [%rd8+16];
$L__BB7_12:
	setp.lt.s32 	%p7, %r120, %r8;
	@%p7 bra 	$L__BB7_14;
	ld.global.nc.f32 	%f185, [%rd8+20];
$L__BB7_14:
	setp.lt.s32 	%p8, %r120, %r9;
	@%p8 bra 	$L__BB7_16;
	ld.global.nc.f32 	%f186, [%rd8+24];
$L__BB7_16:
	setp.lt.s32 	%p9, %r120, %r10;
	@%p9 bra 	$L__BB7_18;
	ld.global.nc.f32 	%f187, [%rd8+28];
$L__BB7_18:
	setp.gt.s32 	%p10, %r3, %r120;
	mov.f32 	%f203, 0f00000000;
	mov.f32 	%f202, %f203;
	mov.f32 	%f201, %f203;
	mov.f32 	%f200, %f203;
	mov.f32 	%f199, %f203;
	mov.f32 	%f198, %f203;
	mov.f32 	%f197, %f203;
	mov.f32 	%f196, %f203;
	@%p10 bra 	$L__BB7_37;
	mov.f32 	%f203, 0f00000000;
	mov.u32 	%r121, %r3;
$L__BB7_20:
	setp.lt.s32 	%p11, %r120, %r2;
	cvt.s64.s32 	%rd16, %r121;
	mul.wide.s32 	%rd17, %r121, 4;
	add.s64 	%rd18, %rd7, %rd17;
	ld.global.nc.f32 	%f34, [%rd18];
	add.s64 	%rd19, %rd6, %rd16;
	shl.b64 	%rd20, %rd19, 2;
	add.s64 	%rd21, %rd4, %rd20;
	ld.global.nc.f32 	%f35, [%rd21];
	@%p11 bra 	$L__BB7_22;
	setp.eq.s32 	%p12, %r121, %r2;
	selp.f32 	%f66, 0f3F800000, 0f00000000, %p12;
	sub.f32 	%f67, %f66, %f180;
	mul.f32 	%f68, %f34, %f67;
	fma.rn.f32 	%f196, %f35, %f68, %f196;
$L__BB7_22:
	setp.le.s32 	%p13, %r120, %r2;
	@%p13 bra 	$L__BB7_24;
	add.s32 	%r38, %r2, 1;
	setp.eq.s32 	%p14, %r121, %r38;
	selp.f32 	%f69, 0f3F800000, 0f00000000, %p14;
	sub.f32 	%f70, %f69, %f181;
	mul.f32 	%f71, %f34, %f70;
	fma.rn.f32 	%f197, %f35, %f71, %f197;
$L__BB7_24:
	setp.lt.s32 	%p15, %r120, %r5;
	@%p15 bra 	$L__BB7_26;
	setp.eq.s32 	%p16, %r121, %r5;
	selp.f32 	%f72, 0f3F800000, 0f00000000, %p16;
	sub.f32 	%f73, %f72, %f182;
	mul.f32 	%f74, %f34, %f73;
	fma.rn.f32 	%f198, %f35, %f74, %f198;
$L__BB7_26:
	setp.lt.s32 	%p17, %r120, %r6;
	@%p17 bra 	$L__BB7_28;
	setp.eq.s32 	%p18, %r121, %r6;
	selp.f32 	%f75, 0f3F800000, 0f00000000, %p18;
	sub.f32 	%f76, %f75, %f183;
	mul.f32 	%f77, %f34, %f76;
	fma.rn.f32 	%f199, %f35, %f77, %f199;
$L__BB7_28:
	setp.lt.s32 	%p19, %r120, %r7;
	@%p19 bra 	$L__BB7_30;
	setp.eq.s32 	%p20, %r121, %r7;
	selp.f32 	%f78, 0f3F800000, 0f00000000, %p20;
	sub.f32 	%f79, %f78, %f184;
	mul.f32 	%f80, %f34, %f79;
	fma.rn.f32 	%f200, %f35, %f80, %f200;
$L__BB7_30:
	setp.lt.s32 	%p21, %r120, %r8;
	@%p21 bra 	$L__BB7_32;
	setp.eq.s32 	%p22, %r121, %r8;
	selp.f32 	%f81, 0f3F800000, 0f00000000, %p22;
	sub.f32 	%f82, %f81, %f185;
	mul.f32 	%f83, %f34, %f82;
	fma.rn.f32 	%f201, %f35, %f83, %f201;
$L__BB7_32:
	setp.lt.s32 	%p23, %r120, %r9;
	@%p23 bra 	$L__BB7_34;
	setp.eq.s32 	%p24, %r121, %r9;
	selp.f32 	%f84, 0f3F800000, 0f00000000, %p24;
	sub.f32 	%f85, %f84, %f186;
	mul.f32 	%f86, %f34, %f85;
	fma.rn.f32 	%f202, %f35, %f86, %f202;
$L__BB7_34:
	setp.lt.s32 	%p25, %r120, %r10;
	@%p25 bra 	$L__BB7_36;
	setp.eq.s32 	%p26, %r121, %r10;
	selp.f32 	%f87, 0f3F800000, 0f00000000, %p26;
	sub.f32 	%f88, %f87, %f187;
	mul.f32 	%f89, %f34, %f88;
	fma.rn.f32 	%f203, %f35, %f89, %f203;
$L__BB7_36:
	add.s32 	%r121, %r121, 32;
	setp.le.s32 	%p27, %r121, %r120;
	@%p27 bra 	$L__BB7_20;
$L__BB7_37:
	setp.ne.s32 	%p28, %r4, 0;
	mov.b32 	%r39, %f196;
	shfl.sync.bfly.b32	%r40|%p29, %r39, 16, 31, -1;
	mov.b32 	%f90, %r40;
	add.f32 	%f91, %f196, %f90;
	mov.b32 	%r41, %f91;
	shfl.sync.bfly.b32	%r42|%p30, %r41, 8, 31, -1;
	mov.b32 	%f92, %r42;
	add.f32 	%f93, %f91, %f92;
	mov.b32 	%r43, %f93;
	shfl.sync.bfly.b32	%r44|%p31, %r43, 4, 31, -1;
	mov.b32 	%f94, %r44;
	add.f32 	%f95, %f93, %f94;
	mov.b32 	%r45, %f95;
	shfl.sync.bfly.b32	%r46|%p32, %r45, 2, 31, -1;
	mov.b32 	%f96, %r46;
	add.f32 	%f97, %f95, %f96;
	mov.b32 	%r47, %f97;
	shfl.sync.bfly.b32	%r48|%p33, %r47, 1, 31, -1;
	mov.b32 	%f98, %r48;
	add.f32 	%f99, %f97, %f98;
	st.local.f32 	[%rd1], %f99;
	mov.b32 	%r49, %f197;
	shfl.sync.bfly.b32	%r50|%p34, %r49, 16, 31, -1;
	mov.b32 	%f100, %r50;
	add.f32 	%f101, %f197, %f100;
	mov.b32 	%r51, %f101;
	shfl.sync.bfly.b32	%r52|%p35, %r51, 8, 31, -1;
	mov.b32 	%f102, %r52;
	add.f32 	%f103, %f101, %f102;
	mov.b32 	%r53, %f103;
	shfl.sync.bfly.b32	%r54|%p36, %r53, 4, 31, -1;
	mov.b32 	%f104, %r54;
	add.f32 	%f105, %f103, %f104;
	mov.b32 	%r55, %f105;
	shfl.sync.bfly.b32	%r56|%p37, %r55, 2, 31, -1;
	mov.b32 	%f106, %r56;
	add.f32 	%f107, %f105, %f106;
	mov.b32 	%r57, %f107;
	shfl.sync.bfly.b32	%r58|%p38, %r57, 1, 31, -1;
	mov.b32 	%f108, %r58;
	add.f32 	%f109, %f107, %f108;
	st.local.f32 	[%rd1+4], %f109;
	mov.b32 	%r59, %f198;
	shfl.sync.bfly.b32	%r60|%p39, %r59, 16, 31, -1;
	mov.b32 	%f110, %r60;
	add.f32 	%f111, %f198, %f110;
	mov.b32 	%r61, %f111;
	shfl.sync.bfly.b32	%r62|%p40, %r61, 8, 31, -1;
	mov.b32 	%f112, %r62;
	add.f32 	%f113, %f111, %f112;
	mov.b32 	%r63, %f113;
	shfl.sync.bfly.b32	%r64|%p41, %r63, 4, 31, -1;
	mov.b32 	%f114, %r64;
	add.f32 	%f115, %f113, %f114;
	mov.b32 	%r65, %f115;
	shfl.sync.bfly.b32	%r66|%p42, %r65, 2, 31, -1;
	mov.b32 	%f116, %r66;
	add.f32 	%f117, %f115, %f116;
	mov.b32 	%r67, %f117;
	shfl.sync.bfly.b32	%r68|%p43, %r67, 1, 31, -1;
	mov.b32 	%f118, %r68;
	add.f32 	%f119, %f117, %f118;
	st.local.f32 	[%rd1+8], %f119;
	mov.b32 	%r69, %f199;
	shfl.sync.bfly.b32	%r70|%p44, %r69, 16, 31, -1;
	mov.b32 	%f120, %r70;
	add.f32 	%f121, %f199, %f120;
	mov.b32 	%r71, %f121;
	shfl.sync.bfly.b32	%r72|%p45, %r71, 8, 31, -1;
	mov.b32 	%f122, %r72;
	add.f32 	%f123, %f121, %f122;
	mov.b32 	%r73, %f123;
	shfl.sync.bfly.b32	%r74|%p46, %r73, 4, 31, -1;
	mov.b32 	%f124, %r74;
	add.f32 	%f125, %f123, %f124;
	mov.b32 	%r75, %f125;
	shfl.sync.bfly.b32	%r76|%p47, %r75, 2, 31, -1;
	mov.b32 	%f126, %r76;
	add.f32 	%f127, %f125, %f126;
	mov.b32 	%r77, %f127;
	shfl.sync.bfly.b32	%r78|%p48, %r77, 1, 31, -1;
	mov.b32 	%f128, %r78;
	add.f32 	%f129, %f127, %f128;
	st.local.f32 	[%rd1+12], %f129;
	mov.b32 	%r79, %f200;
	shfl.sync.bfly.b32	%r80|%p49, %r79, 16, 31, -1;
	mov.b32 	%f130, %r80;
	add.f32 	%f131, %f200, %f130;
	mov.b32 	%r81, %f131;
	shfl.sync.bfly.b32	%r82|%p50, %r81, 8, 31, -1;
	mov.b32 	%f132, %r82;
	add.f32 	%f133, %f131, %f132;
	mov.b32 	%r83, %f133;
	shfl.sync.bfly.b32	%r84|%p51, %r83, 4, 31, -1;
	mov.b32 	%f134, %r84;
	add.f32 	%f135, %f133, %f134;
	mov.b32 	%r85, %f135;
	shfl.sync.bfly.b32	%r86|%p52, %r85, 2, 31, -1;
	mov.b32 	%f136, %r86;
	add.f32 	%f137, %f135, %f136;
	mov.b32 	%r87, %f137;
	shfl.sync.bfly.b32	%r88|%p53, %r87, 1, 31, -1;
	mov.b32 	%f138, %r88;
	add.f32 	%f139, %f137, %f138;
	st.local.f32 	[%rd1+16], %f139;
	mov.b32 	%r89, %f201;
	shfl.sync.bfly.b32	%r90|%p54, %r89, 16, 31, -1;
	mov.b32 	%f140, %r90;
	add.f32 	%f141, %f201, %f140;
	mov.b32 	%r91, %f141;
	shfl.sync.bfly.b32	%r92|%p55, %r91, 8, 31, -1;
	mov.b32 	%f142, %r92;
	add.f32 	%f143, %f141, %f142;
	mov.b32 	%r93, %f143;
	shfl.sync.bfly.b32	%r94|%p56, %r93, 4, 31, -1;
	mov.b32 	%f144, %r94;
	add.f32 	%f145, %f143, %f144;
	mov.b32 	%r95, %f145;
	shfl.sync.bfly.b32	%r96|%p57, %r95, 2, 31, -1;
	mov.b32 	%f146, %r96;
	add.f32 	%f147, %f145, %f146;
	mov.b32 	%r97, %f147;
	shfl.sync.bfly.b32	%r98|%p58, %r97, 1, 31, -1;
	mov.b32 	%f148, %r98;
	add.f32 	%f149, %f147, %f148;
	st.local.f32 	[%rd1+20], %f149;
	mov.b32 	%r99, %f202;
	shfl.sync.bfly.b32	%r100|%p59, %r99, 16, 31, -1;
	mov.b32 	%f150, %r100;
	add.f32 	%f151, %f202, %f150;
	mov.b32 	%r101, %f151;
	shfl.sync.bfly.b32	%r102|%p60, %r101, 8, 31, -1;
	mov.b32 	%f152, %r102;
	add.f32 	%f153, %f151, %f152;
	mov.b32 	%r103, %f153;
	shfl.sync.bfly.b32	%r104|%p61, %r103, 4, 31, -1;
	mov.b32 	%f154, %r104;
	add.f32 	%f155, %f153, %f154;
	mov.b32 	%r105, %f155;
	shfl.sync.bfly.b32	%r106|%p62, %r105, 2, 31, -1;
	mov.b32 	%f156, %r106;
	add.f32 	%f157, %f155, %f156;
	mov.b32 	%r107, %f157;
	shfl.sync.bfly.b32	%r108|%p63, %r107, 1, 31, -1;
	mov.b32 	%f158, %r108;
	add.f32 	%f159, %f157, %f158;
	st.local.f32 	[%rd1+24], %f159;
	mov.b32 	%r109, %f203;
	shfl.sync.bfly.b32	%r110|%p64, %r109, 16, 31, -1;
	mov.b32 	%f160, %r110;
	add.f32 	%f161, %f203, %f160;
	mov.b32 	%r111, %f161;
	shfl.sync.bfly.b32	%r112|%p65, %r111, 8, 31, -1;
	mov.b32 	%f162, %r112;
	add.f32 	%f163, %f161, %f162;
	mov.b32 	%r113, %f163;
	shfl.sync.bfly.b32	%r114|%p66, %r113, 4, 31, -1;
	mov.b32 	%f164, %r114;
	add.f32 	%f165, %f163, %f164;
	mov.b32 	%r115, %f165;
	shfl.sync.bfly.b32	%r116|%p67, %r115, 2, 31, -1;
	mov.b32 	%f166, %r116;
	add.f32 	%f167, %f165, %f166;
	mov.b32 	%r117, %f167;
	shfl.sync.bfly.b32	%r118|%p68, %r117, 1, 31, -1;
	mov.b32 	%f168, %r118;
	add.f32 	%f169, %f167, %f168;
	st.local.f32 	[%rd1+28], %f169;
	@%p28 bra 	$L__BB7_39;
	mul.wide.u32 	%rd22, %r3, 4;
	add.s64 	%rd23, %rd1, %rd22;
	ld.local.f32 	%f170, [%rd23];
	mul.f32 	%f171, %f1, %f170;
	add.s32 	%r119, %r2, %r3;
	cvt.u64.u32 	%rd24, %r119;
	add.s64 	%rd25, %rd6, %rd24;
	shl.b64 	%rd26, %rd25, 2;
	add.s64 	%rd27, %rd5, %rd26;
	st.global.f32 	[%rd27], %f171;
$L__BB7_39:
	add.s32 	%r120, %r120, 1;
	setp.ne.s32 	%p69, %r120, %r15;
	@%p69 bra 	$L__BB7_2;
$L__BB7_40:
	ret;

}
	// .globl	scale_kernel
.visible .entry scale_kernel(
	.param .u64 .ptr .align 1 scale_kernel_param_0,
	.param .f32 scale_kernel_param_1,
	.param .u32 scale_kernel_param_2,
	.param .u32 scale_kernel_param_3,
	.param .u32 scale_kernel_param_4
)
{
	.reg .pred 	%p<3>;
	.reg .b32 	%r<19>;
	.reg .b32 	%f<4>;
	.reg .b64 	%rd<7>;

	ld.param.u64 	%rd2, [scale_kernel_param_0];
	ld.param.f32 	%f1, [scale_kernel_param_1];
	ld.param.u32 	%r4, [scale_kernel_param_2];
	ld.param.u32 	%r2, [scale_kernel_param_3];
	ld.param.u32 	%r3, [scale_kernel_param_4];
	cvta.to.global.u64 	%rd1, %rd2;
	mov.u32 	%r5, %ctaid.x;
	mov.u32 	%r6, %ntid.x;
	mov.u32 	%r7, %tid.x;
	mad.lo.s32 	%r1, %r5, %r6, %r7;
	mul.lo.s32 	%r8, %r2, %r4;
	mul.lo.s32 	%r9, %r8, %r3;
	mul.lo.s32 	%r10, %r9, %r3;
	setp.ge.s32 	%p1, %r1, %r10;
	@%p1 bra 	$L__BB8_4;
	mul.lo.s32 	%r11, %r3, %r3;
	mul.lo.s32 	%r12, %r11, %r2;
	rem.s32 	%r13, %r1, %r12;
	rem.s32 	%r14, %r13, %r11;
	div.s32 	%r15, %r14, %r3;
	mul.lo.s32 	%r16, %r15, %r3;
	sub.s32 	%r17, %r14, %r16;
	setp.le.s32 	%p2, %r17, %r15;
	@%p2 bra 	$L__BB8_3;
	mul.wide.s32 	%rd5, %r1, 4;
	add.s64 	%rd6, %rd1, %rd5;
	mov.b32 	%r18, -8388608;
	st.global.u32 	[%rd6], %r18;
	bra.uni 	$L__BB8_4;
$L__BB8_3:
	mul.wide.s32 	%rd3, %r1, 4;
	add.s64 	%rd4, %rd1, %rd3;
	ld.global.f32 	%f2, [%rd4];
	mul.f32 	%f3, %f1, %f2;
	st.global.f32 	[%rd4], %f3;
$L__BB8_4:
	ret;

}


// ===== COMPILED SASS (sm_100) =====

	.target	sm_100

	.elftype	@"ET_EXEC"


//--------------------- .note.nv.tkinfo           --------------------------
	.section	.note.nv.tkinfo,"",@"SHT_NOTE"
	.sectionflags	@"SHF_NOTE_NV_TKINFO"
	.tkinfo
        /*0018*/ 	.word	0x00000002
        /*0030*/ 	.string	""
        /*0030*/ 	.string	"ptxas"
        /*0030*/ 	.string	"Cuda compilation tools, release 13.0, V13.0.88"
        /*0030*/ 	.string	"Build cuda_13.0.r13.0/compiler.36424714_0"
        /*0030*/ 	.string	"-arch sm_100 -m 64 "



//--------------------- .note.nv.cuinfo           --------------------------
	.section	.note.nv.cuinfo,"",@"SHT_NOTE"
	.sectionflags	@"SHF_NOTE_NV_CUINFO"
        /*0018*/ 	.short	0x0002
        /*001a*/ 	.short	0x0064
        /*001c*/ 	.short	0x0082
	.zero		2


//--------------------- .nv.info                  --------------------------
	.section	.nv.info,"",@"SHT_CUDA_INFO"
	.align	4


	//----- nvinfo : EIATTR_REGCOUNT
	.align		4
        /*0000*/ 	.byte	0x04, 0x2f
        /*0002*/ 	.short	(.L_14 - .L_13)
	.align		4
.L_13:
        /*0004*/ 	.word	index@(permute_kernel)
        /*0008*/ 	.word	0x00000012


	//----- nvinfo : EIATTR_FRAME_SIZE
	.align		4
.L_14:
        /*000c*/ 	.byte	0x04, 0x11
        /*000e*/ 	.short	(.L_16 - .L_15)
	.align		4
.L_15:
        /*0010*/ 	.word	index@(permute_kernel)
        /*0014*/ 	.word	0x00000000


	//----- nvinfo : EIATTR_REGCOUNT
	.align		4
.L_16:
        /*0018*/ 	.byte	0x04, 0x2f
        /*001a*/ 	.short	(.L_18 - .L_17)
	.align		4
.L_17:
        /*001c*/ 	.word	index@(permute_kernel_backward)
        /*0020*/ 	.word	0x00000014


	//----- nvinfo : EIATTR_FRAME_SIZE
	.align		4
.L_18:
        /*0024*/ 	.byte	0x04, 0x11
        /*0026*/ 	.short	(.L_20 - .L_19)
	.align		4
.L_19:
        /*0028*/ 	.word	index@(permute_kernel_backward)
        /*002c*/ 	.word	0x00000000


	//----- nvinfo : EIATTR_REGCOUNT
	.align		4
.L_20:
        /*0030*/ 	.byte	0x04, 0x2f
        /*0032*/ 	.short	(.L_22 - .L_21)
	.align		4
.L_21:
        /*0034*/ 	.word	index@(unpermute_kernel)
        /*0038*/ 	.word	0x00000012


	//----- nvinfo : EIATTR_FRAME_SIZE
	.align		4
.L_22:
        /*003c*/ 	.byte	0x04, 0x11
        /*003e*/ 	.short	(.L_24 - .L_23)
	.align		4
.L_23:
        /*0040*/ 	.word	index@(unpermute_kernel)
        /*0044*/ 	.word	0x00000000


	//----- nvinfo : EIATTR_REGCOUNT
	.align		4
.L_24:
        /*0048*/ 	.byte	0x04, 0x2f
        /*004a*/ 	.short	(.L_26 - .L_25)
	.align		4
.L_25:
        /*004c*/ 	.word	index@(unpermute_kernel_backward)
        /*0050*/ 	.word	0x00000011


	//----- nvinfo : EIATTR_FRAME_SIZE
	.align		4
.L_26:
        /*0054*/ 	.byte	0x04, 0x11
        /*0056*/ 	.short	(.L_28 - .L_27)
	.align		4
.L_27:
        /*0058*/ 	.word	index@(unpermute_kernel_backward)
        /*005c*/ 	.word	0x00000000


	//----- nvinfo : EIATTR_REGCOUNT
	.align		4
.L_28:
        /*0060*/ 	.byte	0x04, 0x2f
        /*0062*/ 	.short	(.L_30 - .L_29)
	.align		4
.L_29:
        /*0064*/ 	.word	index@(softmax_forward_kernel)
        /*0068*/ 	.word	0x00000020


	//----- nvinfo : EIATTR_FRAME_SIZE
	.align		4
.L_30:
        /*006c*/ 	.byte	0x04, 0x11
        /*006e*/ 	.short	(.L_32 - .L_31)
	.align		4
.L_31:
        /*0070*/ 	.word	index@($__internal_5_$__cuda_sm20_rcp_rn_f32_slowpath)
        /*0074*/ 	.word	0x00000000


	//----- nvinfo : EIATTR_FRAME_SIZE
	.align		4
.L_32:
        /*0078*/ 	.byte	0x04, 0x11
        /*007a*/ 	.short	(.L_34 - .L_33)
	.align		4
.L_33:
        /*007c*/ 	.word	index@(softmax_forward_kernel)
        /*0080*/ 	.word	0x00000000


	//----- nvinfo : EIATTR_REGCOUNT
	.align		4
.L_34:
        /*0084*/ 	.byte	0x04, 0x2f
        /*0086*/ 	.short	(.L_36 - .L_35)
	.align		4
.L_35:
        /*0088*/ 	.word	index@(softmax_autoregressive_backward_kernel)
        /*008c*/ 	.word	0x00000030


	//----- nvinfo : EIATTR_FRAME_SIZE
	.align		4
.L_36:
        /*0090*/ 	.byte	0x04, 0x11
        /*0092*/ 	.short	(.L_38 - .L_37)
	.align		4
.L_37:
        /*0094*/ 	.word	index@($__internal_4_$__cuda_sm20_sqrt_rn_f32_slowpath)
        /*0098*/ 	.word	0x00000000


	//----- nvinfo : EIATTR_FRAME_SIZE
	.align		4
.L_38:
        /*009c*/ 	.byte	0x04, 0x11
        /*009e*/ 	.short	(.L_40 - .L_39)
	.align		4
.L_39:
        /*00a0*/ 	.word	index@($__internal_3_$__cuda_sm20_rcp_rn_f32_slowpath)
        /*00a4*/ 	.word	0x00000000


	//----- nvinfo : EIATTR_FRAME_SIZE
	.align		4
.L_40:
        /*00a8*/ 	.byte	0x04, 0x11
        /*00aa*/ 	.short	(.L_42 - .L_41)
	.align		4
.L_41:
        /*00ac*/ 	.word	index@(softmax_autoregressive_backward_kernel)
        /*00b0*/ 	.word	0x00000000


	//----- nvinfo : EIATTR_REGCOUNT
	.align		4
.L_42:
        /*00b4*/ 	.byte	0x04, 0x2f
        /*00b6*/ 	.short	(.L_44 - .L_43)
	.align		4
.L_43:
        /*00b8*/ 	.word	index@(softmax_forward_kernel4)
        /*00bc*/ 	.word	0x0000001e


	//----- nvinfo : EIATTR_FRAME_SIZE
	.align		4
.L_44:
        /*00c0*/ 	.byte	0x04, 0x11
        /*00c2*/ 	.short	(.L_46 - .L_45)
	.align		4
.L_45:
        /*00c4*/ 	.word	index@($__internal_2_$__cuda_sm3x_div_rn_noftz_f32_slowpath)
        /*00c8*/ 	.word	0x00000000


	//----- nvinfo : EIATTR_FRAME_SIZE
	.align		4
.L_46:
        /*00cc*/ 	.byte	0x04, 0x11
        /*00ce*/ 	.short	(.L_48 - .L_47)
	.align		4
.L_47:
        /*00d0*/ 	.word	index@(softmax_forward_kernel4)
        /*00d4*/ 	.word	0x00000000


	//----- nvinfo : EIATTR_REGCOUNT
	.align		4
.L_48:
        /*00d8*/ 	.byte	0x04, 0x2f
        /*00da*/ 	.short	(.L_50 - .L_49)
	.align		4
.L_49:
        /*00dc*/ 	.word	index@(softmax_autoregressive_backward_kernel4)
        /*00e0*/ 	.word	0x00000028


	//----- nvinfo : EIATTR_FRAME_SIZE
	.align		4
.L_50:
        /*00e4*/ 	.byte	0x04, 0x11
        /*00e6*/ 	.short	(.L_52 - .L_51)
	.align		4
.L_51:
        /*00e8*/ 	.word	index@($__internal_1_$__cuda_sm20_sqrt_rn_f32_slowpath)
        /*00ec*/ 	.word	0x00000000


	//----- nvinfo : EIATTR_FRAME_SIZE
	.align		4
.L_52:
        /*00f0*/ 	.byte	0x04, 0x11
        /*00f2*/ 	.short	(.L_54 - .L_53)
	.align		4
.L_53:
        /*00f4*/ 	.word	index@($__internal_0_$__cuda_sm20_rcp_rn_f32_slowpath)
        /*00f8*/ 	.word	0x00000000


	//----- nvinfo : EIATTR_FRAME_SIZE
	.align		4
.L_54:
        /*00fc*/ 	.byte	0x04, 0x11
        /*00fe*/ 	.short	(.L_56 - .L_55)
	.align		4
.L_55:
        /*0100*/ 	.word	index@(softmax_autoregressive_backward_kernel4)
        /*0104*/ 	.word	0x00000000


	//----- nvinfo : EIATTR_REGCOUNT
	.align		4
.L_56:
        /*0108*/ 	.byte	0x04, 0x2f
        /*010a*/ 	.short	(.L_58 - .L_57)
	.align		4
.L_57:
        /*010c*/ 	.word	index@(scale_kernel)
        /*0110*/ 	.word	0x00000010


	//----- nvinfo : EIATTR_FRAME_SIZE
	.align		4
.L_58:
        /*0114*/ 	.byte	0x04, 0x11
        /*0116*/ 	.short	(.L_60 - .L_59)
	.align		4
.L_59:
        /*0118*/ 	.word	index@(scale_kernel)
        /*011c*/ 	.word	0x00000000


	//----- nvinfo : EIATTR_MIN_STACK_SIZE
	.align		4
.L_60:
        /*0120*/ 	.byte	0x04, 0x12
        /*0122*/ 	.short	(.L_62 - .L_61)
	.align		4
.L_61:
        /*0124*/ 	.word	index@(scale_kernel)
        /*0128*/ 	.word	0x00000000


	//----- nvinfo : EIATTR_MIN_STACK_SIZE
	.align		4
.L_62:
        /*012c*/ 	.byte	0x04, 0x12
        /*012e*/ 	.short	(.L_64 - .L_63)
	.align		4
.L_63:
        /*0130*/ 	.word	index@(softmax_autoregressive_backward_kernel4)
        /*0134*/ 	.word	0x00000000


	//----- nvinfo : EIATTR_MIN_STACK_SIZE
	.align		4
.L_64:
        /*0138*/ 	.byte	0x04, 0x12
        /*013a*/ 	.short	(.L_66 - .L_65)
	.align		4
.L_65:
        /*013c*/ 	.word	index@(softmax_forward_kernel4)
        /*0140*/ 	.word	0x00000000


	//----- nvinfo : EIATTR_MIN_STACK_SIZE
	.align		4
.L_66:
        /*0144*/ 	.byte	0x04, 0x12
        /*0146*/ 	.short	(.L_68 - .L_67)
	.align		4
.L_67:
        /*0148*/ 	.word	index@(softmax_autoregressive_backward_kernel)
        /*014c*/ 	.word	0x00000000


	//----- nvinfo : EIATTR_MIN_STACK_SIZE
	.align		4
.L_68:
        /*0150*/ 	.byte	0x04, 0x12
        /*0152*/ 	.short	(.L_70 - .L_69)
	.align		4
.L_69:
        /*0154*/ 	.word	index@(softmax_forward_kernel)
        /*0158*/ 	.word	0x00000000


	//----- nvinfo : EIATTR_MIN_STACK_SIZE
	.align		4
.L_70:
        /*015c*/ 	.byte	0x04, 0x12
        /*015e*/ 	.short	(.L_72 - .L_71)
	.align		4
.L_71:
        /*0160*/ 	.word	index@(unpermute_kernel_backward)
        /*0164*/ 	.word	0x00000000


	//----- nvinfo : EIATTR_MIN_STACK_SIZE
	.align		4
.L_72:
        /*0168*/ 	.byte	0x04, 0x12
        /*016a*/ 	.short	(.L_74 - .L_73)
	.align		4
.L_73:
        /*016c*/ 	.word	index@(unpermute_kernel)
        /*0170*/ 	.word	0x00000000


	//----- nvinfo : EIATTR_MIN_STACK_SIZE
	.align		4
.L_74:
        /*0174*/ 	.byte	0x04, 0x12
        /*0176*/ 	.short	(.L_76 - .L_75)
	.align		4
.L_75:
        /*0178*/ 	.word	index@(permute_kernel_backward)
        /*017c*/ 	.word	0x00000000


	//----- nvinfo : EIATTR_MIN_STACK_SIZE
	.align		4
.L_76:
        /*0180*/ 	.byte	0x04, 0x12
        /*0182*/ 	.short	(.L_78 - .L_77)
	.align		4
.L_77:
        /*0184*/ 	.word	index@(permute_kernel)
        /*0188*/ 	.word	0x00000000
.L_78:


//--------------------- .nv.compat                --------------------------
	.section	.nv.compat,"",@"SHT_CUDA_COMPAT_INFO"
	.align	4
        /*0000*/ 	.byte	0x02, 0x09, 0x00, 0x00, 0x02, 0x02, 0x01, 0x00, 0x02, 0x05, 0x05, 0x00, 0x03, 0x07, 0x01, 0x01
        /*0010*/ 	.byte	0x02, 0x03, 0x00, 0x00, 0x02, 0x06, 0x01, 0x00, 0x04, 0x0b, 0x08, 0x00, 0x01, 0x00, 0x00, 0x00
        /*0020*/ 	.byte	0x00, 0x00, 0x00, 0x00


//--------------------- .nv.info.scale_kernel     --------------------------
	.section	.nv.info.scale_kernel,"",@"SHT_CUDA_INFO"
	.sectionflags	@""
	.align	4


	//----- nvinfo : EIATTR_CUDA_API_VERSION
	.align		4
        /*0000*/ 	.byte	0x04, 0x37
        /*0002*/ 	.short	(.L_80 - .L_79)
.L_79:
        /*0004*/ 	.word	0x00000082


	//----- nvinfo : EIATTR_KPARAM_INFO
	.align		4
.L_80:
        /*0008*/ 	.byte	0x04, 0x17
        /*000a*/ 	.short	(.L_82 - .L_81)
.L_81:
        /*000c*/ 	.word	0x00000000
        /*0010*/ 	.short	0x0004
        /*0012*/ 	.short	0x0014
        /*0014*/ 	.byte	0x00, 0xf0, 0x11, 0x00


	//----- nvinfo : EIATTR_KPARAM_INFO
	.align		4
.L_82:
        /*0018*/ 	.byte	0x04, 0x17
        /*001a*/ 	.short	(.L_84 - .L_83)
.L_83:
        /*001c*/ 	.word	0x00000000
        /*0020*/ 	.short	0x0003
        /*0022*/ 	.short	0x0010
        /*0024*/ 	.byte	0x00, 0xf0, 0x11, 0x00


	//----- nvinfo : EIATTR_KPARAM_INFO
	.align		4
.L_84:
        /*0028*/ 	.byte	0x04, 0x17
        /*002a*/ 	.short	(.L_86 - .L_85)
.L_85:
        /*002c*/ 	.word	0x00000000
        /*0030*/ 	.short	0x0002
        /*0032*/ 	.short	0x000c
        /*0034*/ 	.byte	0x00, 0xf0, 0x11, 0x00


	//----- nvinfo : EIATTR_KPARAM_INFO
	.align		4
.L_86:
        /*0038*/ 	.byte	0x04, 0x17
        /*003a*/ 	.short	(.L_88 - .L_87)
.L_87:
        /*003c*/ 	.word	0x00000000
        /*0040*/ 	.short	0x0001
        /*0042*/ 	.short	0x0008
        /*0044*/ 	.byte	0x00, 0xf0, 0x11, 0x00


	//----- nvinfo : EIATTR_KPARAM_INFO
	.align		4
.L_88:
        /*0048*/ 	.byte	0x04, 0x17
        /*004a*/ 	.short	(.L_90 - .L_89)
.L_89:
        /*004c*/ 	.word	0x00000000
        /*0050*/ 	.short	0x0000
        /*0052*/ 	.short	0x0000
        /*0054*/ 	.byte	0x00, 0xf5, 0x21, 0x00


	//----- nvinfo : EIATTR_SPARSE_MMA_MASK
	.align		4
.L_90:
        /*0058*/ 	.byte	0x03, 0x50
        /*005a*/ 	.short	0x0000


	//----- nvinfo : EIATTR_MAXREG_COUNT
	.align		4
        /*005c*/ 	.byte	0x03, 0x1b
        /*005e*/ 	.short	0x00ff


	//----- nvinfo : EIATTR_MERCURY_ISA_VERSION
	.align		4
        /*0060*/ 	.byte	0x03, 0x5f
        /*0062*/ 	.short	0x0101


	//----- nvinfo : EIATTR_VRC_CTA_INIT_COUNT
	.align		4
        /*0064*/ 	.byte	0x02, 0x4a
	.zero		1
	.zero		1


	//----- nvinfo : EIATTR_EXIT_INSTR_OFFSETS
	.align		4
        /*0068*/ 	.byte	0x04, 0x1c
        /*006a*/ 	.short	(.L_92 - .L_91)


	//   ....[0]....
.L_91:
        /*006c*/ 	.word	0x000000b0


	//   ....[1]....
        /*0070*/ 	.word	0x000005d0


	//   ....[2]....
        /*0074*/ 	.word	0x00000640


	//----- nvinfo : EIATTR_CBANK_PARAM_SIZE
	.align		4
.L_92:
        /*0078*/ 	.byte	0x03, 0x19
        /*007a*/ 	.short	0x0018


	//----- nvinfo : EIATTR_PARAM_CBANK
	.align		4
        /*007c*/ 	.byte	0x04, 0x0a
        /*007e*/ 	.short	(.L_94 - .L_93)
	.align		4
.L_93:
        /*0080*/ 	.word	index@(.nv.constant0.scale_kernel)
        /*0084*/ 	.short	0x0380
        /*0086*/ 	.short	0x0018


	//----- nvinfo : EIATTR_SW_WAR
	.align		4
.L_94:
        /*0088*/ 	.byte	0x04, 0x36
        /*008a*/ 	.short	(.L_96 - .L_95)
.L_95:
        /*008c*/ 	.word	0x00000008
.L_96:


//--------------------- .nv.info.softmax_autoregressive_backward_kernel4 --------------------------
	.section	.nv.info.softmax_autoregressive_backward_kernel4,"",@"SHT_CUDA_INFO"
	.sectionflags	@""
	.align	4


	//----- nvinfo : EIATTR_CUDA_API_VERSION
	.align		4
        /*0000*/ 	.byte	0x04, 0x37
        /*0002*/ 	.short	(.L_98 - .L_97)
.L_97:
        /*0004*/ 	.word	0x00000082


	//----- nvinfo : EIATTR_KPARAM_INFO
	.align		4
.L_98:
        /*0008*/ 	.byte	0x04, 0x17
        /*000a*/ 	.short	(.L_100 - .L_99)
.L_99:
        /*000c*/ 	.word	0x00000000
        /*0010*/ 	.short	0x0006
        /*0012*/ 	.short	0x0024
        /*0014*/ 	.byte	0x00, 0xf0, 0x11, 0x00


	//----- nvinfo : EIATTR_KPARAM_INFO
	.align		4
.L_100:
        /*0018*/ 	.byte	0x04, 0x17
        /*001a*/ 	.short	(.L_102 - .L_101)
.L_101:
        /*001c*/ 	.word	0x00000000
        /*0020*/ 	.short	0x0005
        /*0022*/ 	.short	0x0020
        /*0024*/ 	.byte	0x00, 0xf0, 0x11, 0x00


	//----- nvinfo : EIATTR_KPARAM_INFO
	.align		4
.L_102:
        /*0028*/ 	.byte	0x04, 0x17
        /*002a*/ 	.short	(.L_104 - .L_103)
.L_103:
        /*002c*/ 	.word	0x00000000
        /*0030*/ 	.short	0x0004
        /*0032*/ 	.short	0x001c
        /*0034*/ 	.byte	0x00, 0xf0, 0x11, 0x00


	//----- nvinfo : EIATTR_KPARAM_INFO
	.align		4
.L_104:
        /*0038*/ 	.byte	0x04, 0x17
        /*003a*/ 	.short	(.L_106 - .L_105)
.L_105:
        /*003c*/ 	.word	0x00000000
        /*0040*/ 	.short	0x0003
        /*0042*/ 	.short	0x0018
        /*0044*/ 	.byte	0x00, 0xf0, 0x11, 0x00


	//----- nvinfo : EIATTR_KPARAM_INFO
	.align		4
.L_106:
        /*0048*/ 	.byte	0x04, 0x17
        /*004a*/ 	.short	(.L_108 - .L_107)
.L_107:
        /*004c*/ 	.word	0x00000000
        /*0050*/ 	.short	0x0002
        /*0052*/ 	.short	0x0010
        /*0054*/ 	.byte	0x00, 0xf5, 0x21, 0x00


	//----- nvinfo : EIATTR_KPARAM_INFO
	.align		4
.L_108:
        /*0058*/ 	.byte	0x04, 0x17
        /*005a*/ 	.short	(.L_110 - .L_109)
.L_109:
        /*005c*/ 	.word	0x00000000
        /*0060*/ 	.short	0x0001
        /*0062*/ 	.short	0x0008
        /*0064*/ 	.byte	0x00, 0xf5, 0x21, 0x00


	//----- nvinfo : EIATTR_KPARAM_INFO
	.align		4
.L_110:
        /*0068*/ 	.byte	0x04, 0x17
        /*006a*/ 	.short	(.L_112 - .L_111)
.L_111:
        /*006c*/ 	.word	0x00000000
        /*0070*/ 	.short	0x0000
        /*0072*/ 	.short	0x0000
        /*0074*/ 	.byte	0x00, 0xf5, 0x21, 0x00


	//----- nvinfo : EIATTR_SPARSE_MMA_MASK
	.align		4
.L_112:
        /*0078*/ 	.byte	0x03, 0x50
        /*007a*/ 	.short	0x0000


	//----- nvinfo : EIATTR_MAXREG_COUNT
	.align		4
        /*007c*/ 	.byte	0x03, 0x1b
        /*007e*/ 	.short	0x00ff


	//----- nvinfo : EIATTR_MERCURY_ISA_VERSION
	.align		4
        /*0080*/ 	.byte	0x03, 0x5f
        /*0082*/ 	.short	0x0101


	//----- nvinfo : EIATTR_COOP_GROUP_MASK_REGIDS
	.align		4
        /*0084*/ 	.byte	0x04, 0x29
        /*0086*/ 	.short	(.L_114 - .L_113)


	//   ....[0]....
.L_113:
        /*0088*/ 	.word	0xffffffff


	//   ....[1]....
        /*008c*/ 	.word	0xffffffff


	//   ....[2]....
        /*0090*/ 	.word	0xffffffff


	//   ....[3]....
        /*0094*/ 	.word	0xffffffff


	//   ....[4]....
        /*0098*/ 	.word	0xffffffff


	//   ....[5]....
        /*009c*/ 	.word	0xffffffff


	//   ....[6]....
        /*00a0*/ 	.word	0xffffffff


	//   ....[7]....
        /*00a4*/ 	.word	0xffffffff


	//   ....[8]....
        /*00a8*/ 	.word	0xffffffff


	//   ....[9]....
        /*00ac*/ 	.word	0xffffffff


	//   ....[10]....
        /*00b0*/ 	.word	0xffffffff


	//   ....[11]....
        /*00b4*/ 	.word	0xffffffff


	//   ....[12]....
        /*00b8*/ 	.word	0xffffffff


	//   ....[13]....
        /*00bc*/ 	.word	0xffffffff


	//   ....[14]....
        /*00c0*/ 	.word	0xffffffff


	//   ....[15]....
        /*00c4*/ 	.word	0xffffffff


	//   ....[16]....
        /*00c8*/ 	.word	0xffffffff


	//   ....[17]....
        /*00cc*/ 	.word	0xffffffff


	//   ....[18]....
        /*00d0*/ 	.word	0xffffffff


	//   ....[19]....
        /*00d4*/ 	.word	0xffffffff


	//   ....[20]....
        /*00d8*/ 	.word	0xffffffff


	//   ....[21]....
        /*00dc*/ 	.word	0xffffffff


	//   ....[22]....
        /*00e0*/ 	.word	0xffffffff


	//   ....[23]....
        /*00e4*/ 	.word	0xffffffff


	//   ....[24]....
        /*00e8*/ 	.word	0xffffffff


	//   ....[25]....
        /*00ec*/ 	.word	0xffffffff


	//   ....[26]....
        /*00f0*/ 	.word	0xffffffff


	//   ....[27]....
        /*00f4*/ 	.word	0xffffffff


	//   ....[28]....
        /*00f8*/ 	.word	0xffffffff


	//   ....[29]....
        /*00fc*/ 	.word	0xffffffff


	//   ....[30]....
        /*0100*/ 	.word	0xffffffff


	//   ....[31]....
        /*0104*/ 	.word	0xffffffff


	//   ....[32]....
        /*0108*/ 	.word	0xffffffff


	//   ....[33]....
        /*010c*/ 	.word	0xffffffff


	//   ....[34]....
        /*0110*/ 	.word	0xffffffff


	//   ....[35]....
        /*0114*/ 	.word	0xffffffff


	//   ....[36]....
        /*0118*/ 	.word	0xffffffff


	//   ....[37]....
        /*011c*/ 	.word	0xffffffff


	//   ....[38]....
        /*0120*/ 	.word	0xffffffff


	//   ....[39]....
        /*0124*/ 	.word	0xffffffff


	//   ....[40]....
        /*0128*/ 	.word	0x05000018


	//   ....[41]....
        /*012c*/ 	.word	0x05000018


	//   ....[42]....
        /*0130*/ 	.word	0x05000018


	//   ....[43]....
        /*0134*/ 	.word	0x05000018


	//   ....[44]....
        /*0138*/ 	.word	0x05000018


	//   ....[45]....
        /*013c*/ 	.word	0x05000018


	//   ....[46]....
        /*0140*/ 	.word	0x05000018


	//   ....[47]....
        /*0144*/ 	.word	0x05000018


	//   ....[48]....
        /*0148*/ 	.word	0x05000018


	//   ....[49]....
        /*014c*/ 	.word	0x05000018


	//   ....[50]....
        /*0150*/ 	.word	0x05000018


	//   ....[51]....
        /*0154*/ 	.word	0x05000018


	//   ....[52]....
        /*0158*/ 	.word	0x05000018


	//   ....[53]....
        /*015c*/ 	.word	0x05000018


	//   ....[54]....
        /*0160*/ 	.word	0x05000018


	//   ....[55]....
        /*0164*/ 	.word	0x05000018


	//   ....[56]....
        /*0168*/ 	.word	0x05000018


	//   ....[57]....
        /*016c*/ 	.word	0x05000018


	//   ....[58]....
        /*0170*/ 	.word	0x05000018


	//   ....[59]....
        /*0174*/ 	.word	0x05000018


	//   ....[60]....
        /*0178*/ 	.word	0x05000018


	//   ....[61]....
        /*017c*/ 	.word	0x05000018


	//   ....[62]....
        /*0180*/ 	.word	0x05000018


	//   ....[63]....
        /*0184*/ 	.word	0x05000018


	//   ....[64]....
        /*0188*/ 	.word	0x05000018


	//   ....[65]....
        /*018c*/ 	.word	0x05000018


	//   ....[66]....
        /*0190*/ 	.word	0x05000018


	//   ....[67]....
        /*0194*/ 	.word	0x05000018


	//   ....[68]....
        /*0198*/ 	.word	0x05000018


	//   ....[69]....
        /*019c*/ 	.word	0x05000018


	//   ....[70]....
        /*01a0*/ 	.word	0x05000018


	//   ....[71]....
        /*01a4*/ 	.word	0x05000018


	//   ....[72]....
        /*01a8*/ 	.word	0x05000018


	//   ....[73]....
        /*01ac*/ 	.word	0x05000018


	//   ....[74]....
        /*01b0*/ 	.word	0x05000018


	//   ....[75]....
        /*01b4*/ 	.word	0x05000018


	//   ....[76]....
        /*01b8*/ 	.word	0x05000018


	//   ....[77]....
        /*01bc*/ 	.word	0x05000018


	//   ....[78]....
        /*01c0*/ 	.word	0x05000018


	//   ....[79]....
        /*01c4*/ 	.word	0x05000018


	//----- nvinfo : EIATTR_COOP_GROUP_INSTR_OFFSETS
	.align		4
.L_114:
        /*01c8*/ 	.byte	0x04, 0x28
        /*01ca*/ 	.short	(.L_116 - .L_115)


	//   ....[0]....
.L_115:
        /*01cc*/ 	.word	0x00000b30


	//   ....[1]....
        /*01d0*/ 	.word	0x00000b40


	//   ....[2]....
        /*01d4*/ 	.word	0x00000b50


	//   ....[3]....
        /*01d8*/ 	.word	0x00000b60


	//   ....[4]....
        /*01dc*/ 	.word	0x00000b80


	//   ....[5]....
        /*01e0*/ 	.word	0x00000ba0


	//   ....[6]....
        /*01e4*/ 	.word	0x00000bc0


	//   ....[7]....
        /*01e8*/ 	.word	0x00000be0


	//   ....[8]....
        /*01ec*/ 	.word	0x00000bf0


	//   ....[9]....
        /*01f0*/ 	.word	0x00000c00


	//   ....[10]....
        /*01f4*/ 	.word	0x00000c20


	//   ....[11]....
        /*01f8*/ 	.word	0x00000c40


	//   ....[12]....
        /*01fc*/ 	.word	0x00000c60


	//   ....[13]....
        /*0200*/ 	.word	0x00000c90


	//   ....[14]....
        /*0204*/ 	.word	0x00000cb0


	//   ....[15]....
        /*0208*/ 	.word	0x00000cc0


	//   ....[16]....
        /*020c*/ 	.word	0x00000d00


	//   ....[17]....
        /*0210*/ 	.word	0x00000d10


	//   ....[18]....
        /*0214*/ 	.word	0x00000d40


	//   ....[19]....
        /*0218*/ 	.word	0x00000d60


	//   ....[20]....
        /*021c*/ 	.word	0x00000d70


	//   ....[21]....
        /*0220*/ 	.word	0x00000d90


	//   ....[22]....
        /*0224*/ 	.word	0x00000db0


	//   ....[23]....
        /*0228*/ 	.word	0x00000dc0


	//   ....[24]....
        /*022c*/ 	.word	0x00000de0


	//   ....[25]....
        /*0230*/ 	.word	0x00000e00


	//   ....[26]....
        /*0234*/ 	.word	0x00000e20


	//   ....[27]....
        /*0238*/ 	.word	0x00000e40


	//   ....[28]....
        /*023c*/ 	.word	0x00000e70


	//   ....[29]....
        /*0240*/ 	.word	0x00000e80


	//   ....[30]....
        /*0244*/ 	.word	0x00000eb0


	//   ....[31]....
        /*0248*/ 	.word	0x00000ed0


	//   ....[32]....
        /*024c*/ 	.word	0x00000ef0


	//   ....[33]....
        /*0250*/ 	.word	0x00000f00


	//   ....[34]....
        /*0254*/ 	.word	0x00000f30


	//   ....[35]....
        /*0258*/ 	.word	0x00000f40


	//   ....[36]....
        /*025c*/ 	.word	0x00000f60


	//   ....[37]....
        /*0260*/ 	.word	0x00000f90


	//   ....[38]....
        /*0264*/ 	.word	0x00000fb0


	//   ....[39]....
        /*0268*/ 	.word	0x00000fc0


	//   ....[40]....
        /*026c*/ 	.word	0x00001290


	//   ....[41]....
        /*0270*/ 	.word	0x00001320


	//   ....[42]....
        /*0274*/ 	.word	0x00001390


	//   ....[43]....
        /*0278*/ 	.word	0x00001410


	//   ....[44]....
        /*027c*/ 	.word	0x00001480


	//   ....[45]....
        /*0280*/ 	.word	0x000014e0


	//   ....[46]....
        /*0284*/ 	.word	0x00001560


	//   ....[47]....
        /*0288*/ 	.word	0x000015e0


	//   ....[48]....
        /*028c*/ 	.word	0x00001660


	//   ....[49]....
        /*0290*/ 	.word	0x000016d0


	//   ....[50]....
        /*0294*/ 	.word	0x00001730


	//   ....[51]....
        /*0298*/ 	.word	0x000017b0


	//   ....[52]....
        /*029c*/ 	.word	0x00001820


	//   ....[53]....
        /*02a0*/ 	.word	0x00001890


	//   ....[54]....
        /*02a4*/ 	.word	0x00001900


	//   ....[55]....
        /*02a8*/ 	.word	0x00001960


	//   ....[56]....
        /*02ac*/ 	.word	0x000019d0


	//   ....[57]....
        /*02b0*/ 	.word	0x00001a50


	//   ....[58]....
        /*02b4*/ 	.word	0x00001ac0


	//   ....[59]....
        /*02b8*/ 	.word	0x00001b20


	//   ....[60]....
        /*02bc*/ 	.word	0x00001b80


	//   ....[61]....
        /*02c0*/ 	.word	0x00001c00


	//   ....[62]....
        /*02c4*/ 	.word	0x00001c70


	//   ....[63]....
        /*02c8*/ 	.word	0x00001cf0


	//   ....[64]....
        /*02cc*/ 	.word	0x00001d60


	//   ....[65]....
        /*02d0*/ 	.word	0x00001dc0


	//   ....[66]....
        /*02d4*/ 	.word	0x00001e30


	//   ....[67]....
        /*02d8*/ 	.word	0x00001ea0


	//   ....[68]....
        /*02dc*/ 	.word	0x00001f00


	//   ....[69]....
        /*02e0*/ 	.word	0x00001f70


	//   ....[70]....
        /*02e4*/ 	.word	0x00001fd0


	//   ....[71]....
        /*02e8*/ 	.word	0x00002040


	//   ....[72]....
        /*02ec*/ 	.word	0x00002090


	//   ....[73]....
        /*02f0*/ 	.word	0x00002100


	//   ....[74]....
        /*02f4*/ 	.word	0x00002160


	//   ....[75]....
        /*02f8*/ 	.word	0x000021d0


	//   ....[76]....
        /*02fc*/ 	.word	0x00002240


	//   ....[77]....
        /*0300*/ 	.word	0x000022b0


	//   ....[78]....
        /*0304*/ 	.word	0x00002320


	//   ....[79]....
        /*0308*/ 	.word	0x00002380


	//----- nvinfo : EIATTR_VRC_CTA_INIT_COUNT
	.align		4
.L_116:
        /*030c*/ 	.byte	0x02, 0x4a
	.zero		1
	.zero		1


	//----- nvinfo : EIATTR_EXIT_INSTR_OFFSETS
	.align		4
        /*0310*/ 	.byte	0x04, 0x1c
        /*0312*/ 	.short	(.L_118 - .L_117)


	//   ....[0]....
.L_117:
        /*0314*/ 	.word	0x00000140


	//   ....[1]....
        /*0318*/ 	.word	0x00001230


	//----- nvinfo : EIATTR_CRS_STACK_SIZE
	.align		4
.L_118:
        /*031c*/ 	.byte	0x04, 0x1e
        /*031e*/ 	.short	(.L_120 - .L_119)
.L_119:
        /*0320*/ 	.word	0x00000000


	//----- nvinfo : EIATTR_CBANK_PARAM_SIZE
	.align		4
.L_120:
        /*0324*/ 	.byte	0x03, 0x19
        /*0326*/ 	.short	0x0028


	//----- nvinfo : EIATTR_PARAM_CBANK
	.align		4
        /*0328*/ 	.byte	0x04, 0x0a
        /*032a*/ 	.short	(.L_122 - .L_121)
	.align		4
.L_121:
        /*032c*/ 	.word	index@(.nv.constant0.softmax_autoregressive_backward_kernel4)
        /*0330*/ 	.short	0x0380
        /*0332*/ 	.short	0x0028


	//----- nvinfo : EIATTR_SW_WAR
	.align		4
.L_122:
        /*0334*/ 	.byte	0x04, 0x36
        /*0336*/ 	.short	(.L_124 - .L_123)
.L_123:
        /*0338*/ 	.word	0x00000008
.L_124:


//--------------------- .nv.info.softmax_forward_kernel4 --------------------------
	.section	.nv.info.softmax_forward_kernel4,"",@"SHT_CUDA_INFO"
	.sectionflags	@""
	.align	4


	//----- nvinfo : EIATTR_CUDA_API_VERSION
	.align		4
        /*0000*/ 	.byte	0x04, 0x37
        /*0002*/ 	.short	(.L_126 - .L_125)
.L_125:
        /*0004*/ 	.word	0x00000082


	//----- nvinfo : EIATTR_KPARAM_INFO
	.align		4
.L_126:
        /*0008*/ 	.byte	0x04, 0x17
        /*000a*/ 	.short	(.L_128 - .L_127)
.L_127:
        /*000c*/ 	.word	0x00000000
        /*0010*/ 	.short	0x0003
        /*0012*/ 	.short	0x0014
        /*0014*/ 	.byte	0x00, 0xf0, 0x11, 0x00


	//----- nvinfo : EIATTR_KPARAM_INFO
	.align		4
.L_128:
        /*0018*/ 	.byte	0x04, 0x17
        /*001a*/ 	.short	(.L_130 - .L_129)
.L_129:
        /*001c*/ 	.word	0x00000000
        /*0020*/ 	.short	0x0002
        /*0022*/ 	.short	0x0010
        /*0024*/ 	.byte	0x00, 0xf0, 0x11, 0x00


	//----- nvinfo : EIATTR_KPARAM_INFO
	.align		4
.L_130:
        /*0028*/ 	.byte	0x04, 0x17
        /*002a*/ 	.short	(.L_132 - .L_131)
.L_131:
        /*002c*/ 	.word	0x00000000
        /*0030*/ 	.short	0x0001
        /*0032*/ 	.short	0x0008
        /*0034*/ 	.byte	0x00, 0xf5, 0x21, 0x00


	//----- nvinfo : EIATTR_KPARAM_INFO
	.align		4
.L_132:
        /*0038*/ 	.byte	0x04, 0x17
        /*003a*/ 	.short	(.L_134 - .L_133)
.L_133:
        /*003c*/ 	.word	0x00000000
        /*0040*/ 	.short	0x0000
        /*0042*/ 	.short	0x0000
        /*0044*/ 	.byte	0x00, 0xf5, 0x21, 0x00


	//----- nvinfo : EIATTR_SPARSE_MMA_MASK
	.align		4
.L_134:
        /*0048*/ 	.byte	0x03, 0x50
        /*004a*/ 	.short	0x0000


	//----- nvinfo : EIATTR_MAXREG_COUNT
	.align		4
        /*004c*/ 	.byte	0x03, 0x1b
        /*004e*/ 	.short	0x00ff


	//----- nvinfo : EIATTR_NUM_BARRIERS
	.align		4
        /*0050*/ 	.byte	0x02, 0x4c
        /*0052*/ 	.byte	0x01
	.zero		1


	//----- nvinfo : EIATTR_MERCURY_ISA_VERSION
	.align		4
        /*0054*/ 	.byte	0x03, 0x5f
        /*0056*/ 	.short	0x0101


	//----- nvinfo : EIATTR_UNUSED_LOAD_BYTE_OFFSET
	.align		4
        /*0058*/ 	.byte	0x04, 0x44
        /*005a*/ 	.short	(.L_136 - .L_135)


	//   ....[0]....
.L_135:
        /*005c*/ 	.word	0x000003d0
        /*0060*/ 	.word	0x0000fff0


	//----- nvinfo : EIATTR_COOP_GROUP_MASK_REGIDS
	.align		4
.L_136:
        /*0064*/ 	.byte	0x04, 0x29
        /*0066*/ 	.short	(.L_138 - .L_137)


	//   ....[0]....
.L_137:
        /*0068*/ 	.word	0xffffffff


	//   ....[1]....
        /*006c*/ 	.word	0xffffffff


	//   ....[2]....
        /*0070*/ 	.word	0xffffffff


	//   ....[3]....
        /*0074*/ 	.word	0xffffffff


	//   ....[4]....
        /*0078*/ 	.word	0xffffffff


	//   ....[5]....
        /*007c*/ 	.word	0xffffffff


	//   ....[6]....
        /*0080*/ 	.word	0xffffffff


	//   ....[7]....
        /*0084*/ 	.word	0xffffffff


	//   ....[8]....
        /*0088*/ 	.word	0xffffffff


	//   ....[9]....
        /*008c*/ 	.word	0xffffffff


	//----- nvinfo : EIATTR_COOP_GROUP_INSTR_OFFSETS
	.align		4
.L_138:
        /*0090*/ 	.byte	0x04, 0x28
        /*0092*/ 	.short	(.L_140 - .L_139)


	//   ....[0]....
.L_139:
        /*0094*/ 	.word	0x00000160


	//   ....[1]....
        /*0098*/ 	.word	0x000001b0


	//   ....[2]....
        /*009c*/ 	.word	0x000001e0


	//   ....[3]....
        /*00a0*/ 	.word	0x00000230


	//   ....[4]....
        /*00a4*/ 	.word	0x00000280


	//   ....[5]....
        /*00a8*/ 	.word	0x00000a90


	//   ....[6]....
        /*00ac*/ 	.word	0x00000af0


	//   ....[7]....
        /*00b0*/ 	.word	0x00000b10


	//   ....[8]....
        /*00b4*/ 	.word	0x00000b40


	//   ....[9]....
        /*00b8*/ 	.word	0x00000b80


	//----- nvinfo : EIATTR_VRC_CTA_INIT_COUNT
	.align		4
.L_140:
        /*00bc*/ 	.byte	0x02, 0x4a
	.zero		1
	.zero		1


	//----- nvinfo : EIATTR_EXIT_INSTR_OFFSETS
	.align		4
        /*00c0*/ 	.byte	0x04, 0x1c
        /*00c2*/ 	.short	(.L_142 - .L_141)


	//   ....[0]....
.L_141:
        /*00c4*/ 	.word	0x00001260


	//   ....[1]....
        /*00c8*/ 	.word	0x000013c0


	//----- nvinfo : EIATTR_CRS_STACK_SIZE
	.align		4
.L_142:
        /*00cc*/ 	.byte	0x04, 0x1e
        /*00ce*/ 	.short	(.L_144 - .L_143)
.L_143:
        /*00d0*/ 	.word	0x00000000


	//----- nvinfo : EIATTR_CBANK_PARAM_SIZE
	.align		4
.L_144:
        /*00d4*/ 	.byte	0x03, 0x19
        /*00d6*/ 	.short	0x0018


	//----- nvinfo : EIATTR_PARAM_CBANK
	.align		4
        /*00d8*/ 	.byte	0x04, 0x0a
        /*00da*/ 	.short	(.L_146 - .L_145)
	.align		4
.L_145:
        /*00dc*/ 	.word	index@(.nv.constant0.softmax_forward_kernel4)
        /*00e0*/ 	.short	0x0380
        /*00e2*/ 	.short	0x0018


	//----- nvinfo : EIATTR_SW_WAR
	.align		4
.L_146:
        /*00e4*/ 	.byte	0x04, 0x36
        /*00e6*/ 	.short	(.L_148 - .L_147)
.L_147:
        /*00e8*/ 	.word	0x00000008
.L_148:


//--------------------- .nv.info.softmax_autoregressive_backward_kernel --------------------------
	.section	.nv.info.softmax_autoregressive_backward_kernel,"",@"SHT_CUDA_INFO"
	.sectionflags	@""
	.align	4


	//----- nvinfo : EIATTR_CUDA_API_VERSION
	.align		4
        /*0000*/ 	.byte	0x04, 0x37
        /*0002*/ 	.short	(.L_150 - .L_149)
.L_149:
        /*0004*/ 	.word	0x00000082


	//----- nvinfo : EIATTR_KPARAM_INFO
	.align		4
.L_150:
        /*0008*/ 	.byte	0x04, 0x17
        /*000a*/ 	.short	(.L_152 - .L_151)
.L_151:
        /*000c*/ 	.word	0x00000000
        /*0010*/ 	.short	0x0006
        /*0012*/ 	.short	0x0024
        /*0014*/ 	.byte	0x00, 0xf0, 0x11, 0x00


	//----- nvinfo : EIATTR_KPARAM_INFO
	.align		4
.L_152:
        /*0018*/ 	.byte	0x04, 0x17
        /*001a*/ 	.short	(.L_154 - .L_153)
.L_153:
        /*001c*/ 	.word	0x00000000
        /*0020*/ 	.short	0x0005
        /*0022*/ 	.short	0x0020
        /*0024*/ 	.byte	0x00, 0xf0, 0x11, 0x00


	//----- nvinfo : EIATTR_KPARAM_INFO
	.align		4
.L_154:
        /*0028*/ 	.byte	0x04, 0x17
        /*002a*/ 	.short	(.L_156 - .L_155)
.L_155:
        /*002c*/ 	.word	0x00000000
        /*0030*/ 	.short	0x0004
        /*0032*/ 	.short	0x001c
        /*0034*/ 	.byte	0x00, 0xf0, 0x11, 0x00


	//----- nvinfo : EIATTR_KPARAM_INFO
	.align		4
.L_156:
        /*0038*/ 	.byte	0x04, 0x17
        /*003a*/ 	.short	(.L_158 - .L_157)
.L_157:
        /*003c*/ 	.word	0x00000000
        /*0040*/ 	.short	0x0003
        /*0042*/ 	.short	0x0018
        /*0044*/ 	.byte	0x00, 0xf0, 0x11, 0x00


	//----- nvinfo : EIATTR_KPARAM_INFO
	.align		4
.L_158:
        /*0048*/ 	.byte	0x04, 0x17
        /*004a*/ 	.short	(.L_160 - .L_159)
.L_159:
        /*004c*/ 	.word	0x00000000
        /*0050*/ 	.short	0x0002
        /*0052*/ 	.short	0x0010
        /*0054*/ 	.byte	0x00, 0xf5, 0x21, 0x00


	//----- nvinfo : EIATTR_KPARAM_INFO
	.align		4
.L_160:
        /*0058*/ 	.byte	0x04, 0x17
        /*005a*/ 	.short	(.L_162 - .L_161)
.L_161:
        /*005c*/ 	.word	0x00000000
        /*0060*/ 	.short	0x0001
        /*0062*/ 	.short	0x0008
        /*0064*/ 	.byte	0x00, 0xf5, 0x21, 0x00


	//----- nvinfo : EIATTR_KPARAM_INFO
	.align		4
.L_162:
        /*0068*/ 	.byte	0x04, 0x17
        /*006a*/ 	.short	(.L_164 - .L_163)
.L_163:
        /*006c*/ 	.word	0x00000000
        /*0070*/ 	.short	0x0000
        /*0072*/ 	.short	0x0000
        /*0074*/ 	.byte	0x00, 0xf5, 0x21, 0x00


	//----- nvinfo : EIATTR_SPARSE_MMA_MASK
	.align		4
.L_164:
        /*0078*/ 	.byte	0x03, 0x50
        /*007a*/ 	.short	0x0000


	//----- nvinfo : EIATTR_MAXREG_COUNT
	.align		4
        /*007c*/ 	.byte	0x03, 0x1b
        /*007e*/ 	.short	0x00ff


	//----- nvinfo : EIATTR_MERCURY_ISA_VERSION
	.align		4
        /*0080*/ 	.byte	0x03, 0x5f
        /*0082*/ 	.short	0x0101


	//----- nvinfo : EIATTR_COOP_GROUP_MASK_REGIDS
	.align		4
        /*0084*/ 	.byte	0x04, 0x29
        /*0086*/ 	.short	(.L_166 - .L_165)


	//   ....[0]....
.L_165:
        /*0088*/ 	.word	0xffffffff


	//   ....[1]....
        /*008c*/ 	.word	0xffffffff


	//   ....[2]....
        /*0090*/ 	.word	0xffffffff


	//   ....[3]....
        /*0094*/ 	.word	0xffffffff


	//   ....[4]....
        /*0098*/ 	.word	0xffffffff


	//   ....[5]....
        /*009c*/ 	.word	0xffffffff


	//   ....[6]....
        /*00a0*/ 	.word	0xffffffff


	//   ....[7]....
        /*00a4*/ 	.word	0xffffffff


	//   ....[8]....
        /*00a8*/ 	.word	0xffffffff


	//   ....[9]....
        /*00ac*/ 	.word	0xffffffff


	//   ....[10]....
        /*00b0*/ 	.word	0xffffffff


	//   ....[11]....
        /*00b4*/ 	.word	0xffffffff


	//   ....[12]....
        /*00b8*/ 	.word	0xffffffff


	//   ....[13]....
        /*00bc*/ 	.word	0xffffffff


	//   ....[14]....
        /*00c0*/ 	.word	0xffffffff


	//   ....[15]....
        /*00c4*/ 	.word	0xffffffff


	//   ....[16]....
        /*00c8*/ 	.word	0xffffffff


	//   ....[17]....
        /*00cc*/ 	.word	0xffffffff


	//   ....[18]....
        /*00d0*/ 	.word	0xffffffff


	//   ....[19]....
        /*00d4*/ 	.word	0xffffffff


	//   ....[20]....
        /*00d8*/ 	.word	0xffffffff


	//   ....[21]....
        /*00dc*/ 	.word	0xffffffff


	//   ....[22]....
        /*00e0*/ 	.word	0xffffffff


	//   ....[23]....
        /*00e4*/ 	.word	0xffffffff


	//   ....[24]....
        /*00e8*/ 	.word	0xffffffff


	//   ....[25]....
        /*00ec*/ 	.word	0xffffffff


	//   ....[26]....
        /*00f0*/ 	.word	0xffffffff


	//   ....[27]....
        /*00f4*/ 	.word	0xffffffff


	//   ....[28]....
        /*00f8*/ 	.word	0xffffffff


	//   ....[29]....
        /*00fc*/ 	.word	0xffffffff


	//   ....[30]....
        /*0100*/ 	.word	0xffffffff


	//   ....[31]....
        /*0104*/ 	.word	0xffffffff


	//   ....[32]....
        /*0108*/ 	.word	0xffffffff


	//   ....[33]....
        /*010c*/ 	.word	0xffffffff


	//   ....[34]....
        /*0110*/ 	.word	0xffffffff


	//   ....[35]....
        /*0114*/ 	.word	0xffffffff


	//   ....[36]....
        /*0118*/ 	.word	0xffffffff


	//   ....[37]....
        /*011c*/ 	.word	0xffffffff


	//   ....[38]....
        /*0120*/ 	.word	0xffffffff


	//   ....[39]....
        /*0124*/ 	.word	0xffffffff


	//   ....[40]....
        /*0128*/ 	.word	0x05000006


	//   ....[41]....
        /*012c*/ 	.word	0x05000006


	//   ....[42]....
        /*0130*/ 	.word	0x05000006


	//   ....[43]....
        /*0134*/ 	.word	0x05000006


	//   ....[44]....
        /*0138*/ 	.word	0x05000006


	//   ....[45]....
        /*013c*/ 	.word	0x05000006


	//   ....[46]....
        /*0140*/ 	.word	0x05000006


	//   ....[47]....
        /*0144*/ 	.word	0x05000006


	//   ....[48]....
        /*0148*/ 	.word	0x05000006


	//   ....[49]....
        /*014c*/ 	.word	0x05000006


	//   ....[50]....
        /*0150*/ 	.word	0x05000006


	//   ....[51]....
        /*0154*/ 	.word	0x05000006


	//   ....[52]....
        /*0158*/ 	.word	0x05000006


	//   ....[53]....
        /*015c*/ 	.word	0x05000006


	//   ....[54]....
        /*0160*/ 	.word	0x05000006


	//   ....[55]....
        /*0164*/ 	.word	0x05000006


	//   ....[56]....
        /*0168*/ 	.word	0x05000006


	//   ....[57]....
        /*016c*/ 	.word	0x05000006


	//   ....[58]....
        /*0170*/ 	.word	0x05000006


	//   ....[59]....
        /*0174*/ 	.word	0x05000006


	//   ....[60]....
        /*0178*/ 	.word	0x05000006


	//   ....[61]....
        /*017c*/ 	.word	0x05000006


	//   ....[62]....
        /*0180*/ 	.word	0x05000006


	//   ....[63]....
        /*0184*/ 	.word	0x05000006


	//   ....[64]....
        /*0188*/ 	.word	0x05000006


	//   ....[65]....
        /*018c*/ 	.word	0x05000006


	//   ....[66]....
        /*0190*/ 	.word	0x05000006


	//   ....[67]....
        /*0194*/ 	.word	0x05000006


	//   ....[68]....
        /*0198*/ 	.word	0x05000006


	//   ....[69]....
        /*019c*/ 	.word	0x05000006


	//   ....[70]....
        /*01a0*/ 	.word	0x05000006


	//   ....[71]....
        /*01a4*/ 	.word	0x05000006


	//   ....[72]....
        /*01a8*/ 	.word	0x05000006


	//   ....[73]....
        /*01ac*/ 	.word	0x05000006


	//   ....[74]....
        /*01b0*/ 	.word	0x05000006


	//   ....[75]....
        /*01b4*/ 	.word	0x05000006


	//   ....[76]....
        /*01b8*/ 	.word	0x05000006


	//   ....[77]....
        /*01bc*/ 	.word	0x05000006


	//   ....[78]....
        /*01c0*/ 	.word	0x05000006


	//   ....[79]....
        /*01c4*/ 	.word	0x05000006


	//----- nvinfo : EIATTR_COOP_GROUP_INSTR_OFFSETS
	.align		4
.L_166:
        /*01c8*/ 	.byte	0x04, 0x28
        /*01ca*/ 	.short	(.L_168 - .L_167)


	//   ....[0]....
.L_167:
        /*01cc*/ 	.word	0x000019c0


	//   ....[1]....
        /*01d0*/ 	.word	0x000019d0


	//   ....[2]....
        /*01d4*/ 	.word	0x000019e0


	//   ....[3]....
        /*01d8*/ 	.word	0x000019f0


	//   ....[4]....
        /*01dc*/ 	.word	0x00001a00


	//   ....[5]....
        /*01e0*/ 	.word	0x00001a10


	//   ....[6]....
        /*01e4*/ 	.word	0x00001a20


	//   ....[7]....
        /*01e8*/ 	.word	0x00001a40


	//   ....[8]....
        /*01ec*/ 	.word	0x00001a70


	//   ....[9]....
        /*01f0*/ 	.word	0x00001a90


	//   ....[10]....
        /*01f4*/ 	.word	0x00001ab0


	//   ....[11]....
        /*01f8*/ 	.word	0x00001ad0


	//   ....[12]....
        /*01fc*/ 	.word	0x00001af0


	//   ....[13]....
        /*0200*/ 	.word	0x00001b10


	//   ....[14]....
        /*0204*/ 	.word	0x00001b20


	//   ....[15]....
        /*0208*/ 	.word	0x00001b40


	//   ....[16]....
        /*020c*/ 	.word	0x00001b80


	//   ....[17]....
        /*0210*/ 	.word	0x00001ba0


	//   ....[18]....
        /*0214*/ 	.word	0x00001bc0


	//   ....[19]....
        /*0218*/ 	.word	0x00001be0


	//   ....[20]....
        /*021c*/ 	.word	0x00001c00


	//   ....[21]....
        /*0220*/ 	.word	0x00001c10


	//   ....[22]....
        /*0224*/ 	.word	0x00001c20


	//   ....[23]....
        /*0228*/ 	.word	0x00001c40


	//   ....[24]....
        /*022c*/ 	.word	0x00001c70


	//   ....[25]....
        /*0230*/ 	.word	0x00001c90


	//   ....[26]....
        /*0234*/ 	.word	0x00001cb0


	//   ....[27]....
        /*0238*/ 	.word	0x00001cd0


	//   ....[28]....
        /*023c*/ 	.word	0x00001cf0


	//   ....[29]....
        /*0240*/ 	.word	0x00001d10


	//   ....[30]....
        /*0244*/ 	.word	0x00001d20


	//   ....[31]....
        /*0248*/ 	.word	0x00001d40


	//   ....[32]....
        /*024c*/ 	.word	0x00001d70


	//   ....[33]....
        /*0250*/ 	.word	0x00001d90


	//   ....[34]....
        /*0254*/ 	.word	0x00001db0


	//   ....[35]....
        /*0258*/ 	.word	0x00001dd0


	//   ....[36]....
        /*025c*/ 	.word	0x00001df0


	//   ....[37]....
        /*0260*/ 	.word	0x00001e10


	//   ....[38]....
        /*0264*/ 	.word	0x00001e20


	//   ....[39]....
        /*0268*/ 	.word	0x00001e40


	//   ....[40]....
        /*026c*/ 	.word	0x00002140


	//   ....[41]....
        /*0270*/ 	.word	0x000021e0


	//   ....[42]....
        /*0274*/ 	.word	0x00002250


	//   ....[43]....
        /*0278*/ 	.word	0x000022c0


	//   ....[44]....
        /*027c*/ 	.word	0x00002330


	//   ....[45]....
        /*0280*/ 	.word	0x00002390


	//   ....[46]....
        /*0284*/ 	.word	0x00002410


	//   ....[47]....
        /*0288*/ 	.word	0x00002480


	//   ....[48]....
        /*028c*/ 	.word	0x000024f0


	//   ....[49]....
        /*0290*/ 	.word	0x00002560


	//   ....[50]....
        /*0294*/ 	.word	0x000025c0


	//   ....[51]....
        /*0298*/ 	.word	0x00002630


	//   ....[52]....
        /*029c*/ 	.word	0x000026a0


	//   ....[53]....
        /*02a0*/ 	.word	0x00002710


	//   ....[54]....
        /*02a4*/ 	.word	0x00002780


	//   ....[55]....
        /*02a8*/ 	.word	0x000027e0


	//   ....[56]....
        /*02ac*/ 	.word	0x00002860


	//   ....[57]....
        /*02b0*/ 	.word	0x000028d0


	//   ....[58]....
        /*02b4*/ 	.word	0x00002940


	//   ....[59]....
        /*02b8*/ 	.word	0x000029b0


	//   ....[60]....
        /*02bc*/ 	.word	0x00002a10


	//   ....[61]....
        /*02c0*/ 	.word	0x00002a90


	//   ....[62]....
        /*02c4*/ 	.word	0x00002b00


	//   ....[63]....
        /*02c8*/ 	.word	0x00002b70


	//   ....[64]....
        /*02cc*/ 	.word	0x00002be0


	//   ....[65]....
        /*02d0*/ 	.word	0x00002c40


	//   ....[66]....
        /*02d4*/ 	.word	0x00002cc0


	//   ....[67]....
        /*02d8*/ 	.word	0x00002d30


	//   ....[68]....
        /*02dc*/ 	.word	0x00002da0


	//   ....[69]....
        /*02e0*/ 	.word	0x00002e10


	//   ....[70]....
        /*02e4*/ 	.word	0x00002e70


	//   ....[71]....
        /*02e8*/ 	.word	0x00002ef0


	//   ....[72]....
        /*02ec*/ 	.word	0x00002f70


	//   ....[73]....
        /*02f0*/ 	.word	0x00002fe0


	//   ....[74]....
        /*02f4*/ 	.word	0x00003050


	//   ....[75]....
        /*02f8*/ 	.word	0x000030b0


	//   ....[76]....
        /*02fc*/ 	.word	0x00003120


	//   ....[77]....
        /*0300*/ 	.word	0x00003180


	//   ....[78]....
        /*0304*/ 	.word	0x000031e0


	//   ....[79]....
        /*0308*/ 	.word	0x00003240


	//----- nvinfo : EIATTR_VRC_CTA_INIT_COUNT
	.align		4
.L_168:
        /*030c*/ 	.byte	0x02, 0x4a
	.zero		1
	.zero		1


	//----- nvinfo : EIATTR_EXIT_INSTR_OFFSETS
	.align		4
        /*0310*/ 	.byte	0x04, 0x1c
        /*0312*/ 	.short	(.L_170 - .L_169)


	//   ....[0]....
.L_169:
        /*0314*/ 	.word	0x00000140


	//   ....[1]....
        /*0318*/ 	.word	0x000020e0


	//----- nvinfo : EIATTR_CRS_STACK_SIZE
	.align		4
.L_170:
        /*031c*/ 	.byte	0x04, 0x1e
        /*031e*/ 	.short	(.L_172 - .L_171)
.L_171:
        /*0320*/ 	.word	0x00000000


	//----- nvinfo : EIATTR_CBANK_PARAM_SIZE
	.align		4
.L_172:
        /*0324*/ 	.byte	0x03, 0x19
        /*0326*/ 	.short	0x0028


	//----- nvinfo : EIATTR_PARAM_CBANK
	.align		4
        /*0328*/ 	.byte	0x04, 0x0a
        /*032a*/ 	.short	(.L_174 - .L_173)
	.align		4
.L_173:
        /*032c*/ 	.word	index@(.nv.constant0.softmax_autoregressive_backward_kernel)
        /*0330*/ 	.short	0x0380
        /*0332*/ 	.short	0x0028


	//----- nvinfo : EIATTR_SW_WAR
	.align		4
.L_174:
        /*0334*/ 	.byte	0x04, 0x36
        /*0336*/ 	.short	(.L_176 - .L_175)
.L_175:
        /*0338*/ 	.word	0x00000008
.L_176:


//--------------------- .nv.info.softmax_forward_kernel --------------------------
	.section	.nv.info.softmax_forward_kernel,"",@"SHT_CUDA_INFO"
	.sectionflags	@""
	.align	4


	//----- nvinfo : EIATTR_CUDA_API_VERSION
	.align		4
        /*0000*/ 	.byte	0x04, 0x37
        /*0002*/ 	.short	(.L_178 - .L_177)
.L_177:
        /*0004*/ 	.word	0x00000082


	//----- nvinfo : EIATTR_KPARAM_INFO
	.align		4
.L_178:
        /*0008*/ 	.byte	0x04, 0x17
        /*000a*/ 	.short	(.L_180 - .L_179)
.L_179:
        /*000c*/ 	.word	0x00000000
        /*0010*/ 	.short	0x0004
        /*0012*/ 	.short	0x001c
        /*0014*/ 	.byte	0x00, 0xf0, 0x11, 0x00


	//----- nvinfo : EIATTR_KPARAM_INFO
	.align		4
.L_180:
        /*0018*/ 	.byte	0x04, 0x17
        /*001a*/ 	.short	(.L_182 - .L_181)
.L_181:
        /*001c*/ 	.word	0x00000000
        /*0020*/ 	.short	0x0003
        /*0022*/ 	.short	0x0018
        /*0024*/ 	.byte	0x00, 0xf0, 0x11, 0x00


	//----- nvinfo : EIATTR_KPARAM_INFO
	.align		4
.L_182:
        /*0028*/ 	.byte	0x04, 0x17
        /*002a*/ 	.short	(.L_184 - .L_183)
.L_183:
        /*002c*/ 	.word	0x00000000
        /*0030*/ 	.short	0x0002
        /*0032*/ 	.short	0x0010
        /*0034*/ 	.byte	0x00, 0xf5, 0x21, 0x00


	//----- nvinfo : EIATTR_KPARAM_INFO
	.align		4
.L_184:
        /*0038*/ 	.byte	0x04, 0x17
        /*003a*/ 	.short	(.L_186 - .L_185)
.L_185:
        /*003c*/ 	.word	0x00000000
        /*0040*/ 	.short	0x0001
        /*0042*/ 	.short	0x0008
        /*0044*/ 	.byte	0x00, 0xf0, 0x11, 0x00


	//----- nvinfo : EIATTR_KPARAM_INFO
	.align		4
.L_186:
        /*0048*/ 	.byte	0x04, 0x17
        /*004a*/ 	.short	(.L_188 - .L_187)
.L_187:
        /*004c*/ 	.word	0x00000000
        /*0050*/ 	.short	0x0000
        /*0052*/ 	.short	0x0000
        /*0054*/ 	.byte	0x00, 0xf5, 0x21, 0x00


	//----- nvinfo : EIATTR_SPARSE_MMA_MASK
	.align		4
.L_188:
        /*0058*/ 	.byte	0x03, 0x50
        /*005a*/ 	.short	0x0000


	//----- nvinfo : EIATTR_MAXREG_COUNT
	.align		4
        /*005c*/ 	.byte	0x03, 0x1b
        /*005e*/ 	.short	0x00ff


	//----- nvinfo : EIATTR_EXTERNS
	.align		4
        /*0060*/ 	.byte	0x04, 0x0f
        /*0062*/ 	.short	(.L_190 - .L_189)


	//   ....[0]....
	.align		4
.L_189:
        /*0064*/ 	.word	index@(__assertfail)


	//----- nvinfo : EIATTR_MERCURY_ISA_VERSION
	.align		4
.L_190:
        /*0068*/ 	.byte	0x03, 0x5f
        /*006a*/ 	.short	0x0101


	//----- nvinfo : EIATTR_COOP_GROUP_MASK_REGIDS
	.align		4
        /*006c*/ 	.byte	0x04, 0x29
        /*006e*/ 	.short	(.L_192 - .L_191)


	//   ....[0]....
.L_191:
        /*0070*/ 	.word	0xffffffff


	//   ....[1]....
        /*0074*/ 	.word	0xffffffff


	//   ....[2]....
        /*0078*/ 	.word	0xffffffff


	//   ....[3]....
        /*007c*/ 	.word	0xffffffff


	//   ....[4]....
        /*0080*/ 	.word	0xffffffff


	//   ....[5]....
        /*0084*/ 	.word	0xffffffff


	//   ....[6]....
        /*0088*/ 	.word	0xffffffff


	//   ....[7]....
        /*008c*/ 	.word	0xffffffff


	//   ....[8]....
        /*0090*/ 	.word	0xffffffff


	//   ....[9]....
        /*0094*/ 	.word	0xffffffff


	//   ....[10]....
        /*0098*/ 	.word	0x0500000f


	//   ....[11]....
        /*009c*/ 	.word	0x0500000f


	//   ....[12]....
        /*00a0*/ 	.word	0x0500000f


	//   ....[13]....
        /*00a4*/ 	.word	0x0500000f


	//   ....[14]....
        /*00a8*/ 	.word	0x0500000f


	//   ....[15]....
        /*00ac*/ 	.word	0x0500000f


	//   ....[16]....
        /*00b0*/ 	.word	0x0500000f


	//   ....[17]....
        /*00b4*/ 	.word	0x0500000f


	//   ....[18]....
        /*00b8*/ 	.word	0x0500000f


	//   ....[19]....
        /*00bc*/ 	.word	0x0500000f


	//----- nvinfo : EIATTR_COOP_GROUP_INSTR_OFFSETS
	.align		4
.L_192:
        /*00c0*/ 	.byte	0x04, 0x28
        /*00c2*/ 	.short	(.L_194 - .L_193)


	//   ....[0]....
.L_193:
        /*00c4*/ 	.word	0x00001360


	//   ....[1]....
        /*00c8*/ 	.word	0x000013c0


	//   ....[2]....
        /*00cc*/ 	.word	0x000013f0


	//   ....[3]....
        /*00d0*/ 	.word	0x00001420


	//   ....[4]....
        /*00d4*/ 	.word	0x00001450


	//   ....[5]....
        /*00d8*/ 	.word	0x00001530


	//   ....[6]....
        /*00dc*/ 	.word	0x00001550


	//   ....[7]....
        /*00e0*/ 	.word	0x00001570


	//   ....[8]....
        /*00e4*/ 	.word	0x00001590


	//   ....[9]....
        /*00e8*/ 	.word	0x000015b0


	//   ....[10]....
        /*00ec*/ 	.word	0x00001910


	//   ....[11]....
        /*00f0*/ 	.word	0x00001980


	//   ....[12]....
        /*00f4*/ 	.word	0x00001a00


	//   ....[13]....
        /*00f8*/ 	.word	0x00001a70


	//   ....[14]....
        /*00fc*/ 	.word	0x00001af0


	//   ....[15]....
        /*0100*/ 	.word	0x00001c10


	//   ....[16]....
        /*0104*/ 	.word	0x00001c70


	//   ....[17]....
        /*0108*/ 	.word	0x00001cd0


	//   ....[18]....
        /*010c*/ 	.word	0x00001d30


	//   ....[19]....
        /*0110*/ 	.word	0x00001d90


	//----- nvinfo : EIATTR_VRC_CTA_INIT_COUNT
	.align		4
.L_194:
        /*0114*/ 	.byte	0x02, 0x4a
	.zero		1
	.zero		1


	//----- nvinfo : EIATTR_SYSCALL_OFFSETS
	.align		4
        /*0118*/ 	.byte	0x04, 0x46
        /*011a*/ 	.short	(.L_196 - .L_195)


	//   ....[0]....
.L_195:
        /*011c*/ 	.word	0x00000130


	//----- nvinfo : EIATTR_EXIT_INSTR_OFFSETS
	.align		4
.L_196:
        /*0120*/ 	.byte	0x04, 0x1c
        /*0122*/ 	.short	(.L_198 - .L_197)


	//   ....[0]....
.L_197:
        /*0124*/ 	.word	0x00000270


	//   ....[1]....
        /*0128*/ 	.word	0x000015e0


	//   ....[2]....
        /*012c*/ 	.word	0x000018b0


	//----- nvinfo : EIATTR_CRS_STACK_SIZE
	.align		4
.L_198:
        /*0130*/ 	.byte	0x04, 0x1e
        /*0132*/ 	.short	(.L_200 - .L_199)
.L_199:
        /*0134*/ 	.word	0x00000000


	//----- nvinfo : EIATTR_CBANK_PARAM_SIZE
	.align		4
.L_200:
        /*0138*/ 	.byte	0x03, 0x19
        /*013a*/ 	.short	0x0020


	//----- nvinfo : EIATTR_PARAM_CBANK
	.align		4
        /*013c*/ 	.byte	0x04, 0x0a
        /*013e*/ 	.short	(.L_202 - .L_201)
	.align		4
.L_201:
        /*0140*/ 	.word	index@(.nv.constant0.softmax_forward_kernel)
        /*0144*/ 	.short	0x0380
        /*0146*/ 	.short	0x0020


	//----- nvinfo : EIATTR_SW_WAR
	.align		4
.L_202:
        /*0148*/ 	.byte	0x04, 0x36
        /*014a*/ 	.short	(.L_204 - .L_203)
.L_203:
        /*014c*/ 	.word	0x00000008
.L_204:


//--------------------- .nv.info.unpermute_kernel_backward --------------------------
	.section	.nv.info.unpermute_kernel_backward,"",@"SHT_CUDA_INFO"
	.sectionflags	@""
	.align	4


	//----- nvinfo : EIATTR_CUDA_API_VERSION
	.align		4
        /*0000*/ 	.byte	0x04, 0x37
        /*0002*/ 	.short	(.L_206 - .L_205)
.L_205:
        /*0004*/ 	.word	0x00000082


	//----- nvinfo : EIATTR_KPARAM_INFO
	.align		4
.L_206:
        /*0008*/ 	.byte	0x04, 0x17
        /*000a*/ 	.short	(.L_208 - .L_207)
.L_207:
        /*000c*/ 	.word	0x00000000
        /*0010*/ 	.short	0x0005
        /*0012*/ 	.short	0x001c
        /*0014*/ 	.byte	0x00, 0xf0, 0x11, 0x00


	//----- nvinfo : EIATTR_KPARAM_INFO
	.align		4
.L_208:
        /*0018*/ 	.byte	0x04, 0x17
        /*001a*/ 	.short	(.L_210 - .L_209)
.L_209:
        /*001c*/ 	.word	0x00000000
        /*0020*/ 	.short	0x0004
        /*0022*/ 	.short	0x0018
        /*0024*/ 	.byte	0x00, 0xf0, 0x11, 0x00


	//----- nvinfo : EIATTR_KPARAM_INFO
	.align		4
.L_210:
        /*0028*/ 	.byte	0x04, 0x17
        /*002a*/ 	.short	(.L_212 - .L_211)
.L_211:
        /*002c*/ 	.word	0x00000000
        /*0030*/ 	.short	0x0003
        /*0032*/ 	.short	0x0014
        /*0034*/ 	.byte	0x00, 0xf0, 0x11, 0x00


	//----- nvinfo : EIATTR_KPARAM_INFO
	.align		4
.L_212:
        /*0038*/ 	.byte	0x04, 0x17
        /*003a*/ 	.short	(.L_214 - .L_213)
.L_213:
        /*003c*/ 	.word	0x00000000
        /*0040*/ 	.short	0x0002
        /*0042*/ 	.short	0x0010
        /*0044*/ 	.byte	0x00, 0xf0, 0x11, 0x00


	//----- nvinfo : EIATTR_KPARAM_INFO
	.align		4
.L_214:
        /*0048*/ 	.byte	0x04, 0x17
        /*004a*/ 	.short	(.L_216 - .L_215)
.L_215:
        /*004c*/ 	.word	0x00000000
        /*0050*/ 	.short	0x0001
        /*0052*/ 	.short	0x0008
        /*0054*/ 	.byte	0x00, 0xf5, 0x21, 0x00


	//----- nvinfo : EIATTR_KPARAM_INFO
	.align		4
.L_216:
        /*0058*/ 	.byte	0x04, 0x17
        /*005a*/ 	.short	(.L_218 - .L_217)
.L_217:
        /*005c*/ 	.word	0x00000000
        /*0060*/ 	.short	0x0000
        /*0062*/ 	.short	0x0000
        /*0064*/ 	.byte	0x00, 0xf5, 0x21, 0x00


	//----- nvinfo : EIATTR_SPARSE_MMA_MASK
	.align		4
.L_218:
        /*0068*/ 	.byte	0x03, 0x50
        /*006a*/ 	.short	0x0000


	//----- nvinfo : EIATTR_MAXREG_COUNT
	.align		4
        /*006c*/ 	.byte	0x03, 0x1b
        /*006e*/ 	.short	0x00ff


	//----- nvinfo : EIATTR_MERCURY_ISA_VERSION
	.align		4
        /*0070*/ 	.byte	0x03, 0x5f
        /*0072*/ 	.short	0x0101


	//----- nvinfo : EIATTR_VRC_CTA_INIT_COUNT
	.align		4
        /*0074*/ 	.byte	0x02, 0x4a
	.zero		1
	.zero		1


	//----- nvinfo : EIATTR_EXIT_INSTR_OFFSETS
	.align		4
        /*0078*/ 	.byte	0x04, 0x1c
        /*007a*/ 	.short	(.L_220 - .L_219)


	//   ....[0]....
.L_219:
        /*007c*/ 	.word	0x000000b0


	//   ....[1]....
        /*0080*/ 	.word	0x000006e0


	//----- nvinfo : EIATTR_CBANK_PARAM_SIZE
	.align		4
.L_220:
        /*0084*/ 	.byte	0x03, 0x19
        /*0086*/ 	.short	0x0020


	//----- nvinfo : EIATTR_PARAM_CBANK
	.align		4
        /*0088*/ 	.byte	0x04, 0x0a
        /*008a*/ 	.short	(.L_222 - .L_221)
	.align		4
.L_221:
        /*008c*/ 	.word	index@(.nv.constant0.unpermute_kernel_backward)
        /*0090*/ 	.short	0x0380
        /*0092*/ 	.short	0x0020


	//----- nvinfo : EIATTR_SW_WAR
	.align		4
.L_222:
        /*0094*/ 	.byte	0x04, 0x36
        /*0096*/ 	.short	(.L_224 - .L_223)
.L_223:
        /*0098*/ 	.word	0x00000008
.L_224:


//--------------------- .nv.info.unpermute_kernel --------------------------
	.section	.nv.info.unpermute_kernel,"",@"SHT_CUDA_INFO"
	.sectionflags	@""
	.align	4


	//----- nvinfo : EIATTR_CUDA_API_VERSION
	.align		4
        /*0000*/ 	.byte	0x04, 0x37
        /*0002*/ 	.short	(.L_226 - .L_225)
.L_225:
        /*0004*/ 	.word	0x00000082


	//----- nvinfo : EIATTR_KPARAM_INFO
	.align		4
.L_226:
        /*0008*/ 	.byte	0x04, 0x17
        /*000a*/ 	.short	(.L_228 - .L_227)
.L_227:
        /*000c*/ 	.word	0x00000000
        /*0010*/ 	.short	0x0005
        /*0012*/ 	.short	0x001c
        /*0014*/ 	.byte	0x00, 0xf0, 0x11, 0x00


	//----- nvinfo : EIATTR_KPARAM_INFO
	.align		4
.L_228:
        /*0018*/ 	.byte	0x04, 0x17
        /*001a*/ 	.short	(.L_230 - .L_229)
.L_229:
        /*001c*/ 	.word	0x00000000
        /*0020*/ 	.short	0x0004
        /*0022*/ 	.short	0x0018
        /*0024*/ 	.byte	0x00, 0xf0, 0x11, 0x00


	//----- nvinfo : EIATTR_KPARAM_INFO
	.align		4
.L_230:
        /*0028*/ 	.byte	0x04, 0x17
        /*002a*/ 	.short	(.L_232 - .L_231)
.L_231:
        /*002c*/ 	.word	0x00000000
        /*0030*/ 	.short	0x0003
        /*0032*/ 	.short	0x0014
        /*0034*/ 	.byte	0x00, 0xf0, 0x11, 0x00


	//----- nvinfo : EIATTR_KPARAM_INFO
	.align		4
.L_232:
        /*0038*/ 	.byte	0x04, 0x17
        /*003a*/ 	.short	(.L_234 - .L_233)
.L_233:
        /*003c*/ 	.word	0x00000000
        /*0040*/ 	.short	0x0002
        /*0042*/ 	.short	0x0010
        /*0044*/ 	.byte	0x00, 0xf0, 0x11, 0x00


	//----- nvinfo : EIATTR_KPARAM_INFO
	.align		4
.L_234:
        /*0048*/ 	.byte	0x04, 0x17
        /*004a*/ 	.short	(.L_236 - .L_235)
.L_235:
        /*004c*/ 	.word	0x00000000
        /*0050*/ 	.short	0x0001
        /*0052*/ 	.short	0x0008
        /*0054*/ 	.byte	0x00, 0xf5, 0x21, 0x00


	//----- nvinfo : EIATTR_KPARAM_INFO
	.align		4
.L_236:
        /*0058*/ 	.byte	0x04, 0x17
        /*005a*/ 	.short	(.L_238 - .L_237)
.L_237:
        /*005c*/ 	.word	0x00000000
        /*0060*/ 	.short	0x0000
        /*0062*/ 	.short	0x0000
        /*0064*/ 	.byte	0x00, 0xf5, 0x21, 0x00


	//----- nvinfo : EIATTR_SPARSE_MMA_MASK
	.align		4
.L_238:
        /*0068*/ 	.byte	0x03, 0x50
        /*006a*/ 	.short	0x0000


	//----- nvinfo : EIATTR_MAXREG_COUNT
	.align		4
        /*006c*/ 	.byte	0x03, 0x1b
        /*006e*/ 	.short	0x00ff


	//----- nvinfo : EIATTR_MERCURY_ISA_VERSION
	.align		4
        /*0070*/ 	.byte	0x03, 0x5f
        /*0072*/ 	.short	0x0101


	//----- nvinfo : EIATTR_VRC_CTA_INIT_COUNT
	.align		4
        /*0074*/ 	.byte	0x02, 0x4a
	.zero		1
	.zero		1


	//----- nvinfo : EIATTR_EXIT_INSTR_OFFSETS
	.align		4
        /*0078*/ 	.byte	0x04, 0x1c
        /*007a*/ 	.short	(.L_240 - .L_239)


	//   ....[0]....
.L_239:
        /*007c*/ 	.word	0x000000b0


	//   ....[1]....
        /*0080*/ 	.word	0x000006b0


	//----- nvinfo : EIATTR_CBANK_PARAM_SIZE
	.align		4
.L_240:
        /*0084*/ 	.byte	0x03, 0x19
        /*0086*/ 	.short	0x0020


	//----- nvinfo : EIATTR_PARAM_CBANK
	.align		4
        /*0088*/ 	.byte	0x04, 0x0a
        /*008a*/ 	.short	(.L_242 - .L_241)
	.align		4
.L_241:
        /*008c*/ 	.word	index@(.nv.constant0.unpermute_kernel)
        /*0090*/ 	.short	0x0380
        /*0092*/ 	.short	0x0020


	//----- nvinfo : EIATTR_SW_WAR
	.align		4
.L_242:
        /*0094*/ 	.byte	0x04, 0x36
        /*0096*/ 	.short	(.L_244 - .L_243)
.L_243:
        /*0098*/ 	.word	0x00000008
.L_244:


//--------------------- .nv.info.permute_kernel_backward --------------------------
	.section	.nv.info.permute_kernel_backward,"",@"SHT_CUDA_INFO"
	.sectionflags	@""
	.align	4


	//----- nvinfo : EIATTR_CUDA_API_VERSION
	.align		4
        /*0000*/ 	.byte	0x04, 0x37
        /*0002*/ 	.short	(.L_246 - .L_245)
.L_245:
        /*0004*/ 	.word	0x00000082


	//----- nvinfo : EIATTR_KPARAM_INFO
	.align		4
.L_246:
        /*0008*/ 	.byte	0x04, 0x17
        /*000a*/ 	.short	(.L_248 - .L_247)
.L_247:
        /*000c*/ 	.word	0x00000000
        /*0010*/ 	.short	0x0007
        /*0012*/ 	.short	0x002c
        /*0014*/ 	.byte	0x00, 0xf0, 0x11, 0x00


	//----- nvinfo : EIATTR_KPARAM_INFO
	.align		4
.L_248:
        /*0018*/ 	.byte	0x04, 0x17
        /*001a*/ 	.short	(.L_250 - .L_249)
.L_249:
        /*001c*/ 	.word	0x00000000
        /*0020*/ 	.short	0x0006
        /*0022*/ 	.short	0x0028
        /*0024*/ 	.byte	0x00, 0xf0, 0x11, 0x00


	//----- nvinfo : EIATTR_KPARAM_INFO
	.align		4
.L_250:
        /*0028*/ 	.byte	0x04, 0x17
        /*002a*/ 	.short	(.L_252 - .L_251)
.L_251:
        /*002c*/ 	.word	0x00000000
        /*0030*/ 	.short	0x0005
        /*0032*/ 	.short	0x0024
        /*0034*/ 	.byte	0x00, 0xf0, 0x11, 0x00


	//----- nvinfo : EIATTR_KPARAM_INFO
	.align		4
.L_252:
        /*0038*/ 	.byte	0x04, 0x17
        /*003a*/ 	.short	(.L_254 - .L_253)
.L_253:
        /*003c*/ 	.word	0x00000000
        /*0040*/ 	.short	0x0004
        /*0042*/ 	.short	0x0020
        /*0044*/ 	.byte	0x00, 0xf0, 0x11, 0x00


	//----- nvinfo : EIATTR_KPARAM_INFO
	.align		4
.L_254:
        /*0048*/ 	.byte	0x04, 0x17
        /*004a*/ 	.short	(.L_256 - .L_255)
.L_255:
        /*004c*/ 	.word	0x00000000
        /*0050*/ 	.short	0x0003
        /*0052*/ 	.short	0x0018
        /*0054*/ 	.byte	0x00, 0xf5, 0x21, 0x00


	//----- nvinfo : EIATTR_KPARAM_INFO
	.align		4
.L_256:
        /*0058*/ 	.byte	0x04, 0x17
        /*005a*/ 	.short	(.L_258 - .L_257)
.L_257:
        /*005c*/ 	.word	0x00000000
        /*0060*/ 	.short	0x0002
        /*0062*/ 	.short	0x0010
        /*0064*/ 	.byte	0x00, 0xf5, 0x21, 0x00


	//----- nvinfo : EIATTR_KPARAM_INFO
	.align		4
.L_258:
        /*0068*/ 	.byte	0x04, 0x17
        /*006a*/ 	.short	(.L_260 - .L_259)
.L_259:
        /*006c*/ 	.word	0x00000000
        /*0070*/ 	.short	0x0001
        /*0072*/ 	.short	0x0008
        /*0074*/ 	.byte	0x00, 0xf5, 0x21, 0x00


	//----- nvinfo : EIATTR_KPARAM_INFO
	.align		4
.L_260:
        /*0078*/ 	.byte	0x04, 0x17
        /*007a*/ 	.short	(.L_262 - .L_261)
.L_261:
        /*007c*/ 	.word	0x00000000
        /*0080*/ 	.short	0x0000
        /*0082*/ 	.short	0x0000
        /*0084*/ 	.byte	0x00, 0xf5, 0x21, 0x00


	//----- nvinfo : EIATTR_SPARSE_MMA_MASK
	.align		4
.L_262:
        /*0088*/ 	.byte	0x03, 0x50
        /*008a*/ 	.short	0x0000


	//----- nvinfo : EIATTR_MAXREG_COUNT
	.align		4
        /*008c*/ 	.byte	0x03, 0x1b
        /*008e*/ 	.short	0x00ff


	//----- nvinfo : EIATTR_MERCURY_ISA_VERSION
	.align		4
        /*0090*/ 	.byte	0x03, 0x5f
        /*0092*/ 	.short	0x0101


	//----- nvinfo : EIATTR_VRC_CTA_INIT_COUNT
	.align		4
        /*0094*/ 	.byte	0x02, 0x4a
	.zero		1
	.zero		1


	//----- nvinfo : EIATTR_EXIT_INSTR_OFFSETS
	.align		4
        /*0098*/ 	.byte	0x04, 0x1c
        /*009a*/ 	.short	(.L_264 - .L_263)


	//   ....[0]....
.L_263:
        /*009c*/ 	.word	0x000000b0


	//   ....[1]....
        /*00a0*/ 	.word	0x000007e0


	//----- nvinfo : EIATTR_CBANK_PARAM_SIZE
	.align		4
.L_264:
        /*00a4*/ 	.byte	0x03, 0x19
        /*00a6*/ 	.short	0x0030


	//----- nvinfo : EIATTR_PARAM_CBANK
	.align		4
        /*00a8*/ 	.byte	0x04, 0x0a
        /*00aa*/ 	.short	(.L_266 - .L_265)
	.align		4
.L_265:
        /*00ac*/ 	.word	index@(.nv.constant0.permute_kernel_backward)
        /*00b0*/ 	.short	0x0380
        /*00b2*/ 	.short	0x0030


	//----- nvinfo : EIATTR_SW_WAR
	.align		4
.L_266:
        /*00b4*/ 	.byte	0x04, 0x36
        /*00b6*/ 	.short	(.L_268 - .L_267)
.L_267:
        /*00b8*/ 	.word	0x00000008
.L_268:


//--------------------- .nv.info.permute_kernel   --------------------------
	.section	.nv.info.permute_kernel,"",@"SHT_CUDA_INFO"
	.sectionflags	@""
	.align	4


	//----- nvinfo : EIATTR_CUDA_API_VERSION
	.align		4
        /*0000*/ 	.byte	0x04, 0x37
        /*0002*/ 	.short	(.L_270 - .L_269)
.L_269:
        /*0004*/ 	.word	0x00000082


	//----- nvinfo : EIATTR_KPARAM_INFO
	.align		4
.L_270:
        /*0008*/ 	.byte	0x04, 0x17
        /*000a*/ 	.short	(.L_272 - .L_271)
.L_271:
        /*000c*/ 	.word	0x00000000
        /*0010*/ 	.short	0x0007
        /*0012*/ 	.short	0x002c
        /*0014*/ 	.byte	0x00, 0xf0, 0x11, 0x00


	//----- nvinfo : EIATTR_KPARAM_INFO
	.align		4
.L_272:
        /*0018*/ 	.byte	0x04, 0x17
        /*001a*/ 	.short	(.L_274 - .L_273)
.L_273:
        /*001c*/ 	.word	0x00000000
        /*0020*/ 	.short	0x0006
        /*0022*/ 	.short	0x0028
        /*0024*/ 	.byte	0x00, 0xf0, 0x11, 0x00


	//----- nvinfo : EIATTR_KPARAM_INFO
	.align		4
.L_274:
        /*0028*/ 	.byte	0x04, 0x17
        /*002a*/ 	.short	(.L_276 - .L_275)
.L_275:
        /*002c*/ 	.word	0x00000000
        /*0030*/ 	.short	0x0005
        /*0032*/ 	.short	0x0024
        /*0034*/ 	.byte	0x00, 0xf0, 0x11, 0x00


	//----- nvinfo : EIATTR_KPARAM_INFO
	.align		4
.L_276:
        /*0038*/ 	.byte	0x04, 0x17
        /*003a*/ 	.short	(.L_278 - .L_277)
.L_277:
        /*003c*/ 	.word	0x00000000
        /*0040*/ 	.short	0x0004
        /*0042*/ 	.short	0x0020
        /*0044*/ 	.byte	0x00, 0xf0, 0x11, 0x00


	//----- nvinfo : EIATTR_KPARAM_INFO
	.align		4
.L_278:
        /*0048*/ 	.byte	0x04, 0x17
        /*004a*/ 	.short	(.L_280 - .L_279)
.L_279:
        /*004c*/ 	.word	0x00000000
        /*0050*/ 	.short	0x0003
        /*0052*/ 	.short	0x0018
        /*0054*/ 	.byte	0x00, 0xf5, 0x21, 0x00


	//----- nvinfo : EIATTR_KPARAM_INFO
	.align		4
.L_280:
        /*0058*/ 	.byte	0x04, 0x17
        /*005a*/ 	.short	(.L_282 - .L_281)
.L_281:
        /*005c*/ 	.word	0x00000000
        /*0060*/ 	.short	0x0002
        /*0062*/ 	.short	0x0010
        /*0064*/ 	.byte	0x00, 0xf5, 0x21, 0x00


	//----- nvinfo : EIATTR_KPARAM_INFO
	.align		4
.L_282:
        /*0068*/ 	.byte	0x04, 0x17
        /*006a*/ 	.short	(.L_284 - .L_283)
.L_283:
        /*006c*/ 	.word	0x00000000
        /*0070*/ 	.short	0x0001
        /*0072*/ 	.short	0x0008
        /*0074*/ 	.byte	0x00, 0xf5, 0x21, 0x00


	//----- nvinfo : EIATTR_KPARAM_INFO
	.align		4
.L_284:
        /*0078*/ 	.byte	0x04, 0x17
        /*007a*/ 	.short	(.L_286 - .L_285)
.L_285:
        /*007c*/ 	.word	0x00000000
        /*0080*/ 	.short	0x0000
        /*0082*/ 	.short	0x0000
        /*0084*/ 	.byte	0x00, 0xf5, 0x21, 0x00


	//----- nvinfo : EIATTR_SPARSE_MMA_MASK
	.align		4
.L_286:
        /*0088*/ 	.byte	0x03, 0x50
        /*008a*/ 	.short	0x0000


	//----- nvinfo : EIATTR_MAXREG_COUNT
	.align		4
        /*008c*/ 	.byte	0x03, 0x1b
        /*008e*/ 	.short	0x00ff


	//----- nvinfo : EIATTR_MERCURY_ISA_VERSION
	.align		4
        /*0090*/ 	.byte	0x03, 0x5f
        /*0092*/ 	.short	0x0101


	//----- nvinfo : EIATTR_VRC_CTA_INIT_COUNT
	.align		4
        /*0094*/ 	.byte	0x02, 0x4a
	.zero		1
	.zero		1


	//----- nvinfo : EIATTR_EXIT_INSTR_OFFSETS
	.align		4
        /*0098*/ 	.byte	0x04, 0x1c
        /*009a*/ 	.short	(.L_288 - .L_287)


	//   ....[0]....
.L_287:
        /*009c*/ 	.word	0x000000b0


	//   ....[1]....
        /*00a0*/ 	.word	0x00000770


	//----- nvinfo : EIATTR_CBANK_PARAM_SIZE
	.align		4
.L_288:
        /*00a4*/ 	.byte	0x03, 0x19
        /*00a6*/ 	.short	0x0030


	//----- nvinfo : EIATTR_PARAM_CBANK
	.align		4
        /*00a8*/ 	.byte	0x04, 0x0a
        /*00aa*/ 	.short	(.L_290 - .L_289)
	.align		4
.L_289:
        /*00ac*/ 	.word	index@(.nv.constant0.permute_kernel)
        /*00b0*/ 	.short	0x0380
        /*00b2*/ 	.short	0x0030


	//----- nvinfo : EIATTR_SW_WAR
	.align		4
.L_290:
        /*00b4*/ 	.byte	0x04, 0x36
        /*00b6*/ 	.short	(.L_292 - .L_291)
.L_291:
        /*00b8*/ 	.word	0x00000008
.L_292:


//--------------------- .nv.callgraph             --------------------------
	.section	.nv.callgraph,"",@"SHT_CUDA_CALLGRAPH"
	.align	4
	.sectionentsize	8
	.align		4
        /*0000*/ 	.word	0x00000000
	.align		4
        /*0004*/ 	.word	0xffffffff
	.align		4
        /*0008*/ 	.word	index@(softmax_forward_kernel)
	.align		4
        /*000c*/ 	.word	index@(__assertfail)
	.align		4
        /*0010*/ 	.word	0x00000000
	.align		4
        /*0014*/ 	.word	0xfffffffe
	.align		4
        /*0018*/ 	.word	0x00000000
	.align		4
        /*001c*/ 	.word	0xfffffffd
	.align		4
        /*0020*/ 	.word	0x00000000
	.align		4
        /*0024*/ 	.word	0xfffffffc


//--------------------- .nv.constant4             --------------------------
	.section	.nv.constant4,"a",@progbits
	.align	8
	.align		8
.nv.constant4:
        /*0000*/ 	.dword	__unnamed_1
	.align		8
        /*0008*/ 	.dword	_ZN34_INTERNAL_9a4c2bab_4_k_cu_ac1ca7ee4cuda3std3__436_GLOBAL__N__9a4c2bab_4_k_cu_ac1ca7ee6ignoreE
	.align		8
        /*0010*/ 	.dword	_ZN34_INTERNAL_9a4c2bab_4_k_cu_ac1ca7ee4cuda3std3__45__cpo5beginE
	.align		8
        /*0018*/ 	.dword	_ZN34_INTERNAL_9a4c2bab_4_k_cu_ac1ca7ee4cuda3std3__45__cpo3endE
	.align		8
        /*0020*/ 	.dword	_ZN34_INTERNAL_9a4c2bab_4_k_cu_ac1ca7ee4cuda3std3__45__cpo6cbeginE
	.align		8
        /*0028*/ 	.dword	_ZN34_INTERNAL_9a4c2bab_4_k_cu_ac1ca7ee4cuda3std3__45__cpo4cendE
	.align		8
        /*0030*/ 	.dword	_ZN34_INTERNAL_9a4c2bab_4_k_cu_ac1ca7ee4cuda3std3__419piecewise_constructE
	.align		8
        /*0038*/ 	.dword	_ZN34_INTERNAL_9a4c2bab_4_k_cu_ac1ca7ee4cuda3std3__48in_placeE
	.align		8
        /*0040*/ 	.dword	_ZN34_INTERNAL_9a4c2bab_4_k_cu_ac1ca7ee4cuda3std6ranges3__45__cpo4swapE
	.align		8
        /*0048*/ 	.dword	_ZN34_INTERNAL_9a4c2bab_4_k_cu_ac1ca7ee4cuda3std6ranges3__45__cpo9iter_moveE
	.align		8
        /*0050*/ 	.dword	_ZN34_INTERNAL_9a4c2bab_4_k_cu_ac1ca7ee4cuda3std6ranges3__45__cpo7advanceE
	.align		8
        /*0058*/ 	.dword	$str
	.align		8
        /*0060*/ 	.dword	$str$1
	.align		8
        /*0068*/ 	.dword	__assertfail


//--------------------- .text.scale_kernel        --------------------------
	.section	.text.scale_kernel,"ax",@progbits
	.align	128
        .global         scale_kernel
        .type           scale_kernel,@function
        .size           scale_kernel,(.L_x_204 - scale_kernel)
        .other          scale_kernel,@"STO_CUDA_ENTRY STV_DEFAULT"
scale_kernel:
.text.scale_kernel:
[----:B------:R-:W-:Y:S01]  /*0000*/  LDC R1, c[0x0][0x37c] ;  /* 0x0000df00ff017b82 */ /* 0x000fe20000000800 */
[----:B------:R-:W0:Y:S07]  /*0010*/  S2R R6, SR_TID.X ;  /* 0x0000000000067919 */ /* 0x000e2e0000002100 */
[----:B------:R-:W1:Y:S01]  /*0020*/  LDC.64 R2, c[0x0][0x390] ;  /* 0x0000e400ff027b82 */ /* 0x000e620000000a00 */
[----:B------:R-:W1:Y:S07]  /*0030*/  LDCU UR5, c[0x0][0x38c] ;  /* 0x00007180ff0577ac */ /* 0x000e6e0008000800 */
[----:B------:R-:W0:Y:S08]  /*0040*/  S2UR UR4, SR_CTAID.X ;  /* 0x00000000000479c3 */ /* 0x000e300000002500 */
[----:B------:R-:W0:Y:S01]  /*0050*/  LDC R5, c[0x0][0x360] ;  /* 0x0000d800ff057b82 */ /* 0x000e220000000800 */
[----:B-1----:R-:W-:-:S04]  /*0060*/  IMAD R0, R2, UR5, RZ ;  /* 0x0000000502007c24 */ /* 0x002fc8000f8e02ff */
[-C--:B------:R-:W-:Y:S02]  /*0070*/  IMAD R4, R0, R3.reuse, RZ ;  /* 0x0000000300047224 */ /* 0x080fe400078e02ff */
[----:B0-----:R-:W-:Y:S02]  /*0080*/  IMAD R0, R5, UR4, R6 ;  /* 0x0000000405007c24 */ /* 0x001fe4000f8e0206 */
[----:B------:R-:W-:-:S05]  /*0090*/  IMAD R5, R4, R3, RZ ;  /* 0x0000000304057224 */ /* 0x000fca00078e02ff */
[----:B------:R-:W-:-:S13]  /*00a0*/  ISETP.GE.AND P0, PT, R0, R5, PT ;  /* 0x000000050000720c */ /* 0x000fda0003f06270 */
[----:B------:R-:W-:Y:S05]  /*00b0*/  @P0 EXIT ;  /* 0x000000000000094d */ /* 0x000fea0003800000 */
[----:B------:R-:W-:Y:S01]  /*00c0*/  IMAD R5, R3, R3, RZ ;  /* 0x0000000303057224 */ /* 0x000fe200078e02ff */
[----:B------:R-:W-:Y:S01]  /*00d0*/  IABS R12, R0 ;  /* 0x00000000000c7213 */ /* 0x000fe20000000000 */
[----:B------:R-:W0:Y:S01]  /*00e0*/  LDCU.64 UR4, c[0x0][0x358] ;  /* 0x00006b00ff0477ac */ /* 0x000e220008000a00 */
[----:B------:R-:W-:Y:S01]  /*00f0*/  ISETP.GE.AND P2, PT, R0, RZ, PT ;  /* 0x000000ff0000720c */ /* 0x000fe20003f46270 */
[----:B------:R-:W-:Y:S01]  /*0100*/  IMAD R4, R5, R2, RZ ;  /* 0x0000000205047224 */ /* 0x000fe200078e02ff */
[----:B------:R-:W-:-:S04]  /*0110*/  IABS R2, R5 ;  /* 0x0000000500027213 */ /* 0x000fc80000000000 */
[-C--:B------:R-:W-:Y:S02]  /*0120*/  IABS R9, R4.reuse ;  /* 0x0000000400097213 */ /* 0x080fe40000000000 */
[----:B------:R-:W-:Y:S02]  /*0130*/  IABS R13, R4 ;  /* 0x00000004000d7213 */ /* 0x000fe40000000000 */
[----:B------:R-:W1:Y:S08]  /*0140*/  I2F.RP R8, R9 ;  /* 0x0000000900087306 */ /* 0x000e700000209400 */
[----:B-1----:R-:W1:Y:S02]  /*0150*/  MUFU.RCP R8, R8 ;  /* 0x0000000800087308 */ /* 0x002e640000001000 */
[----:B-1----:R-:W-:-:S02]  /*0160*/  VIADD R6, R8, 0xffffffe ;  /* 0x0ffffffe08067836 */ /* 0x002fc40000000000 */
[----:B------:R-:W-:-:S04]  /*0170*/  IMAD.MOV R8, RZ, RZ, -R13 ;  /* 0x000000ffff087224 */ /* 0x000fc800078e0a0d */
[----:B------:R1:W2:Y:S02]  /*0180*/  F2I.FTZ.U32.TRUNC.NTZ R7, R6 ;  /* 0x0000000600077305 */ /* 0x0002a4000021f000 */
[----:B-1----:R-:W-:Y:S02]  /*0190*/  HFMA2 R6, -RZ, RZ, 0, 0 ;  /* 0x00000000ff067431 */ /* 0x002fe400000001ff */
[----:B--2---:R-:W-:-:S04]  /*01a0*/  IMAD.MOV R10, RZ, RZ, -R7 ;  /* 0x000000ffff0a7224 */ /* 0x004fc800078e0a07 */
[----:B------:R-:W-:Y:S02]  /*01b0*/  IMAD R11, R10, R9, RZ ;  /* 0x000000090a0b7224 */ /* 0x000fe400078e02ff */
[----:B------:R-:W1:Y:S02]  /*01c0*/  I2F.RP R10, R2 ;  /* 0x00000002000a7306 */ /* 0x000e640000209400 */
[----:B------:R-:W-:-:S04]  /*01d0*/  IMAD.HI.U32 R7, R7, R11, R6 ;  /* 0x0000000b07077227 */ /* 0x000fc800078e0006 */
[----:B------:R-:W-:Y:S01]  /*01e0*/  IMAD.MOV.U32 R6, RZ, RZ, R12 ;  /* 0x000000ffff067224 */ /* 0x000fe200078e000c */
[----:B------:R-:W-:-:S03]  /*01f0*/  IABS R12, R5 ;  /* 0x00000005000c7213 */ /* 0x000fc60000000000 */
[----:B------:R-:W-:-:S04]  /*0200*/  IMAD.HI.U32 R7, R7, R6, RZ ;  /* 0x0000000607077227 */ /* 0x000fc800078e00ff */
[----:B------:R-:W-:Y:S01]  /*0210*/  IMAD R6, R7, R8, R6 ;  /* 0x0000000807067224 */ /* 0x000fe200078e0206 */
[----:B-1----:R-:W1:Y:S01]  /*0220*/  MUFU.RCP R10, R10 ;  /* 0x0000000a000a7308 */ /* 0x002e620000001000 */
[----:B------:R-:W-:-:S03]  /*0230*/  IABS R8, R3 ;  /* 0x0000000300087213 */ /* 0x000fc60000000000 */
[----:B------:R-:W-:-:S13]  /*0240*/  ISETP.GT.U32.AND P0, PT, R9, R6, PT ;  /* 0x000000060900720c */ /* 0x000fda0003f04070 */
[----:B------:R-:W-:Y:S01]  /*0250*/  @!P0 IADD3 R6, PT, PT, R6, -R9, RZ ;  /* 0x8000000906068210 */ /* 0x000fe20007ffe0ff */
[----:B-1----:R-:W-:Y:S01]  /*0260*/  VIADD R7, R10, 0xffffffe ;  /* 0x0ffffffe0a077836 */ /* 0x002fe20000000000 */
[----:B------:R-:W-:Y:S02]  /*0270*/  ISETP.NE.AND P0, PT, R4, RZ, PT ;  /* 0x000000ff0400720c */ /* 0x000fe40003f05270 */
[----:B------:R-:W-:-:S03]  /*0280*/  ISETP.GT.U32.AND P1, PT, R9, R6, PT ;  /* 0x000000060900720c */ /* 0x000fc60003f24070 */
[----:B------:R-:W1:Y:S10]  /*0290*/  F2I.FTZ.U32.TRUNC.NTZ R7, R7 ;  /* 0x0000000700077305 */ /* 0x000e74000021f000 */
[----:B------:R-:W-:-:S04]  /*02a0*/  @!P1 IADD3 R6, PT, PT, R6, -R9, RZ ;  /* 0x8000000906069210 */ /* 0x000fc80007ffe0ff */
[----:B------:R-:W-:Y:S01]  /*02b0*/  MOV R9, R6 ;  /* 0x0000000600097202 */ /* 0x000fe20000000f00 */
[----:B------:R-:W-:Y:S02]  /*02c0*/  HFMA2 R6, -RZ, RZ, 0, 0 ;  /* 0x00000000ff067431 */ /* 0x000fe400000001ff */
[----:B-1----:R-:W-:Y:S02]  /*02d0*/  IMAD.MOV R11, RZ, RZ, -R7 ;  /* 0x000000ffff0b7224 */ /* 0x002fe400078e0a07 */
[----:B------:R-:W-:Y:S01]  /*02e0*/  @!P2 IMAD.MOV R9, RZ, RZ, -R9 ;  /* 0x000000ffff09a224 */ /* 0x000fe200078e0a09 */
[----:B------:R-:W-:Y:S01]  /*02f0*/  @!P0 LOP3.LUT R9, RZ, R4, RZ, 0x33, !PT ;  /* 0x00000004ff098212 */ /* 0x000fe200078e33ff */
[----:B------:R-:W-:Y:S01]  /*0300*/  IMAD R11, R11, R2, RZ ;  /* 0x000000020b0b7224 */ /* 0x000fe200078e02ff */
[----:B------:R-:W1:Y:S02]  /*0310*/  I2F.RP R4, R8 ;  /* 0x0000000800047306 */ /* 0x000e640000209400 */
[----:B------:R-:W-:Y:S01]  /*0320*/  IABS R10, R9 ;  /* 0x00000009000a7213 */ /* 0x000fe20000000000 */
[----:B------:R-:W-:Y:S01]  /*0330*/  IMAD.HI.U32 R6, R7, R11, R6 ;  /* 0x0000000b07067227 */ /* 0x000fe200078e0006 */
[----:B------:R-:W-:-:S02]  /*0340*/  ISETP.GE.AND P2, PT, R9, RZ, PT ;  /* 0x000000ff0900720c */ /* 0x000fc40003f46270 */
[----:B------:R-:W-:Y:S01]  /*0350*/  MOV R11, R10 ;  /* 0x0000000a000b7202 */ /* 0x000fe20000000f00 */
[----:B------:R-:W-:-:S04]  /*0360*/  IMAD.MOV R7, RZ, RZ, -R12 ;  /* 0x000000ffff077224 */ /* 0x000fc800078e0a0c */
[----:B------:R-:W-:-:S04]  /*0370*/  IMAD.HI.U32 R6, R6, R11, RZ ;  /* 0x0000000b06067227 */ /* 0x000fc800078e00ff */
[----:B------:R-:W-:Y:S01]  /*0380*/  IMAD R11, R6, R7, R11 ;  /* 0x00000007060b7224 */ /* 0x000fe200078e020b */
[----:B-1----:R-:W1:Y:S04]  /*0390*/  MUFU.RCP R4, R4 ;  /* 0x0000000400047308 */ /* 0x002e680000001000 */
[----:B------:R-:W-:-:S13]  /*03a0*/  ISETP.GT.U32.AND P0, PT, R2, R11, PT ;  /* 0x0000000b0200720c */ /* 0x000fda0003f04070 */
[----:B------:R-:W-:Y:S01]  /*03b0*/  @!P0 IMAD.IADD R11, R11, 0x1, -R2 ;  /* 0x000000010b0b8824 */ /* 0x000fe200078e0a02 */
[----:B-1----:R-:W-:Y:S02]  /*03c0*/  IADD3 R6, PT, PT, R4, 0xffffffe, RZ ;  /* 0x0ffffffe04067810 */ /* 0x002fe40007ffe0ff */
[----:B------:R-:W-:Y:S02]  /*03d0*/  ISETP.NE.AND P0, PT, R5, RZ, PT ;  /* 0x000000ff0500720c */ /* 0x000fe40003f05270 */
[----:B------:R-:W-:Y:S01]  /*03e0*/  ISETP.GT.U32.AND P1, PT, R2, R11, PT ;  /* 0x0000000b0200720c */ /* 0x000fe20003f24070 */
[----:B------:R1:W2:Y:S02]  /*03f0*/  F2I.FTZ.U32.TRUNC.NTZ R7, R6 ;  /* 0x0000000600077305 */ /* 0x0002a4000021f000 */
[----:B-1----:R-:W-:-:S10]  /*0400*/  HFMA2 R6, -RZ, RZ, 0, 0 ;  /* 0x00000000ff067431 */ /* 0x002fd400000001ff */
[----:B------:R-:W-:Y:S01]  /*0410*/  @!P1 IMAD.IADD R11, R11, 0x1, -R2 ;  /* 0x000000010b0b9824 */ /* 0x000fe200078e0a02 */
[----:B--2---:R-:W-:-:S03]  /*0420*/  IADD3 R9, PT, PT, RZ, -R7, RZ ;  /* 0x80000007ff097210 */ /* 0x004fc60007ffe0ff */
[----:B------:R-:W-:Y:S01]  /*0430*/  @!P2 IMAD.MOV R11, RZ, RZ, -R11 ;  /* 0x000000ffff0ba224 */ /* 0x000fe200078e0a0b */
[----:B------:R-:W-:Y:S01]  /*0440*/  @!P0 LOP3.LUT R11, RZ, R5, RZ, 0x33, !PT ;  /* 0x00000005ff0b8212 */ /* 0x000fe200078e33ff */
[----:B------:R-:W-:-:S03]  /*0450*/  IMAD R5, R9, R8, RZ ;  /* 0x0000000809057224 */ /* 0x000fc600078e02ff */
[----:B------:R-:W-:Y:S01]  /*0460*/  IABS R2, R11 ;  /* 0x0000000b00027213 */ /* 0x000fe20000000000 */
[----:B------:R-:W-:-:S04]  /*0470*/  IMAD.HI.U32 R6, R7, R5, R6 ;  /* 0x0000000507067227 */ /* 0x000fc800078e0006 */
[----:B------:R-:W-:-:S04]  /*0480*/  IMAD.MOV.U32 R5, RZ, RZ, R2 ;  /* 0x000000ffff057224 */ /* 0x000fc800078e0002 */
[----:B------:R-:W-:-:S05]  /*0490*/  IMAD.HI.U32 R6, R6, R5, RZ ;  /* 0x0000000506067227 */ /* 0x000fca00078e00ff */
[----:B------:R-:W-:-:S05]  /*04a0*/  IADD3 R2, PT, PT, -R6, RZ, RZ ;  /* 0x000000ff06027210 */ /* 0x000fca0007ffe1ff */
[----:B------:R-:W-:Y:S01]  /*04b0*/  IMAD R5, R8, R2, R5 ;  /* 0x0000000208057224 */ /* 0x000fe200078e0205 */
[----:B------:R-:W-:-:S04]  /*04c0*/  LOP3.LUT R2, R11, R3, RZ, 0x3c, !PT ;  /* 0x000000030b027212 */ /* 0x000fc800078e3cff */
[----:B------:R-:W-:Y:S02]  /*04d0*/  ISETP.GT.U32.AND P2, PT, R8, R5, PT ;  /* 0x000000050800720c */ /* 0x000fe40003f44070 */
[----:B------:R-:W-:-:S11]  /*04e0*/  ISETP.GE.AND P1, PT, R2, RZ, PT ;  /* 0x000000ff0200720c */ /* 0x000fd60003f26270 */
[----:B------:R-:W-:Y:S01]  /*04f0*/  @!P2 IMAD.IADD R5, R5, 0x1, -R8 ;  /* 0x000000010505a824 */ /* 0x000fe200078e0a08 */
[----:B------:R-:W-:Y:S02]  /*0500*/  @!P2 IADD3 R6, PT, PT, R6, 0x1, RZ ;  /* 0x000000010606a810 */ /* 0x000fe40007ffe0ff */
[----:B------:R-:W-:Y:S02]  /*0510*/  ISETP.NE.AND P2, PT, R3, RZ, PT ;  /* 0x000000ff0300720c */ /* 0x000fe40003f45270 */
[----:B------:R-:W-:-:S13]  /*0520*/  ISETP.GE.U32.AND P0, PT, R5, R8, PT ;  /* 0x000000080500720c */ /* 0x000fda0003f06070 */
[----:B------:R-:W-:-:S05]  /*0530*/  @P0 VIADD R6, R6, 0x1 ;  /* 0x0000000106060836 */ /* 0x000fca0000000000 */
[----:B------:R-:W-:Y:S02]  /*0540*/  @!P1 IADD3 R6, PT, PT, -R6, RZ, RZ ;  /* 0x000000ff06069210 */ /* 0x000fe40007ffe1ff */
[----:B------:R-:W-:-:S05]  /*0550*/  @!P2 LOP3.LUT R6, RZ, R3, RZ, 0x33, !PT ;  /* 0x00000003ff06a212 */ /* 0x000fca00078e33ff */
[----:B------:R-:W-:-:S04]  /*0560*/  IMAD.MOV R2, RZ, RZ, -R6 ;  /* 0x000000ffff027224 */ /* 0x000fc800078e0a06 */
[----:B------:R-:W-:-:S05]  /*0570*/  IMAD R3, R3, R2, R11 ;  /* 0x0000000203037224 */ /* 0x000fca00078e020b */
[----:B------:R-:W-:-:S13]  /*0580*/  ISETP.GT.AND P0, PT, R3, R6, PT ;  /* 0x000000060300720c */ /* 0x000fda0003f04270 */
[----:B------:R-:W1:Y:S01]  /*0590*/  @P0 LDC.64 R2, c[0x0][0x380] ;  /* 0x0000e000ff020b82 */ /* 0x000e620000000a00 */
[----:B------:R-:W-:Y:S01]  /*05a0*/  @P0 MOV R5, 0xff800000 ;  /* 0xff80000000050802 */ /* 0x000fe20000000f00 */
[----:B-1----:R-:W-:-:S05]  /*05b0*/  @P0 IMAD.WIDE R2, R0, 0x4, R2 ;  /* 0x0000000400020825 */ /* 0x002fca00078e0202 */
[----:B0-----:R0:W-:Y:S01]  /*05c0*/  @P0 STG.E desc[UR4][R2.64], R5 ;  /* 0x0000000502000986 */ /* 0x0011e2000c101904 */
[----:B------:R-:W-:Y:S05]  /*05d0*/  @P0 EXIT ;  /* 0x000000000000094d */ /* 0x000fea0003800000 */
[----:B0-----:R-:W0:Y:S01]  /*05e0*/  LDC.64 R2, c[0x0][0x380] ;  /* 0x0000e000ff027b82 */ /* 0x001e220000000a00 */
[----:B------:R-:W1:Y:S01]  /*05f0*/  LDCU UR6, c[0x0][0x388] ;  /* 0x00007100ff0677ac */ /* 0x000e620008000800 */
[----:B0-----:R-:W-:-:S05]  /*0600*/  IMAD.WIDE R2, R0, 0x4, R2 ;  /* 0x0000000400027825 */ /* 0x001fca00078e0202 */
[----:B------:R-:W1:Y:S02]  /*0610*/  LDG.E R5, desc[UR4][R2.64] ;  /* 0x0000000402057981 */ /* 0x000e64000c1e1900 */
[----:B-1----:R-:W-:-:S05]  /*0620*/  FMUL R5, R5, UR6 ;  /* 0x0000000605057c20 */ /* 0x002fca0008400000 */
[----:B------:R-:W-:Y:S01]  /*0630*/  STG.E desc[UR4][R2.64], R5 ;  /* 0x0000000502007986 */ /* 0x000fe2000c101904 */
[----:B------:R-:W-:Y:S05]  /*0640*/  EXIT ;  /* 0x000000000000794d */ /* 0x000fea0003800000 */
.L_x_0:
[----:B------:R-:W-:-:S00]  /*0650*/  BRA `(.L_x_0) ;  /* 0xfffffffc00fc7947 */ /* 0x000fc0000383ffff */
[----:B------:R-:W-:-:S00]  /*0660*/  NOP ;  /* 0x0000000000007918 */ /* 0x000fc00000000000 */
        /* <DEDUP_REMOVED lines=9> */
.L_x_204:


//--------------------- .text.softmax_autoregressive_backward_kernel4 --------------------------
	.section	.text.softmax_autoregressive_backward_kernel4,"ax",@progbits
	.align	128
        .global         softmax_autoregressive_backward_kernel4
        .type           softmax_autoregressive_backward_kernel4,@function
        .size           softmax_autoregressive_backward_kernel4,(.L_x_199 - softmax_autoregressive_backward_kernel4)
        .other          softmax_autoregressive_backward_kernel4,@"STO_CUDA_ENTRY STV_DEFAULT"
softmax_autoregressive_backward_kernel4:
.text.softmax_autoregressive_backward_kernel4:
[----:B------:R-:W-:Y:S01]  /*0000*/  LDC R1, c[0x0][0x37c] ;  /* 0x0000df00ff017b82 */ /* 0x000fe20000000800 */
[----:B------:R-:W0:Y:S01]  /*0010*/  S2R R17, SR_TID.Y ;  /* 0x0000000000117919 */ /* 0x000e220000002200 */
[----:B------:R-:W1:Y:S01]  /*0020*/  LDCU UR6, c[0x0][0x360] ;  /* 0x00006c00ff0677ac */ /* 0x000e620008000800 */
[----:B------:R-:W0:Y:S01]  /*0030*/  S2R R2, SR_TID.Z ;  /* 0x0000000000027919 */ /* 0x000e220000002300 */
[----:B------:R-:W1:Y:S01]  /*0040*/  LDCU UR7, c[0x0][0x364] ;  /* 0x00006c80ff0777ac */ /* 0x000e620008000800 */
[----:B------:R-:W2:Y:S01]  /*0050*/  S2R R0, SR_TID.X ;  /* 0x0000000000007919 */ /* 0x000ea20000002100 */
[----:B------:R-:W3:Y:S01]  /*0060*/  LDCU UR5, c[0x0][0x368] ;  /* 0x00006d00ff0577ac */ /* 0x000ee20008000800 */
[----:B------:R-:W4:Y:S01]  /*0070*/  S2R R3, SR_CTAID.X ;  /* 0x0000000000037919 */ /* 0x000f220000002500 */
[----:B-1----:R-:W-:-:S04]  /*0080*/  UIMAD UR4, UR6, UR7, URZ ;  /* 0x00000007060472a4 */ /* 0x002fc8000f8e02ff */
[----:B---3--:R-:W-:Y:S01]  /*0090*/  UIMAD UR4, UR4, UR5, 0x1f ;  /* 0x0000001f040474a4 */ /* 0x008fe2000f8e0205 */
[----:B------:R-:W1:Y:S03]  /*00a0*/  LDCU UR5, c[0x0][0x39c] ;  /* 0x00007380ff0577ac */ /* 0x000e660008000800 */
[----:B------:R-:W-:Y:S01]  /*00b0*/  USHF.R.U32.HI UR4, URZ, 0x5, UR4 ;  /* 0x00000005ff047899 */ /* 0x000fe20008011604 */
[----:B0-----:R-:W-:-:S03]  /*00c0*/  IMAD R17, R2, UR7, R17 ;  /* 0x0000000702117c24 */ /* 0x001fc6000f8e0211 */
[----:B------:R-:W-:Y:S01]  /*00d0*/  ULOP3.LUT UR4, UR4, 0xffff, URZ, 0xc0, !UPT ;  /* 0x0000ffff04047892 */ /* 0x000fe2000f8ec0ff */
[----:B--2---:R-:W-:-:S05]  /*00e0*/  IMAD R17, R17, UR6, R0 ;  /* 0x0000000611117c24 */ /* 0x004fca000f8e0200 */
[----:B------:R-:W-:-:S04]  /*00f0*/  SHF.R.U32.HI R0, RZ, 0x5, R17 ;  /* 0x00000005ff007819 */ /* 0x000fc80000011611 */
[----:B------:R-:W-:-:S05]  /*0100*/  LOP3.LUT R0, R0, 0xffff, RZ, 0xc0, !PT ;  /* 0x0000ffff00007812 */ /* 0x000fca00078ec0ff */
[----:B----4-:R-:W-:-:S05]  /*0110*/  IMAD R0, R3, UR4, R0 ;  /* 0x0000000403007c24 */ /* 0x010fca000f8e0200 */
[----:B------:R-:W-:-:S04]  /*0120*/  SHF.L.U32 R22, R0, 0x3, RZ ;  /* 0x0000000300167819 */ /* 0x000fc800000006ff */
[----:B-1----:R-:W-:-:S13]  /*0130*/  ISETP.GE.AND P0, PT, R22, UR5, PT ;  /* 0x0000000516007c0c */ /* 0x002fda000bf06270 */
[----:B------:R-:W-:Y:S05]  /*0140*/  @P0 EXIT ;  /* 0x000000000000094d */ /* 0x000fea0003800000 */
[----:B------:R-:W0:Y:S01]  /*0150*/  LDC.64 R2, c[0x0][0x3a0] ;  /* 0x0000e800ff027b82 */ /* 0x000e220000000a00 */
[----:B------:R-:W1:Y:S01]  /*0160*/  LDCU.64 UR4, c[0x0][0x358] ;  /* 0x00006b00ff0477ac */ /* 0x000e620008000a00 */
[----:B0-----:R-:W-:-:S04]  /*0170*/  IABS R7, R3 ;  /* 0x0000000300077213 */ /* 0x001fc80000000000 */
[----:B------:R-:W0:Y:S08]  /*0180*/  I2F.RP R0, R7 ;  /* 0x0000000700007306 */ /* 0x000e300000209400 */
[----:B0-----:R-:W0:Y:S02]  /*0190*/  MUFU.RCP R0, R0 ;  /* 0x0000000000007308 */ /* 0x001e240000001000 */
[----:B0-----:R-:W-:-:S06]  /*01a0*/  VIADD R4, R0, 0xffffffe ;  /* 0x0ffffffe00047836 */ /* 0x001fcc0000000000 */
[----:B------:R0:W2:Y:S02]  /*01b0*/  F2I.FTZ.U32.TRUNC.NTZ R5, R4 ;  /* 0x0000000400057305 */ /* 0x0000a4000021f000 */
[----:B0-----:R-:W-:Y:S01]  /*01c0*/  IMAD.MOV.U32 R4, RZ, RZ, RZ ;  /* 0x000000ffff047224 */ /* 0x001fe200078e00ff */
[----:B--2---:R-:W-:-:S05]  /*01d0*/  IADD3 R6, PT, PT, RZ, -R5, RZ ;  /* 0x80000005ff067210 */ /* 0x004fca0007ffe0ff */
[----:B------:R-:W-:Y:S01]  /*01e0*/  IMAD R9, R6, R7, RZ ;  /* 0x0000000706097224 */ /* 0x000fe200078e02ff */
[----:B------:R-:W-:Y:S02]  /*01f0*/  IABS R6, R2 ;  /* 0x0000000200067213 */ /* 0x000fe40000000000 */
[----:B------:R-:W-:Y:S01]  /*0200*/  LOP3.LUT R2, R2, R3, RZ, 0x3c, !PT ;  /* 0x0000000302027212 */ /* 0x000fe200078e3cff */
[----:B------:R-:W-:-:S03]  /*0210*/  IMAD.HI.U32 R5, R5, R9, R4 ;  /* 0x0000000905057227 */ /* 0x000fc600078e0004 */
[----:B------:R-:W-:-:S03]  /*0220*/  ISETP.GE.AND P2, PT, R2, RZ, PT ;  /* 0x000000ff0200720c */ /* 0x000fc60003f46270 */
[----:B------:R-:W-:-:S05]  /*0230*/  IMAD.HI.U32 R5, R5, R6, RZ ;  /* 0x0000000605057227 */ /* 0x000fca00078e00ff */
[----:B------:R-:W-:-:S05]  /*0240*/  IADD3 R0, PT, PT, -R5, RZ, RZ ;  /* 0x000000ff05007210 */ /* 0x000fca0007ffe1ff */
[----:B------:R-:W-:-:S05]  /*0250*/  IMAD R0, R7, R0, R6 ;  /* 0x0000000007007224 */ /* 0x000fca00078e0206 */
[----:B------:R-:W-:-:S13]  /*0260*/  ISETP.GT.U32.AND P1, PT, R7, R0, PT ;  /* 0x000000000700720c */ /* 0x000fda0003f24070 */
[----:B------:R-:W-:Y:S01]  /*0270*/  @!P1 IMAD.IADD R0, R0, 0x1, -R7 ;  /* 0x0000000100009824 */ /* 0x000fe200078e0a07 */
[----:B------:R-:W-:Y:S02]  /*0280*/  @!P1 IADD3 R5, PT, PT, R5, 0x1, RZ ;  /* 0x0000000105059810 */ /* 0x000fe40007ffe0ff */
[----:B------:R-:W-:Y:S02]  /*0290*/  ISETP.NE.AND P1, PT, R3, RZ, PT ;  /* 0x000000ff0300720c */ /* 0x000fe40003f25270 */
[----:B------:R-:W-:-:S13]  /*02a0*/  ISETP.GE.U32.AND P0, PT, R0, R7, PT ;  /* 0x000000070000720c */ /* 0x000fda0003f06070 */
[----:B------:R-:W-:-:S05]  /*02b0*/  @P0 VIADD R5, R5, 0x1 ;  /* 0x0000000105050836 */ /* 0x000fca0000000000 */
[----:B------:R-:W-:Y:S02]  /*02c0*/  @!P2 IADD3 R5, PT, PT, -R5, RZ, RZ ;  /* 0x000000ff0505a210 */ /* 0x000fe40007ffe1ff */
[----:B------:R-:W-:-:S04]  /*02d0*/  @!P1 LOP3.LUT R5, RZ, R3, RZ, 0x33, !PT ;  /* 0x00000003ff059212 */ /* 0x000fc800078e33ff */
[----:B------:R-:W-:-:S04]  /*02e0*/  I2FP.F32.S32 R3, R5 ;  /* 0x0000000500037245 */ /* 0x000fc80000201400 */
[----:B------:R0:W2:Y:S01]  /*02f0*/  MUFU.RSQ R2, R3 ;  /* 0x0000000300027308 */ /* 0x0000a20000001400 */
[----:B------:R-:W-:-:S05]  /*0300*/  VIADD R0, R3, 0xf3000000 ;  /* 0xf300000003007836 */ /* 0x000fca0000000000 */
[----:B------:R-:W-:-:S13]  /*0310*/  ISETP.GT.U32.AND P0, PT, R0, 0x727fffff, PT ;  /* 0x727fffff0000780c */ /* 0x000fda0003f04070 */
[----:B012---:R-:W-:Y:S05]  /*0320*/  @!P0 BRA `(.L_x_1) ;  /* 0x00000000000c8947 */ /* 0x007fea0003800000 */
[----:B------:R-:W-:-:S07]  /*0330*/  MOV R4, 0x350 ;  /* 0x0000035000047802 */ /* 0x000fce0000000f00 */
[----:B------:R-:W-:Y:S05]  /*0340*/  CALL.REL.NOINC `($__internal_1_$__cuda_sm20_sqrt_rn_f32_slowpath) ;  /* 0x0000002000f07944 */ /* 0x000fea0003c00000 */
[----:B------:R-:W-:Y:S05]  /*0350*/  BRA `(.L_x_2) ;  /* 0x0000000000107947 */ /* 0x000fea0003800000 */
.L_x_1:
[----:B------:R-:W-:Y:S01]  /*0360*/  FMUL.FTZ R0, R3, R2 ;  /* 0x0000000203007220 */ /* 0x000fe20000410000 */
[----:B------:R-:W-:-:S03]  /*0370*/  FMUL.FTZ R2, R2, 0.5 ;  /* 0x3f00000002027820 */ /* 0x000fc60000410000 */
[----:B------:R-:W-:-:S04]  /*0380*/  FFMA R3, -R0, R0, R3 ;  /* 0x0000000000037223 */ /* 0x000fc80000000103 */
[----:B------:R-:W-:-:S07]  /*0390*/  FFMA R0, R3, R2, R0 ;  /* 0x0000000203007223 */ /* 0x000fce0000000000 */
.L_x_2:
[----:B------:R-:W-:-:S04]  /*03a0*/  IADD3 R2, PT, PT, R0, 0x1800000, RZ ;  /* 0x0180000000027810 */ /* 0x000fc80007ffe0ff */
[----:B------:R-:W-:-:S04]  /*03b0*/  LOP3.LUT R2, R2, 0x7f800000, RZ, 0xc0, !PT ;  /* 0x7f80000002027812 */ /* 0x000fc800078ec0ff */
[----:B------:R-:W-:-:S13]  /*03c0*/  ISETP.GT.U32.AND P0, PT, R2, 0x1ffffff, PT ;  /* 0x01ffffff0200780c */ /* 0x000fda0003f04070 */
[----:B------:R-:W-:Y:S05]  /*03d0*/  @P0 BRA `(.L_x_3) ;  /* 0x00000000000c0947 */ /* 0x000fea0003800000 */
[----:B------:R-:W-:-:S07]  /*03e0*/  MOV R7, 0x400 ;  /* 0x0000040000077802 */ /* 0x000fce0000000f00 */
[----:B------:R-:W-:Y:S05]  /*03f0*/  CALL.REL.NOINC `($__internal_0_$__cuda_sm20_rcp_rn_f32_slowpath) ;  /* 0x0000001c00f07944 */ /* 0x000fea0003c00000 */
[----:B------:R-:W-:Y:S05]  /*0400*/  BRA `(.L_x_4) ;  /* 0x0000000000107947 */ /* 0x000fea0003800000 */
.L_x_3:
[----:B------:R-:W0:Y:S02]  /*0410*/  MUFU.RCP R15, R0 ;  /* 0x00000000000f7308 */ /* 0x000e240000001000 */
[----:B0-----:R-:W-:-:S04]  /*0420*/  FFMA R2, R15, R0, -1 ;  /* 0xbf8000000f027423 */ /* 0x001fc80000000000 */
[----:B------:R-:W-:-:S04]  /*0430*/  FADD.FTZ R2, -R2, -RZ ;  /* 0x800000ff02027221 */ /* 0x000fc80000010100 */
[----:B------:R-:W-:-:S07]  /*0440*/  FFMA R15, R15, R2, R15 ;  /* 0x000000020f0f7223 */ /* 0x000fce000000000f */
.L_x_4:
[----:B------:R-:W0:Y:S01]  /*0450*/  S2UR UR6, SR_CTAID.Y ;  /* 0x00000000000679c3 */ /* 0x000e220000002600 */
[C---:B------:R-:W-:Y:S01]  /*0460*/  VIADD R20, R22.reuse, 0x2 ;  /* 0x0000000216147836 */ /* 0x040fe20000000000 */
[C---:B------:R-:W-:Y:S01]  /*0470*/  IADD3 R18, PT, PT, R22.reuse, 0x3, RZ ;  /* 0x0000000316127810 */ /* 0x040fe20007ffe0ff */
[C---:B------:R-:W-:Y:S01]  /*0480*/  VIADD R16, R22.reuse, 0x4 ;  /* 0x0000000416107836 */ /* 0x040fe20000000000 */
[C---:B------:R-:W-:Y:S01]  /*0490*/  IADD3 R14, PT, PT, R22.reuse, 0x5, RZ ;  /* 0x00000005160e7810 */ /* 0x040fe20007ffe0ff */
[----:B------:R-:W-:Y:S01]  /*04a0*/  VIADD R12, R22, 0x6 ;  /* 0x00000006160c7836 */ /* 0x000fe20000000000 */
[----:B------:R-:W-:Y:S01]  /*04b0*/  MOV R11, R22 ;  /* 0x00000016000b7202 */ /* 0x000fe20000000f00 */
[----:B------:R-:W1:Y:S01]  /*04c0*/  LDCU.64 UR8, c[0x0][0x388] ;  /* 0x00007100ff0877ac */ /* 0x000e620008000a00 */
[----:B------:R-:W0:Y:S02]  /*04d0*/  LDC R0, c[0x0][0x39c] ;  /* 0x0000e700ff007b82 */ /* 0x000e240000000800 */
[----:B0-----:R-:W-:-:S04]  /*04e0*/  IMAD R13, R0, UR6, RZ ;  /* 0x00000006000d7c24 */ /* 0x001fc8000f8e02ff */
[----:B-1----:R-:W-:-:S07]  /*04f0*/  IMAD R13, R13, R0, RZ ;  /* 0x000000000d0d7224 */ /* 0x002fce00078e02ff */
.L_x_11:
[----:B0-----:R-:W0:Y:S01]  /*0500*/  LDCU UR10, c[0x0][0x39c] ;  /* 0x00007380ff0a77ac */ /* 0x001e220008000800 */
[C---:B------:R-:W-:Y:S01]  /*0510*/  ISETP.GT.AND P6, PT, R11.reuse, R22, PT ;  /* 0x000000160b00720c */ /* 0x040fe20003fc4270 */
[----:B------:R-:W-:Y:S01]  /*0520*/  VIADD R26, R22, 0x7 ;  /* 0x00000007161a7836 */ /* 0x000fe20000000000 */
[C---:B------:R-:W-:Y:S01]  /*0530*/  ISETP.GE.AND P5, PT, R11.reuse, R20, PT ;  /* 0x000000140b00720c */ /* 0x040fe20003fa6270 */
[----:B------:R-:W1:Y:S01]  /*0540*/  LDCU.64 UR6, c[0x0][0x390] ;  /* 0x00007200ff0677ac */ /* 0x000e620008000a00 */
[C---:B------:R-:W-:Y:S02]  /*0550*/  ISETP.GE.AND P4, PT, R11.reuse, R18, PT ;  /* 0x000000120b00720c */ /* 0x040fe40003f86270 */
[C---:B------:R-:W-:Y:S02]  /*0560*/  ISETP.GE.AND P3, PT, R11.reuse, R16, PT ;  /* 0x000000100b00720c */ /* 0x040fe40003f66270 */
[C---:B------:R-:W-:Y:S02]  /*0570*/  ISETP.GE.AND P2, PT, R11.reuse, R14, PT ;  /* 0x0000000e0b00720c */ /* 0x040fe40003f46270 */
[C---:B------:R-:W-:Y:S01]  /*0580*/  ISETP.GE.AND P1, PT, R11.reuse, R12, PT ;  /* 0x0000000c0b00720c */ /* 0x040fe20003f26270 */
[----:B0-----:R-:W-:-:S05]  /*0590*/  IMAD R10, R11, UR10, RZ ;  /* 0x0000000a0b0a7c24 */ /* 0x001fca000f8e02ff */
[----:B------:R-:W-:Y:S02]  /*05a0*/  SHF.R.S32.HI R24, RZ, 0x1f, R10 ;  /* 0x0000001fff187819 */ /* 0x000fe4000001140a */
[----:B------:R-:W-:-:S04]  /*05b0*/  IADD3 R10, P0, PT, R13, R10, RZ ;  /* 0x0000000a0d0a7210 */ /* 0x000fc80007f1e0ff */
[----:B------:R-:W-:Y:S02]  /*05c0*/  LEA.HI.X.SX32 R9, R13, R24, 0x1, P0 ;  /* 0x000000180d097211 */ /* 0x000fe400000f0eff */
[----:B-1----:R-:W-:-:S04]  /*05d0*/  LEA R24, P0, R10, UR6, 0x2 ;  /* 0x000000060a187c11 */ /* 0x002fc8000f8010ff */
[----:B------:R-:W-:Y:S02]  /*05e0*/  LEA.HI.X R25, R10, UR7, R9, 0x2, P0 ;  /* 0x000000070a197c11 */ /* 0x000fe400080f1409 */
[----:B------:R-:W-:Y:S01]  /*05f0*/  ISETP.GE.AND P0, PT, R11, R22, PT ;  /* 0x000000160b00720c */ /* 0x000fe20003f06270 */
[----:B------:R-:W-:-:S05]  /*0600*/  IMAD.WIDE R34, R22, 0x4, R24 ;  /* 0x0000000416227825 */ /* 0x000fca00078e0218 */
[----:B-----5:R0:W5:Y:S01]  /*0610*/  @P6 LDG.E.CONSTANT R8, desc[UR4][R34.64+0x4] ;  /* 0x0000040422086981 */ /* 0x020162000c1e9900 */
[----:B------:R-:W-:-:S03]  /*0620*/  ISETP.GE.AND P6, PT, R11, R26, PT ;  /* 0x0000001a0b00720c */ /* 0x000fc60003fc6270 */
[----:B------:R0:W5:Y:S04]  /*0630*/  @P5 LDG.E.CONSTANT R7, desc[UR4][R34.64+0x8] ;  /* 0x0000080422075981 */ /* 0x000168000c1e9900 */
[----:B------:R0:W5:Y:S04]  /*0640*/  @P4 LDG.E.CONSTANT R6, desc[UR4][R34.64+0xc] ;  /* 0x00000c0422064981 */ /* 0x000168000c1e9900 */
[----:B------:R0:W5:Y:S04]  /*0650*/  @P3 LDG.E.CONSTANT R5, desc[UR4][R34.64+0x10] ;  /* 0x0000100422053981 */ /* 0x000168000c1e9900 */
[----:B------:R0:W5:Y:S04]  /*0660*/  @P0 LDG.E.CONSTANT R2, desc[UR4][R34.64] ;  /* 0x0000000422020981 */ /* 0x000168000c1e9900 */
[----:B------:R0:W5:Y:S01]  /*0670*/  @P6 LDG.E.CONSTANT R0, desc[UR4][R34.64+0x1c] ;  /* 0x00001c0422006981 */ /* 0x000162000c1e9900 */
[----:B------:R-:W-:-:S03]  /*0680*/  LOP3.LUT R19, R17, 0x1f, RZ, 0xc0, !PT ;  /* 0x0000001f11137812 */ /* 0x000fc600078ec0ff */
[----:B------:R0:W5:Y:S01]  /*0690*/  @P2 LDG.E.CONSTANT R4, desc[UR4][R34.64+0x14] ;  /* 0x0000140422042981 */ /* 0x000162000c1e9900 */
[----:B------:R-:W-:Y:S01]  /*06a0*/  ISETP.GT.AND P2, PT, R19, R11, PT ;  /* 0x0000000b1300720c */ /* 0x000fe20003f44270 */
[----:B------:R-:W-:Y:S01]  /*06b0*/  BSSY.RECONVERGENT B0, `(.L_x_5) ;  /* 0x0000045000007945 */ /* 0x000fe20003800200 */
[----:B------:R-:W-:Y:S01]  /*06c0*/  HFMA2 R27, -RZ, RZ, 0, 0 ;  /* 0x00000000ff1b7431 */ /* 0x000fe200000001ff */
[----:B------:R0:W5:Y:S01]  /*06d0*/  @P1 LDG.E.CONSTANT R3, desc[UR4][R34.64+0x18] ;  /* 0x0000180422031981 */ /* 0x000162000c1e9900 */
[----:B------:R-:W-:Y:S01]  /*06e0*/  LOP3.LUT P1, RZ, R17, 0x18, RZ, 0xc0, !PT ;  /* 0x0000001811ff7812 */ /* 0x000fe2000782c0ff */
[----:B------:R-:W-:Y:S01]  /*06f0*/  IMAD.MOV.U32 R30, RZ, RZ, RZ ;  /* 0x000000ffff1e7224 */ /* 0x000fe200078e00ff */
[----:B------:R-:W-:Y:S02]  /*0700*/  CS2R R28, SRZ ;  /* 0x00000000001c7805 */ /* 0x000fe4000001ff00 */
[----:B------:R-:W-:Y:S02]  /*0710*/  MOV R21, RZ ;  /* 0x000000ff00157202 */ /* 0x000fe40000000f00 */
[----:B------:R-:W-:Y:S01]  /*0720*/  CS2R R32, SRZ ;  /* 0x0000000000207805 */ /* 0x000fe2000001ff00 */
[----:B------:R-:W-:-:S02]  /*0730*/  IMAD.MOV.U32 R37, RZ, RZ, RZ ;  /* 0x000000ffff257224 */ /* 0x000fc400078e00ff */
[----:B0-----:R-:W-:Y:S05]  /*0740*/  @P2 BRA `(.L_x_6) ;  /* 0x0000000000ec2947 */ /* 0x001fea0003800000 */
[----:B------:R-:W-:-:S07]  /*0750*/  MOV R27, RZ ;  /* 0x000000ff001b7202 */ /* 0x000fce0000000f00 */
.L_x_7:
[----:B------:R-:W-:-:S04]  /*0760*/  IADD3 R23, P2, PT, R19, R10, RZ ;  /* 0x0000000a13177210 */ /* 0x000fc80007f5e0ff */
[----:B------:R-:W-:Y:S02]  /*0770*/  LEA.HI.X.SX32 R36, R19, R9, 0x1, P2 ;  /* 0x0000000913247211 */ /* 0x000fe400010f0eff */
[----:B------:R-:W-:-:S04]  /*0780*/  LEA R34, P2, R23, UR8, 0x2 ;  /* 0x0000000817227c11 */ /* 0x000fc8000f8410ff */
[----:B------:R-:W-:-:S05]  /*0790*/  LEA.HI.X R35, R23, UR9, R36, 0x2, P2 ;  /* 0x0000000917237c11 */ /* 0x000fca00090f1424 */
[----:B------:R0:W2:Y:S02]  /*07a0*/  LDG.E.CONSTANT R36, desc[UR4][R34.64] ;  /* 0x0000000422247981 */ /* 0x0000a4000c1e9900 */
[----:B0-----:R-:W-:-:S05]  /*07b0*/  IMAD.WIDE R34, R19, 0x4, R24 ;  /* 0x0000000413227825 */ /* 0x001fca00078e0218 */
[----:B------:R-:W3:Y:S01]  /*07c0*/  LDG.E.CONSTANT R23, desc[UR4][R34.64] ;  /* 0x0000000422177981 */ /* 0x000ee2000c1e9900 */
[----:B------:R-:W-:-:S13]  /*07d0*/  ISETP.GT.AND P3, PT, R11, R22, PT ;  /* 0x000000160b00720c */ /* 0x000fda0003f64270 */
[----:B------:R-:W-:-:S05]  /*07e0*/  @P3 VIADD R31, R22, 0x1 ;  /* 0x00000001161f3836 */ /* 0x000fca0000000000 */
[----:B------:R-:W-:-:S04]  /*07f0*/  @P3 ISETP.NE.AND P2, PT, R19, R31, PT ;  /* 0x0000001f1300320c */ /* 0x000fc80003f45270 */
[----:B------:R-:W-:-:S05]  /*0800*/  @P3 FSEL R31, RZ, 1, P2 ;  /* 0x3f800000ff1f3808 */ /* 0x000fca0001000000 */
[----:B-----5:R-:W-:-:S04]  /*0810*/  @P3 FADD R31, -R8, R31 ;  /* 0x0000001f081f3221 */ /* 0x020fc80000000100 */
[----:B---3--:R-:W-:-:S04]  /*0820*/  @P3 FMUL R31, R23, R31 ;  /* 0x0000001f171f3220 */ /* 0x008fc80000400000 */
[----:B--2---:R-:W-:Y:S01]  /*0830*/  @P3 FFMA R33, R36, R31, R33 ;  /* 0x0000001f24213223 */ /* 0x004fe20000000021 */
[----:B------:R-:W-:-:S13]  /*0840*/  ISETP.GE.AND P3, PT, R11, R20, PT ;  /* 0x000000140b00720c */ /* 0x000fda0003f66270 */
[----:B------:R-:W-:-:S04]  /*0850*/  @P3 ISETP.NE.AND P2, PT, R19, R20, PT ;  /* 0x000000141300320c */ /* 0x000fc80003f45270 */
[----:B------:R-:W-:-:S05]  /*0860*/  @P3 FSEL R31, RZ, 1, P2 ;  /* 0x3f800000ff1f3808 */ /* 0x000fca0001000000 */
[----:B------:R-:W-:-:S04]  /*0870*/  @P3 FADD R34, -R7, R31 ;  /* 0x0000001f07223221 */ /* 0x000fc80000000100 */
[----:B------:R-:W-:-:S04]  /*0880*/  @P3 FMUL R31, R23, R34 ;  /* 0x00000022171f3220 */ /* 0x000fc80000400000 */
[----:B------:R-:W-:Y:S01]  /*0890*/  @P3 FFMA R32, R36, R31, R32 ;  /* 0x0000001f24203223 */ /* 0x000fe20000000020 */
        /* <DEDUP_REMOVED lines=20> */
[----:B------:R-:W-:Y:S02]  /*09e0*/  @P3 FSEL R34, RZ, 1, P2 ;  /* 0x3f800000ff223808 */ /* 0x000fe40001000000 */
[----:B------:R-:W-:-:S03]  /*09f0*/  @P0 ISETP.NE.AND P2, PT, R19, R22, PT ;  /* 0x000000161300020c */ /* 0x000fc60003f45270 */
[----:B------:R-:W-:-:S04]  /*0a00*/  @P3 FADD R34, -R3, R34 ;  /* 0x0000002203223221 */ /* 0x000fc80000000100 */
[----:B------:R-:W-:-:S04]  /*0a10*/  @P3 FMUL R31, R23, R34 ;  /* 0x00000022171f3220 */ /* 0x000fc80000400000 */
[----:B------:R-:W-:Y:S01]  /*0a20*/  @P3 FFMA R30, R36, R31, R30 ;  /* 0x0000001f241e3223 */ /* 0x000fe2000000001e */
[----:B------:R-:W-:Y:S02]  /*0a30*/  ISETP.GE.AND P3, PT, R11, R26, PT ;  /* 0x0000001a0b00720c */ /* 0x000fe40003f66270 */
[----:B------:R-:W-:-:S05]  /*0a40*/  @P0 FSEL R31, RZ, 1, P2 ;  /* 0x3f800000ff1f0808 */ /* 0x000fca0001000000 */
[----:B------:R-:W-:-:S04]  /*0a50*/  @P0 FADD R34, -R2, R31 ;  /* 0x0000001f02220221 */ /* 0x000fc80000000100 */
[----:B------:R-:W-:Y:S02]  /*0a60*/  @P0 FMUL R34, R23, R34 ;  /* 0x0000002217220220 */ /* 0x000fe40000400000 */
[C---:B------:R-:W-:Y:S02]  /*0a70*/  @P3 ISETP.NE.AND P2, PT, R19.reuse, R26, PT ;  /* 0x0000001a1300320c */ /* 0x040fe40003f45270 */
[----:B------:R-:W-:Y:S01]  /*0a80*/  IADD3 R19, PT, PT, R19, 0x20, RZ ;  /* 0x0000002013137810 */ /* 0x000fe20007ffe0ff */
[----:B------:R-:W-:Y:S01]  /*0a90*/  @P0 FFMA R37, R36, R34, R37 ;  /* 0x0000002224250223 */ /* 0x000fe20000000025 */
[----:B------:R-:W-:Y:S02]  /*0aa0*/  @P3 FSEL R31, RZ, 1, P2 ;  /* 0x3f800000ff1f3808 */ /* 0x000fe40001000000 */
[----:B------:R-:W-:-:S03]  /*0ab0*/  ISETP.GT.AND P2, PT, R19, R11, PT ;  /* 0x0000000b1300720c */ /* 0x000fc60003f44270 */
[----:B------:R-:W-:-:S04]  /*0ac0*/  @P3 FADD R34, -R0, R31 ;  /* 0x0000001f00223221 */ /* 0x000fc80000000100 */
[----:B------:R-:W-:-:S04]  /*0ad0*/  @P3 FMUL R34, R23, R34 ;  /* 0x0000002217223220 */ /* 0x000fc80000400000 */
[----:B------:R-:W-:Y:S02]  /*0ae0*/  @P3 FFMA R27, R36, R34, R27 ;  /* 0x00000022241b3223 */ /* 0x000fe4000000001b */
[----:B------:R-:W-:Y:S05]  /*0af0*/  @!P2 BRA `(.L_x_7) ;  /* 0xfffffffc0018a947 */ /* 0x000fea000383ffff */
.L_x_6:
[----:B------:R-:W-:Y:S05]  /*0b00*/  BSYNC.RECONVERGENT B0 ;  /* 0x0000000000007941 */ /* 0x000fea0003800200 */
.L_x_5:
[----:B------:R-:W-:-:S03]  /*0b10*/  UMOV UR6, 0xffffffff ;  /* 0xffffffff00067882 */ /* 0x000fc60000000000 */
[----:B------:R-:W-:Y:S05]  /*0b20*/  BRA.DIV UR6, `(.L_x_8) ;  /* 0x0000000606c47947 */ /* 0x000fea000b800000 */
[----:B------:R-:W0:Y:S04]  /*0b30*/  SHFL.BFLY PT, R34, R33, 0x10, 0x1f ;  /* 0x0e001f0021227f89 */ /* 0x000e2800000e0000 */
[----:B------:R-:W1:Y:S04]  /*0b40*/  SHFL.BFLY PT, R31, R32, 0x10, 0x1f ;  /* 0x0e001f00201f7f89 */ /* 0x000e6800000e0000 */
[----:B------:R-:W2:Y:S04]  /*0b50*/  SHFL.BFLY PT, R24, R37, 0x10, 0x1f ;  /* 0x0e001f0025187f89 */ /* 0x000ea800000e0000 */
[----:B------:R-:W3:Y:S01]  /*0b60*/  SHFL.BFLY PT, R35, R21, 0x10, 0x1f ;  /* 0x0e001f0015237f89 */ /* 0x000ee200000e0000 */
[----:B0-----:R-:W-:-:S03]  /*0b70*/  FADD R23, R34, R33 ;  /* 0x0000002122177221 */ /* 0x001fc60000000000 */
[----:B------:R-:W0:Y:S01]  /*0b80*/  SHFL.BFLY PT, R34, R28, 0x10, 0x1f ;  /* 0x0e001f001c227f89 */ /* 0x000e2200000e0000 */
[----:B-1----:R-:W-:-:S03]  /*0b90*/  FADD R31, R31, R32 ;  /* 0x000000201f1f7221 */ /* 0x002fc60000000000 */
[----:B------:R-:W1:Y:S01]  /*0ba0*/  SHFL.BFLY PT, R33, R29, 0x10, 0x1f ;  /* 0x0e001f001d217f89 */ /* 0x000e6200000e0000 */
[----:B--2---:R-:W-:-:S03]  /*0bb0*/  FADD R37, R24, R37 ;  /* 0x0000002518257221 */ /* 0x004fc60000000000 */
[----:B------:R-:W2:Y:S01]  /*0bc0*/  SHFL.BFLY PT, R32, R31, 0x8, 0x1f ;  /* 0x0d001f001f207f89 */ /* 0x000ea200000e0000 */
[----:B---3--:R-:W-:-:S03]  /*0bd0*/  FADD R36, R35, R21 ;  /* 0x0000001523247221 */ /* 0x008fc60000000000 */
[----:B------:R-:W3:Y:S04]  /*0be0*/  SHFL.BFLY PT, R35, R30, 0x10, 0x1f ;  /* 0x0e001f001e237f89 */ /* 0x000ee800000e0000 */
[----:B------:R-:W4:Y:S04]  /*0bf0*/  SHFL.BFLY PT, R19, R37, 0x8, 0x1f ;  /* 0x0d001f0025137f89 */ /* 0x000f2800000e0000 */
[----:B------:R-:W4:Y:S01]  /*0c00*/  SHFL.BFLY PT, R24, R23, 0x8, 0x1f ;  /* 0x0d001f0017187f89 */ /* 0x000f2200000e0000 */
[----:B0-----:R-:W-:-:S03]  /*0c10*/  FADD R34, R34, R28 ;  /* 0x0000001c22227221 */ /* 0x001fc60000000000 */
[----:B------:R-:W0:Y:S01]  /*0c20*/  SHFL.BFLY PT, R25, R36, 0x8, 0x1f ;  /* 0x0d001f0024197f89 */ /* 0x000e2200000e0000 */
[----:B-1----:R-:W-:-:S03]  /*0c30*/  FADD R33, R33, R29 ;  /* 0x0000001d21217221 */ /* 0x002fc60000000000 */
[----:B------:R-:W1:Y:S01]  /*0c40*/  SHFL.BFLY PT, R28, R27, 0x10, 0x1f ;  /* 0x0e001f001b1c7f89 */ /* 0x000e6200000e0000 */
[----:B--2---:R-:W-:-:S03]  /*0c50*/  FADD R31, R31, R32 ;  /* 0x000000201f1f7221 */ /* 0x004fc60000000000 */
[----:B------:R-:W2:Y:S01]  /*0c60*/  SHFL.BFLY PT, R32, R33, 0x8, 0x1f ;  /* 0x0d001f0021207f89 */ /* 0x000ea200000e0000 */
[----:B---3--:R-:W-:Y:S01]  /*0c70*/  FADD R21, R35, R30 ;  /* 0x0000001e23157221 */ /* 0x008fe20000000000 */
[----:B----4-:R-:W-:-:S04]  /*0c80*/  FADD R19, R37, R19 ;  /* 0x0000001325137221 */ /* 0x010fc80000000000 */
[----:B------:R-:W-:Y:S01]  /*0c90*/  SHFL.BFLY PT, R35, R21, 0x8, 0x1f ;  /* 0x0d001f0015237f89 */ /* 0x000fe200000e0000 */
[----:B------:R-:W-:-:S03]  /*0ca0*/  FADD R23, R23, R24 ;  /* 0x0000001817177221 */ /* 0x000fc60000000000 */
[----:B------:R-:W3:Y:S04]  /*0cb0*/  SHFL.BFLY PT, R37, R34, 0x8, 0x1f ;  /* 0x0d001f0022257f89 */ /* 0x000ee800000e0000 */
[----:B------:R-:W4:Y:S01]  /*0cc0*/  SHFL.BFLY PT, R24, R19, 0x4, 0x1f ;  /* 0x0c801f0013187f89 */ /* 0x000f2200000e0000 */
[----:B0-----:R-:W-:Y:S01]  /*0cd0*/  FADD R36, R36, R25 ;  /* 0x0000001924247221 */ /* 0x001fe20000000000 */
[----:B-1----:R-:W-:Y:S01]  /*0ce0*/  FADD R29, R28, R27 ;  /* 0x0000001b1c1d7221 */ /* 0x002fe20000000000 */
[----:B--2---:R-:W-:-:S04]  /*0cf0*/  FADD R32, R33, R32 ;  /* 0x0000002021207221 */ /* 0x004fc80000000000 */
[----:B------:R-:W0:Y:S04]  /*0d00*/  SHFL.BFLY PT, R28, R29, 0x8, 0x1f ;  /* 0x0d001f001d1c7f89 */ /* 0x000e2800000e0000 */
[----:B------:R-:W1:Y:S01]  /*0d10*/  SHFL.BFLY PT, R33, R31, 0x4, 0x1f ;  /* 0x0c801f001f217f89 */ /* 0x000e6200000e0000 */
[----:B---3--:R-:W-:Y:S01]  /*0d20*/  FADD R34, R34, R37 ;  /* 0x0000002522227221 */ /* 0x008fe20000000000 */
[----:B------:R-:W-:Y:S02]  /*0d30*/  FADD R37, R21, R35 ;  /* 0x0000002315257221 */ /* 0x000fe40000000000 */
[----:B------:R-:W2:Y:S01]  /*0d40*/  SHFL.BFLY PT, R21, R36, 0x4, 0x1f ;  /* 0x0c801f0024157f89 */ /* 0x000ea200000e0000 */
[----:B----4-:R-:W-:-:S03]  /*0d50*/  FADD R19, R19, R24 ;  /* 0x0000001813137221 */ /* 0x010fc60000000000 */
[----:B------:R-:W3:Y:S04]  /*0d60*/  SHFL.BFLY PT, R35, R32, 0x4, 0x1f ;  /* 0x0c801f0020237f89 */ /* 0x000ee800000e0000 */
[----:B------:R-:W4:Y:S01]  /*0d70*/  SHFL.BFLY PT, R24, R23, 0x4, 0x1f ;  /* 0x0c801f0017187f89 */ /* 0x000f2200000e0000 */
[----:B0-----:R-:W-:-:S03]  /*0d80*/  FADD R28, R29, R28 ;  /* 0x0000001c1d1c7221 */ /* 0x001fc60000000000 */
[----:B------:R-:W0:Y:S01]  /*0d90*/  SHFL.BFLY PT, R25, R34, 0x4, 0x1f ;  /* 0x0c801f0022197f89 */ /* 0x000e2200000e0000 */
[----:B-1----:R-:W-:-:S03]  /*0da0*/  FADD R33, R31, R33 ;  /* 0x000000211f217221 */ /* 0x002fc60000000000 */
[----:B------:R-:W1:Y:S04]  /*0db0*/  SHFL.BFLY PT, R30, R37, 0x4, 0x1f ;  /* 0x0c801f00251e7f89 */ /* 0x000e6800000e0000 */
[----:B------:R-:W1:Y:S01]  /*0dc0*/  SHFL.BFLY PT, R27, R28, 0x4, 0x1f ;  /* 0x0c801f001c1b7f89 */ /* 0x000e6200000e0000 */
[----:B--2---:R-:W-:-:S03]  /*0dd0*/  FADD R21, R36, R21 ;  /* 0x0000001524157221 */ /* 0x004fc60000000000 */
[----:B------:R-:W2:Y:S01]  /*0de0*/  SHFL.BFLY PT, R36, R19, 0x2, 0x1f ;  /* 0x0c401f0013247f89 */ /* 0x000ea200000e0000 */
[----:B---3--:R-:W-:-:S03]  /*0df0*/  FADD R29, R32, R35 ;  /* 0x00000023201d7221 */ /* 0x008fc60000000000 */
[----:B------:R-:W3:Y:S01]  /*0e00*/  SHFL.BFLY PT, R32, R33, 0x2, 0x1f ;  /* 0x0c401f0021207f89 */ /* 0x000ee200000e0000 */
[----:B----4-:R-:W-:-:S03]  /*0e10*/  FADD R23, R23, R24 ;  /* 0x0000001817177221 */ /* 0x010fc60000000000 */
[----:B------:R-:W4:Y:S01]  /*0e20*/  SHFL.BFLY PT, R35, R21, 0x2, 0x1f ;  /* 0x0c401f0015237f89 */ /* 0x000f2200000e0000 */
[----:B0-----:R-:W-:-:S03]  /*0e30*/  FADD R34, R34, R25 ;  /* 0x0000001922227221 */ /* 0x001fc60000000000 */
[----:B------:R-:W0:Y:S01]  /*0e40*/  SHFL.BFLY PT, R31, R23, 0x2, 0x1f ;  /* 0x0c401f00171f7f89 */ /* 0x000e2200000e0000 */
[----:B-1----:R-:W-:Y:S01]  /*0e50*/  FADD R30, R37, R30 ;  /* 0x0000001e251e7221 */ /* 0x002fe20000000000 */
[----:B------:R-:W-:-:S04]  /*0e60*/  FADD R27, R28, R27 ;  /* 0x0000001b1c1b7221 */ /* 0x000fc80000000000 */
[----:B------:R-:W1:Y:S04]  /*0e70*/  SHFL.BFLY PT, R37, R30, 0x2, 0x1f ;  /* 0x0c401f001e257f89 */ /* 0x000e6800000e0000 */
[----:B------:R-:W1:Y:S01]  /*0e80*/  SHFL.BFLY PT, R28, R34, 0x2, 0x1f ;  /* 0x0c401f00221c7f89 */ /* 0x000e6200000e0000 */
[----:B--2---:R-:W-:Y:S01]  /*0e90*/  FADD R36, R19, R36 ;  /* 0x0000002413247221 */ /* 0x004fe20000000000 */
[----:B---3--:R-:W-:-:S04]  /*0ea0*/  FADD R33, R33, R32 ;  /* 0x0000002021217221 */ /* 0x008fc80000000000 */
[----:B------:R-:W2:Y:S01]  /*0eb0*/  SHFL.BFLY PT, R19, R36, 0x1, 0x1f ;  /* 0x0c201f0024137f89 */ /* 0x000ea200000e0000 */
[----:B----4-:R-:W-:-:S03]  /*0ec0*/  FADD R21, R21, R35 ;  /* 0x0000002315157221 */ /* 0x010fc60000000000 */
[----:B------:R-:W3:Y:S01]  /*0ed0*/  SHFL.BFLY PT, R32, R29, 0x2, 0x1f ;  /* 0x0c401f001d207f89 */ /* 0x000ee200000e0000 */
[----:B0-----:R-:W-:-:S03]  /*0ee0*/  FADD R31, R23, R31 ;  /* 0x0000001f171f7221 */ /* 0x001fc60000000000 */
[----:B------:R-:W0:Y:S04]  /*0ef0*/  SHFL.BFLY PT, R35, R27, 0x2, 0x1f ;  /* 0x0c401f001b237f89 */ /* 0x000e2800000e0000 */
[----:B------:R-:W4:Y:S01]  /*0f00*/  SHFL.BFLY PT, R23, R31, 0x1, 0x1f ;  /* 0x0c201f001f177f89 */ /* 0x000f2200000e0000 */
[----:B-1----:R-:W-:Y:S01]  /*0f10*/  FADD R37, R30, R37 ;  /* 0x000000251e257221 */ /* 0x002fe20000000000 */
[----:B------:R-:W-:-:S04]  /*0f20*/  FADD R28, R34, R28 ;  /* 0x0000001c221c7221 */ /* 0x000fc80000000000 */
[----:B------:R-:W1:Y:S04]  /*0f30*/  SHFL.BFLY PT, R30, R37, 0x1, 0x1f ;  /* 0x0c201f00251e7f89 */ /* 0x000e6800000e0000 */
[----:B------:R-:W-:Y:S01]  /*0f40*/  SHFL.BFLY PT, R34, R21, 0x1, 0x1f ;  /* 0x0c201f0015227f89 */ /* 0x000fe200000e0000 */
[----:B--2---:R-:W-:-:S03]  /*0f50*/  FADD R19, R36, R19 ;  /* 0x0000001324137221 */ /* 0x004fc60000000000 */
[----:B------:R-:W2:Y:S01]  /*0f60*/  SHFL.BFLY PT, R36, R33, 0x1, 0x1f ;  /* 0x0c201f0021247f89 */ /* 0x000ea200000e0000 */
[----:B---3--:R-:W-:Y:S01]  /*0f70*/  FADD R32, R29, R32 ;  /* 0x000000201d207221 */ /* 0x008fe20000000000 */
[----:B0-----:R-:W-:-:S04]  /*0f80*/  FADD R27, R27, R35 ;  /* 0x000000231b1b7221 */ /* 0x001fc80000000000 */
[----:B------:R-:W0:Y:S01]  /*0f90*/  SHFL.BFLY PT, R29, R32, 0x1, 0x1f ;  /* 0x0c201f00201d7f89 */ /* 0x000e2200000e0000 */
[----:B----4-:R-:W-:-:S03]  /*0fa0*/  FADD R23, R31, R23 ;  /* 0x000000171f177221 */ /* 0x010fc60000000000 */
[----:B------:R-:W3:Y:S04]  /*0fb0*/  SHFL.BFLY PT, R35, R28, 0x1, 0x1f ;  /* 0x0c201f001c237f89 */ /* 0x000ee800000e0000 */
[----:B------:R4:W4:Y:S01]  /*0fc0*/  SHFL.BFLY PT, R24, R27, 0x1, 0x1f ;  /* 0x0c201f001b187f89 */ /* 0x00092200000e0000 */
[----:B-1----:R-:W-:Y:S01]  /*0fd0*/  FADD R30, R37, R30 ;  /* 0x0000001e251e7221 */ /* 0x002fe20000000000 */
[----:B--2---:R-:W-:Y:S01]  /*0fe0*/  FADD R31, R33, R36 ;  /* 0x00000024211f7221 */ /* 0x004fe20000000000 */
[----:B------:R-:W-:Y:S01]  /*0ff0*/  FADD R36, R21, R34 ;  /* 0x0000002215247221 */ /* 0x000fe20000000000 */
[----:B0-----:R-:W-:Y:S01]  /*1000*/  FADD R32, R32, R29 ;  /* 0x0000001d20207221 */ /* 0x001fe20000000000 */
[----:B---3--:R-:W-:-:S07]  /*1010*/  FADD R34, R28, R35 ;  /* 0x000000231c227221 */ /* 0x008fce0000000000 */
.L_x_53:
[----:B------:R-:W-:Y:S01]  /*1020*/  BSSY.RECONVERGENT B0, `(.L_x_9) ;  /* 0x000001c000007945 */ /* 0x000fe20003800200 */
[----:B----4-:R-:W-:-:S03]  /*1030*/  FADD R27, R27, R24 ;  /* 0x000000181b1b7221 */ /* 0x010fc60000000000 */
[----:B------:R-:W-:Y:S05]  /*1040*/  @P1 BRA `(.L_x_10) ;  /* 0x0000000000641947 */ /* 0x000fea0003800000 */
[----:B------:R-:W-:Y:S01]  /*1050*/  LOP3.LUT R21, R17, 0x1f, RZ, 0xc0, !PT ;  /* 0x0000001f11157812 */ /* 0x000fe200078ec0ff */
[----:B------:R-:W0:Y:S04]  /*1060*/  LDCU.64 UR6, c[0x0][0x380] ;  /* 0x00007000ff0677ac */ /* 0x000e280008000a00 */
[----:B------:R-:W-:Y:S01]  /*1070*/  IMAD.SHL.U32 R24, R21, 0x4, RZ ;  /* 0x0000000415187824 */ /* 0x000fe200078e00ff */
[----:B------:R-:W-:-:S04]  /*1080*/  IADD3 R21, PT, PT, R22, R21, RZ ;  /* 0x0000001516157210 */ /* 0x000fc80007ffe0ff */
[C---:B------:R-:W-:Y:S02]  /*1090*/  ISETP.EQ.AND P1, PT, R24.reuse, 0x4, PT ;  /* 0x000000041800780c */ /* 0x040fe40003f22270 */
[C---:B------:R-:W-:Y:S02]  /*10a0*/  ISETP.EQ.AND P2, PT, R24.reuse, 0x8, PT ;  /* 0x000000081800780c */ /* 0x040fe40003f42270 */
[C---:B------:R-:W-:Y:S02]  /*10b0*/  ISETP.EQ.AND P3, PT, R24.reuse, 0xc, PT ;  /* 0x0000000c1800780c */ /* 0x040fe40003f62270 */
[C---:B------:R-:W-:Y:S02]  /*10c0*/  ISETP.EQ.AND P0, PT, R24.reuse, RZ, PT ;  /* 0x000000ff1800720c */ /* 0x040fe40003f02270 */
[----:B------:R-:W-:-:S05]  /*10d0*/  ISETP.EQ.AND P0, PT, R24, 0x10, PT ;  /* 0x000000101800780c */ /* 0x000fca0003f02270 */
[----:B------:R-:W-:Y:S02]  /*10e0*/  @P1 MOV R19, R23 ;  /* 0x0000001700131202 */ /* 0x000fe40000000f00 */
[C---:B------:R-:W-:Y:S01]  /*10f0*/  ISETP.EQ.AND P1, PT, R24.reuse, 0x14, PT ;  /* 0x000000141800780c */ /* 0x040fe20003f22270 */
[----:B------:R-:W-:Y:S01]  /*1100*/  @P2 IMAD.MOV.U32 R19, RZ, RZ, R31 ;  /* 0x000000ffff132224 */ /* 0x000fe200078e001f */
[C---:B------:R-:W-:Y:S02]  /*1110*/  ISETP.EQ.AND P2, PT, R24.reuse, 0x18, PT ;  /* 0x000000181800780c */ /* 0x040fe40003f42270 */
[----:B------:R-:W-:Y:S02]  /*1120*/  @P3 MOV R19, R36 ;  /* 0x0000002400133202 */ /* 0x000fe40000000f00 */
[----:B------:R-:W-:Y:S01]  /*1130*/  ISETP.EQ.AND P3, PT, R24, 0x1c, PT ;  /* 0x0000001c1800780c */ /* 0x000fe20003f62270 */
[----:B------:R-:W-:Y:S01]  /*1140*/  @P0 IMAD.MOV.U32 R19, RZ, RZ, R34 ;  /* 0x000000ffff130224 */ /* 0x000fe200078e0022 */
[----:B------:R-:W-:-:S05]  /*1150*/  IADD3 R21, P0, PT, R21, R10, RZ ;  /* 0x0000000a15157210 */ /* 0x000fca0007f1e0ff */
[----:B------:R-:W-:Y:S02]  /*1160*/  @P1 IMAD.MOV.U32 R19, RZ, RZ, R32 ;  /* 0x000000ffff131224 */ /* 0x000fe400078e0020 */
[----:B------:R-:W-:Y:S01]  /*1170*/  @P2 MOV R19, R30 ;  /* 0x0000001e00132202 */ /* 0x000fe20000000f00 */
[----:B------:R-:W-:Y:S01]  /*1180*/  IMAD.X R10, RZ, RZ, R9, P0 ;  /* 0x000000ffff0a7224 */ /* 0x000fe200000e0609 */
[C---:B0-----:R-:W-:Y:S02]  /*1190*/  LEA R24, P0, R21.reuse, UR6, 0x2 ;  /* 0x0000000615187c11 */ /* 0x041fe4000f8010ff */
[----:B------:R-:W-:Y:S02]  /*11a0*/  @P3 MOV R19, R27 ;  /* 0x0000001b00133202 */ /* 0x000fe40000000f00 */
[----:B------:R-:W-:-:S03]  /*11b0*/  LEA.HI.X R25, R21, UR7, R10, 0x2, P0 ;  /* 0x0000000715197c11 */ /* 0x000fc600080f140a */
[----:B------:R-:W-:-:S05]  /*11c0*/  FMUL R19, R15, R19 ;  /* 0x000000130f137220 */ /* 0x000fca0000400000 */
[----:B------:R0:W-:Y:S02]  /*11d0*/  STG.E desc[UR4][R24.64], R19 ;  /* 0x0000001318007986 */ /* 0x0001e4000c101904 */
.L_x_10:
[----:B------:R-:W-:Y:S05]  /*11e0*/  BSYNC.RECONVERGENT B0 ;  /* 0x0000000000007941 */ /* 0x000fea0003800200 */
.L_x_9:
[----:B------:R-:W1:Y:S01]  /*11f0*/  LDCU UR6, c[0x0][0x39c] ;  /* 0x00007380ff0677ac */ /* 0x000e620008000800 */
[----:B------:R-:W-:-:S05]  /*1200*/  VIADD R11, R11, 0x1 ;  /* 0x000000010b0b7836 */ /* 0x000fca0000000000 */
[----:B-1----:R-:W-:-:S13]  /*1210*/  ISETP.NE.AND P0, PT, R11, UR6, PT ;  /* 0x000000060b007c0c */ /* 0x002fda000bf05270 */
[----:B------:R-:W-:Y:S05]  /*1220*/  @P0 BRA `(.L_x_11) ;  /* 0xfffffff000b40947 */ /* 0x000fea000383ffff */
[----:B------:R-:W-:Y:S05]  /*1230*/  EXIT ;  /* 0x000000000000794d */ /* 0x000fea0003800000 */
.L_x_8:
[----:B------:R-:W-:Y:S01]  /*1240*/  HFMA2 R26, -RZ, RZ, 0, 9.5367431640625e-07 ;  /* 0x00000010ff1a7431 */ /* 0x000fe200000001ff */
[----:B------:R-:W-:Y:S01]  /*1250*/  BSSY B0, `(.L_x_12) ;  /* 0x0000006000007945 */ /* 0x000fe20003800000 */
[----:B------:R-:W-:Y:S01]  /*1260*/  IMAD.MOV.U32 R25, RZ, RZ, 0x1f ;  /* 0x0000001fff197424 */ /* 0x000fe200078e00ff */
[----:B------:R-:W-:-:S07]  /*1270*/  MOV R24, 0xffffffff ;  /* 0xffffffff00187802 */ /* 0x000fce0000000f00 */
[----:B-----5:R-:W-:Y:S05]  /*1280*/  WARPSYNC.COLLECTIVE R24, `(.L_x_13) ;  /* 0x0000000018087348 */ /* 0x020fea0003c00000 */
[----:B------:R0:W1:Y:S02]  /*1290*/  SHFL.BFLY P0, R35, R37, R26, R25 ;  /* 0x0c00001a25237389 */ /* 0x0000640000000019 */
[----:B01---5:R-:W-:Y:S05]  /*12a0*/  ENDCOLLECTIVE ;  /* 0x000000000000791b */ /* 0x023fea0003800000 */
.L_x_13:
[----:B------:R-:W-:Y:S05]  /*12b0*/  BSYNC B0 ;  /* 0x0000000000007941 */ /* 0x000fea0003800000 */
.L_x_12:
[----:B------:R-:W-:Y:S02]  /*12c0*/  IMAD.MOV.U32 R24, RZ, RZ, R35 ;  /* 0x000000ffff187224 */ /* 0x000fe400078e0023 */
[----:B------:R-:W-:Y:S02]  /*12d0*/  HFMA2 R26, -RZ, RZ, 0, 4.76837158203125e-07 ;  /* 0x00000008ff1a7431 */ /* 0x000fe400000001ff */
[----:B------:R-:W-:Y:S02]  /*12e0*/  IMAD.MOV.U32 R25, RZ, RZ, 0x1f ;  /* 0x0000001fff197424 */ /* 0x000fe400078e00ff */
[----:B------:R-:W-:Y:S01]  /*12f0*/  FADD R37, R24, R37 ;  /* 0x0000002518257221 */ /* 0x000fe20000000000 */
[----:B------:R-:W-:-:S07]  /*1300*/  MOV R24, 0xffffffff ;  /* 0xffffffff00187802 */ /* 0x000fce0000000f00 */
[----:B------:R-:W-:Y:S05]  /*1310*/  WARPSYNC.COLLECTIVE R24, `(.L_x_14) ;  /* 0x0000000018087348 */ /* 0x000fea0003c00000 */
[----:B------:R0:W1:Y:S02]  /*1320*/  SHFL.BFLY P0, R35, R37, R26, R25 ;  /* 0x0c00001a25237389 */ /* 0x0000640000000019 */
[----:B01----:R-:W-:Y:S05]  /*1330*/  ENDCOLLECTIVE ;  /* 0x000000000000791b */ /* 0x003fea0003800000 */
.L_x_14:
[----:B------:R-:W-:Y:S02]  /*1340*/  IMAD.MOV.U32 R26, RZ, RZ, 0x4 ;  /* 0x00000004ff1a7424 */ /* 0x000fe400078e00ff */
[----:B------:R-:W-:-:S04]  /*1350*/  IMAD.MOV.U32 R19, RZ, RZ, R35 ;  /* 0x000000ffff137224 */ /* 0x000fc800078e0023 */
[----:B------:R-:W-:-:S05]  /*1360*/  FADD R19, R37, R19 ;  /* 0x0000001325137221 */ /* 0x000fca0000000000 */
[----:B------:R-:W-:-:S07]  /*1370*/  MOV R37, R19 ;  /* 0x0000001300257202 */ /* 0x000fce0000000f00 */
[----:B------:R-:W-:Y:S05]  /*1380*/  WARPSYNC.COLLECTIVE R24, `(.L_x_15) ;  /* 0x0000000018087348 */ /* 0x000fea0003c00000 */
[----:B------:R0:W1:Y:S02]  /*1390*/  SHFL.BFLY P0, R35, R37, R26, R25 ;  /* 0x0c00001a25237389 */ /* 0x0000640000000019 */
[----:B01----:R-:W-:Y:S05]  /*13a0*/  ENDCOLLECTIVE ;  /* 0x000000000000791b */ /* 0x003fea0003800000 */
.L_x_15:
[----:B------:R-:W-:Y:S01]  /*13b0*/  HFMA2 R26, -RZ, RZ, 0, 1.1920928955078125e-07 ;  /* 0x00000002ff1a7431 */ /* 0x000fe200000001ff */
[----:B------:R-:W-:-:S05]  /*13c0*/  MOV R24, R35 ;  /* 0x0000002300187202 */ /* 0x000fca0000000f00 */
[----:B------:R-:W-:Y:S01]  /*13d0*/  FADD R19, R19, R24 ;  /* 0x0000001813137221 */ /* 0x000fe20000000000 */
[----:B------:R-:W-:-:S03]  /*13e0*/  IMAD.MOV.U32 R24, RZ, RZ, -0x1 ;  /* 0xffffffffff187424 */ /* 0x000fc600078e00ff */
[----:B------:R-:W-:-:S07]  /*13f0*/  IMAD.MOV.U32 R37, RZ, RZ, R19 ;  /* 0x000000ffff257224 */ /* 0x000fce00078e0013 */
[----:B------:R-:W-:Y:S05]  /*1400*/  WARPSYNC.COLLECTIVE R24, `(.L_x_16) ;  /* 0x0000000018087348 */ /* 0x000fea0003c00000 */
[----:B------:R0:W1:Y:S02]  /*1410*/  SHFL.BFLY P0, R35, R37, R26, R25 ;  /* 0x0c00001a25237389 */ /* 0x0000640000000019 */
[----:B01----:R-:W-:Y:S05]  /*1420*/  ENDCOLLECTIVE ;  /* 0x000000000000791b */ /* 0x003fea0003800000 */
.L_x_16:
[----:B------:R-:W-:Y:S01]  /*1430*/  HFMA2 R26, -RZ, RZ, 0, 5.9604644775390625e-08 ;  /* 0x00000001ff1a7431 */ /* 0x000fe200000001ff */
[----:B------:R-:W-:-:S05]  /*1440*/  MOV R36, R35 ;  /* 0x0000002300247202 */ /* 0x000fca0000000f00 */
[----:B------:R-:W-:-:S04]  /*1450*/  FADD R36, R19, R36 ;  /* 0x0000002413247221 */ /* 0x000fc80000000000 */
[----:B------:R-:W-:-:S07]  /*1460*/  IMAD.MOV.U32 R37, RZ, RZ, R36 ;  /* 0x000000ffff257224 */ /* 0x000fce00078e0024 */
[----:B------:R-:W-:Y:S05]  /*1470*/  WARPSYNC.COLLECTIVE R24, `(.L_x_17) ;  /* 0x0000000018087348 */ /* 0x000fea0003c00000 */
[----:B------:R0:W1:Y:S02]  /*1480*/  SHFL.BFLY P0, R35, R37, R26, R25 ;  /* 0x0c00001a25237389 */ /* 0x0000640000000019 */
[----:B01----:R-:W-:Y:S05]  /*1490*/  ENDCOLLECTIVE ;  /* 0x000000000000791b */ /* 0x003fea0003800000 */
.L_x_17:
[----:B------:R-:W-:Y:S01]  /*14a0*/  MOV R37, R33 ;  /* 0x0000002100257202 */ /* 0x000fe20000000f00 */
[----:B------:R-:W-:Y:S02]  /*14b0*/  IMAD.MOV.U32 R26, RZ, RZ, 0x10 ;  /* 0x00000010ff1a7424 */ /* 0x000fe400078e00ff */
[----:B------:R-:W-:-:S07]  /*14c0*/  IMAD.MOV.U32 R19, RZ, RZ, R35 ;  /* 0x000000ffff137224 */ /* 0x000fce00078e0023 */
[----:B------:R-:W-:Y:S05]  /*14d0*/  WARPSYNC.COLLECTIVE R24, `(.L_x_18) ;  /* 0x0000000018087348 */ /* 0x000fea0003c00000 */
[----:B------:R0:W1:Y:S02]  /*14e0*/  SHFL.BFLY P0, R35, R37, R26, R25 ;  /* 0x0c00001a25237389 */ /* 0x0000640000000019 */
[----:B01----:R-:W-:Y:S05]  /*14f0*/  ENDCOLLECTIVE ;  /* 0x000000000000791b */ /* 0x003fea0003800000 */
.L_x_18:
[----:B------:R-:W-:Y:S01]  /*1500*/  FADD R19, R36, R19 ;  /* 0x0000001324137221 */ /* 0x000fe20000000000 */
[----:B------:R-:W-:Y:S01]  /*1510*/  HFMA2 R26, -RZ, RZ, 0, 4.76837158203125e-07 ;  /* 0x00000008ff1a7431 */ /* 0x000fe200000001ff */
[----:B------:R-:W-:-:S05]  /*1520*/  MOV R34, R35 ;  /* 0x0000002300227202 */ /* 0x000fca0000000f00 */
[----:B------:R-:W-:-:S04]  /*1530*/  FADD R23, R34, R33 ;  /* 0x0000002122177221 */ /* 0x000fc80000000000 */
[----:B------:R-:W-:-:S07]  /*1540*/  IMAD.MOV.U32 R37, RZ, RZ, R23 ;  /* 0x000000ffff257224 */ /* 0x000fce00078e0017 */
[----:B------:R-:W-:Y:S05]  /*1550*/  WARPSYNC.COLLECTIVE R24, `(.L_x_19) ;  /* 0x0000000018087348 */ /* 0x000fea0003c00000 */
[----:B------:R0:W1:Y:S02]  /*1560*/  SHFL.BFLY P0, R35, R37, R26, R25 ;  /* 0x0c00001a25237389 */ /* 0x0000640000000019 */
[----:B01----:R-:W-:Y:S05]  /*1570*/  ENDCOLLECTIVE ;  /* 0x000000000000791b */ /* 0x003fea0003800000 */
.L_x_19:
[----:B------:R-:W-:Y:S02]  /*1580*/  HFMA2 R26, -RZ, RZ, 0, 2.384185791015625e-07 ;  /* 0x00000004ff1a7431 */ /* 0x000fe400000001ff */
[----:B------:R-:W-:-:S04]  /*1590*/  IMAD.MOV.U32 R24, RZ, RZ, R35 ;  /* 0x000000ffff187224 */ /* 0x000fc800078e0023 */
[----:B------:R-:W-:Y:S01]  /*15a0*/  FADD R23, R23, R24 ;  /* 0x0000001817177221 */ /* 0x000fe20000000000 */
[----:B------:R-:W-:-:S04]  /*15b0*/  IMAD.MOV.U32 R24, RZ, RZ, -0x1 ;  /* 0xffffffffff187424 */ /* 0x000fc800078e00ff */
[----:B------:R-:W-:-:S07]  /*15c0*/  MOV R37, R23 ;  /* 0x0000001700257202 */ /* 0x000fce0000000f00 */
[----:B------:R-:W-:Y:S05]  /*15d0*/  WARPSYNC.COLLECTIVE R24, `(.L_x_20) ;  /* 0x0000000018087348 */ /* 0x000fea0003c00000 */
[----:B------:R0:W1:Y:S02]  /*15e0*/  SHFL.BFLY P0, R35, R37, R26, R25 ;  /* 0x0c00001a25237389 */ /* 0x0000640000000019 */
[----:B01----:R-:W-:Y:S05]  /*15f0*/  ENDCOLLECTIVE ;  /* 0x000000000000791b */ /* 0x003fea0003800000 */
.L_x_20:
[----:B------:R-:W-:Y:S01]  /*1600*/  IMAD.MOV.U32 R26, RZ, RZ, 0x2 ;  /* 0x00000002ff1a7424 */ /* 0x000fe200078e00ff */
[----:B------:R-:W-:-:S05]  /*1610*/  MOV R24, R35 ;  /* 0x0000002300187202 */ /* 0x000fca0000000f00 */
[----:B------:R-:W-:Y:S01]  /*1620*/  FADD R23, R23, R24 ;  /* 0x0000001817177221 */ /* 0x000fe20000000000 */
[----:B------:R-:W-:-:S04]  /*1630*/  MOV R24, 0xffffffff ;  /* 0xffffffff00187802 */ /* 0x000fc80000000f00 */
[----:B------:R-:W-:-:S07]  /*1640*/  MOV R37, R23 ;  /* 0x0000001700257202 */ /* 0x000fce0000000f00 */
[----:B------:R-:W-:Y:S05]  /*1650*/  WARPSYNC.COLLECTIVE R24, `(.L_x_21) ;  /* 0x0000000018087348 */ /* 0x000fea0003c00000 */
[----:B------:R0:W1:Y:S02]  /*1660*/  SHFL.BFLY P0, R35, R37, R26, R25 ;  /* 0x0c00001a25237389 */ /* 0x0000640000000019 */
[----:B01----:R-:W-:Y:S05]  /*1670*/  ENDCOLLECTIVE ;  /* 0x000000000000791b */ /* 0x003fea0003800000 */
.L_x_21:
[----:B------:R-:W-:Y:S01]  /*1680*/  HFMA2 R26, -RZ, RZ, 0, 5.9604644775390625e-08 ;  /* 0x00000001ff1a7431 */ /* 0x000fe200000001ff */
[----:B------:R-:W-:-:S05]  /*1690*/  MOV R31, R35 ;  /* 0x00000023001f7202 */ /* 0x000fca0000000f00 */
[----:B------:R-:W-:-:S04]  /*16a0*/  FADD R31, R23, R31 ;  /* 0x0000001f171f7221 */ /* 0x000fc80000000000 */
[----:B------:R-:W-:-:S07]  /*16b0*/  IMAD.MOV.U32 R37, RZ, RZ, R31 ;  /* 0x000000ffff257224 */ /* 0x000fce00078e001f */
[----:B------:R-:W-:Y:S05]  /*16c0*/  WARPSYNC.COLLECTIVE R24, `(.L_x_22) ;  /* 0x0000000018087348 */ /* 0x000fea0003c00000 */
[----:B------:R0:W1:Y:S02]  /*16d0*/  SHFL.BFLY P0, R35, R37, R26, R25 ;  /* 0x0c00001a25237389 */ /* 0x0000640000000019 */
[----:B01----:R-:W-:Y:S05]  /*16e0*/  ENDCOLLECTIVE ;  /* 0x000000000000791b */ /* 0x003fea0003800000 */
.L_x_22:
[----:B------:R-:W-:Y:S02]  /*16f0*/  HFMA2 R26, -RZ, RZ, 0, 9.5367431640625e-07 ;  /* 0x00000010ff1a7431 */ /* 0x000fe400000001ff */
[----:B------:R-:W-:Y:S01]  /*1700*/  IMAD.MOV.U32 R37, RZ, RZ, R32 ;  /* 0x000000ffff257224 */ /* 0x000fe200078e0020 */
[----:B------:R-:W-:-:S07]  /*1710*/  MOV R23, R35 ;  /* 0x0000002300177202 */ /* 0x000fce0000000f00 */
[----:B------:R-:W-:Y:S05]  /*1720*/  WARPSYNC.COLLECTIVE R24, `(.L_x_23) ;  /* 0x0000000018087348 */ /* 0x000fea0003c00000 */
[----:B------:R0:W1:Y:S02]  /*1730*/  SHFL.BFLY P0, R35, R37, R26, R25 ;  /* 0x0c00001a25237389 */ /* 0x0000640000000019 */
[----:B01----:R-:W-:Y:S05]  /*1740*/  ENDCOLLECTIVE ;  /* 0x000000000000791b */ /* 0x003fea0003800000 */
.L_x_23:
        /* <DEDUP_REMOVED lines=8> */
.L_x_24:
[----:B------:R-:W-:Y:S01]  /*17d0*/  HFMA2 R26, -RZ, RZ, 0, 2.384185791015625e-07 ;  /* 0x00000004ff1a7431 */ /* 0x000fe200000001ff */
[----:B------:R-:W-:-:S05]  /*17e0*/  MOV R32, R35 ;  /* 0x0000002300207202 */ /* 0x000fca0000000f00 */
[----:B------:R-:W-:-:S04]  /*17f0*/  FADD R31, R31, R32 ;  /* 0x000000201f1f7221 */ /* 0x000fc80000000000 */
[----:B------:R-:W-:-:S07]  /*1800*/  IMAD.MOV.U32 R37, RZ, RZ, R31 ;  /* 0x000000ffff257224 */ /* 0x000fce00078e001f */
[----:B------:R-:W-:Y:S05]  /*1810*/  WARPSYNC.COLLECTIVE R24, `(.L_x_25) ;  /* 0x0000000018087348 */ /* 0x000fea0003c00000 */
[----:B------:R0:W1:Y:S02]  /*1820*/  SHFL.BFLY P0, R35, R37, R26, R25 ;  /* 0x0c00001a25237389 */ /* 0x0000640000000019 */
[----:B01----:R-:W-:Y:S05]  /*1830*/  ENDCOLLECTIVE ;  /* 0x000000000000791b */ /* 0x003fea0003800000 */
.L_x_25:
[----:B------:R-:W-:Y:S01]  /*1840*/  HFMA2 R26, -RZ, RZ, 0, 1.1920928955078125e-07 ;  /* 0x00000002ff1a7431 */ /* 0x000fe200000001ff */
[----:B------:R-:W-:-:S05]  /*1850*/  MOV R33, R35 ;  /* 0x0000002300217202 */ /* 0x000fca0000000f00 */
[----:B------:R-:W-:-:S04]  /*1860*/  FADD R33, R31, R33 ;  /* 0x000000211f217221 */ /* 0x000fc80000000000 */
[----:B------:R-:W-:-:S07]  /*1870*/  IMAD.MOV.U32 R37, RZ, RZ, R33 ;  /* 0x000000ffff257224 */ /* 0x000fce00078e0021 */
[----:B------:R-:W-:Y:S05]  /*1880*/  WARPSYNC.COLLECTIVE R24, `(.L_x_26) ;  /* 0x0000000018087348 */ /* 0x000fea0003c00000 */
[----:B------:R0:W1:Y:S02]  /*1890*/  SHFL.BFLY P0, R35, R37, R26, R25 ;  /* 0x0c00001a25237389 */ /* 0x0000640000000019 */
[----:B01----:R-:W-:Y:S05]  /*18a0*/  ENDCOLLECTIVE ;  /* 0x000000000000791b */ /* 0x003fea0003800000 */
.L_x_26:
[----:B------:R-:W-:Y:S01]  /*18b0*/  HFMA2 R26, -RZ, RZ, 0, 5.9604644775390625e-08 ;  /* 0x00000001ff1a7431 */ /* 0x000fe200000001ff */
[----:B------:R-:W-:-:S05]  /*18c0*/  MOV R32, R35 ;  /* 0x0000002300207202 */ /* 0x000fca0000000f00 */
[----:B------:R-:W-:-:S04]  /*18d0*/  FADD R33, R33, R32 ;  /* 0x0000002021217221 */ /* 0x000fc80000000000 */
[----:B------:R-:W-:-:S07]  /*18e0*/  IMAD.MOV.U32 R37, RZ, RZ, R33 ;  /* 0x000000ffff257224 */ /* 0x000fce00078e0021 */
[----:B------:R-:W-:Y:S05]  /*18f0*/  WARPSYNC.COLLECTIVE R24, `(.L_x_27) ;  /* 0x0000000018087348 */ /* 0x000fea0003c00000 */
[----:B------:R0:W1:Y:S02]  /*1900*/  SHFL.BFLY P0, R35, R37, R26, R25 ;  /* 0x0c00001a25237389 */ /* 0x0000640000000019 */
[----:B01----:R-:W-:Y:S05]  /*1910*/  ENDCOLLECTIVE ;  /* 0x000000000000791b */ /* 0x003fea0003800000 */
.L_x_27:
[----:B------:R-:W-:Y:S02]  /*1920*/  HFMA2 R26, -RZ, RZ, 0, 9.5367431640625e-07 ;  /* 0x00000010ff1a7431 */ /* 0x000fe400000001ff */
[----:B------:R-:W-:Y:S01]  /*1930*/  IMAD.MOV.U32 R37, RZ, RZ, R21 ;  /* 0x000000ffff257224 */ /* 0x000fe200078e0015 */
[----:B------:R-:W-:-:S07]  /*1940*/  MOV R36, R35 ;  /* 0x0000002300247202 */ /* 0x000fce0000000f00 */
[----:B------:R-:W-:Y:S05]  /*1950*/  WARPSYNC.COLLECTIVE R24, `(.L_x_28) ;  /* 0x0000000018087348 */ /* 0x000fea0003c00000 */
[----:B------:R0:W1:Y:S02]  /*1960*/  SHFL.BFLY P0, R35, R37, R26, R25 ;  /* 0x0c00001a25237389 */ /* 0x0000640000000019 */
[----:B01----:R-:W-:Y:S05]  /*1970*/  ENDCOLLECTIVE ;  /* 0x000000000000791b */ /* 0x003fea0003800000 */
.L_x_28:
[----:B------:R-:W-:Y:S01]  /*1980*/  FADD R31, R33, R36 ;  /* 0x00000024211f7221 */ /* 0x000fe20000000000 */
[----:B------:R-:W-:Y:S02]  /*1990*/  IMAD.MOV.U32 R26, RZ, RZ, 0x8 ;  /* 0x00000008ff1a7424 */ /* 0x000fe400078e00ff */
[----:B------:R-:W-:-:S05]  /*19a0*/  FADD R36, R35, R21 ;  /* 0x0000001523247221 */ /* 0x000fca0000000000 */
[----:B------:R-:W-:-:S07]  /*19b0*/  MOV R37, R36 ;  /* 0x0000002400257202 */ /* 0x000fce0000000f00 */
[----:B------:R-:W-:Y:S05]  /*19c0*/  WARPSYNC.COLLECTIVE R24, `(.L_x_29) ;  /* 0x0000000018087348 */ /* 0x000fea0003c00000 */
[----:B------:R0:W1:Y:S02]  /*19d0*/  SHFL.BFLY P0, R35, R37, R26, R25 ;  /* 0x0c00001a25237389 */ /* 0x0000640000000019 */
[----:B01----:R-:W-:Y:S05]  /*19e0*/  ENDCOLLECTIVE ;  /* 0x000000000000791b */ /* 0x003fea0003800000 */
.L_x_29:
[----:B------:R-:W-:Y:S01]  /*19f0*/  IMAD.MOV.U32 R26, RZ, RZ, 0x4 ;  /* 0x00000004ff1a7424 */ /* 0x000fe200078e00ff */
[----:B------:R-:W-:-:S05]  /*1a00*/  MOV R25, R35 ;  /* 0x0000002300197202 */ /* 0x000fca0000000f00 */
[----:B------:R-:W-:Y:S01]  /*1a10*/  FADD R36, R36, R25 ;  /* 0x0000001924247221 */ /* 0x000fe20000000000 */
[----:B------:R-:W-:-:S04]  /*1a20*/  HFMA2 R25, -RZ, RZ, 0, 1.847743988037109375e-06 ;  /* 0x0000001fff197431 */ /* 0x000fc800000001ff */
[----:B------:R-:W-:-:S07]  /*1a30*/  MOV R37, R36 ;  /* 0x0000002400257202 */ /* 0x000fce0000000f00 */
[----:B------:R-:W-:Y:S05]  /*1a40*/  WARPSYNC.COLLECTIVE R24, `(.L_x_30) ;  /* 0x0000000018087348 */ /* 0x000fea0003c00000 */
[----:B------:R0:W1:Y:S02]  /*1a50*/  SHFL.BFLY P0, R35, R37, R26, R25 ;  /* 0x0c00001a25237389 */ /* 0x0000640000000019 */
[----:B01----:R-:W-:Y:S05]  /*1a60*/  ENDCOLLECTIVE ;  /* 0x000000000000791b */ /* 0x003fea0003800000 */
.L_x_30:
[----:B------:R-:W-:Y:S01]  /*1a70*/  HFMA2 R26, -RZ, RZ, 0, 1.1920928955078125e-07 ;  /* 0x00000002ff1a7431 */ /* 0x000fe200000001ff */
[----:B------:R-:W-:-:S05]  /*1a80*/  MOV R21, R35 ;  /* 0x0000002300157202 */ /* 0x000fca0000000f00 */
[----:B------:R-:W-:-:S04]  /*1a90*/  FADD R21, R36, R21 ;  /* 0x0000001524157221 */ /* 0x000fc80000000000 */
[----:B------:R-:W-:-:S07]  /*1aa0*/  IMAD.MOV.U32 R37, RZ, RZ, R21 ;  /* 0x000000ffff257224 */ /* 0x000fce00078e0015 */
[----:B------:R-:W-:Y:S05]  /*1ab0*/  WARPSYNC.COLLECTIVE R24, `(.L_x_31) ;  /* 0x0000000018087348 */ /* 0x000fea0003c00000 */
[----:B------:R0:W1:Y:S02]  /*1ac0*/  SHFL.BFLY P0, R35, R37, R26, R25 ;  /* 0x0c00001a25237389 */ /* 0x0000640000000019 */
[----:B01----:R-:W-:Y:S05]  /*1ad0*/  ENDCOLLECTIVE ;  /* 0x000000000000791b */ /* 0x003fea0003800000 */
.L_x_31:
[----:B------:R-:W-:Y:S02]  /*1ae0*/  IMAD.MOV.U32 R26, RZ, RZ, 0x1 ;  /* 0x00000001ff1a7424 */ /* 0x000fe400078e00ff */
[----:B------:R-:W-:-:S05]  /*1af0*/  FADD R21, R21, R35 ;  /* 0x0000002315157221 */ /* 0x000fca0000000000 */
[----:B------:R-:W-:-:S07]  /*1b00*/  MOV R37, R21 ;  /* 0x0000001500257202 */ /* 0x000fce0000000f00 */
[----:B------:R-:W-:Y:S05]  /*1b10*/  WARPSYNC.COLLECTIVE R24, `(.L_x_32) ;  /* 0x0000000018087348 */ /* 0x000fea0003c00000 */
[----:B------:R0:W1:Y:S02]  /*1b20*/  SHFL.BFLY P0, R35, R37, R26, R25 ;  /* 0x0c00001a25237389 */ /* 0x0000640000000019 */
[----:B01----:R-:W-:Y:S05]  /*1b30*/  ENDCOLLECTIVE ;  /* 0x000000000000791b */ /* 0x003fea0003800000 */
.L_x_32:
[----:B------:R-:W-:Y:S01]  /*1b40*/  MOV R37, R28 ;  /* 0x0000001c00257202 */ /* 0x000fe20000000f00 */
[----:B------:R-:W-:Y:S01]  /*1b50*/  IMAD.MOV.U32 R26, RZ, RZ, 0x10 ;  /* 0x00000010ff1a7424 */ /* 0x000fe200078e00ff */
[----:B------:R-:W-:-:S07]  /*1b60*/  MOV R34, R35 ;  /* 0x0000002300227202 */ /* 0x000fce0000000f00 */
[----:B------:R-:W-:Y:S05]  /*1b70*/  WARPSYNC.COLLECTIVE R24, `(.L_x_33) ;  /* 0x0000000018087348 */ /* 0x000fea0003c00000 */
[----:B------:R0:W1:Y:S02]  /*1b80*/  SHFL.BFLY P0, R35, R37, R26, R25 ;  /* 0x0c00001a25237389 */ /* 0x0000640000000019 */
[----:B01----:R-:W-:Y:S05]  /*1b90*/  ENDCOLLECTIVE ;  /* 0x000000000000791b */ /* 0x003fea0003800000 */
.L_x_33:
[----:B------:R-:W-:Y:S01]  /*1ba0*/  FADD R36, R21, R34 ;  /* 0x0000002215247221 */ /* 0x000fe20000000000 */
[----:B------:R-:W-:Y:S01]  /*1bb0*/  IMAD.MOV.U32 R26, RZ, RZ, 0x8 ;  /* 0x00000008ff1a7424 */ /* 0x000fe200078e00ff */
[----:B------:R-:W-:-:S05]  /*1bc0*/  MOV R34, R35 ;  /* 0x0000002300227202 */ /* 0x000fca0000000f00 */
[----:B------:R-:W-:-:S05]  /*1bd0*/  FADD R34, R34, R28 ;  /* 0x0000001c22227221 */ /* 0x000fca0000000000 */
[----:B------:R-:W-:-:S07]  /*1be0*/  MOV R37, R34 ;  /* 0x0000002200257202 */ /* 0x000fce0000000f00 */
[----:B------:R-:W-:Y:S05]  /*1bf0*/  WARPSYNC.COLLECTIVE R24, `(.L_x_34) ;  /* 0x0000000018087348 */ /* 0x000fea0003c00000 */
[----:B------:R0:W1:Y:S02]  /*1c00*/  SHFL.BFLY P0, R35, R37, R26, R25 ;  /* 0x0c00001a25237389 */ /* 0x0000640000000019 */
[----:B01----:R-:W-:Y:S05]  /*1c10*/  ENDCOLLECTIVE ;  /* 0x000000000000791b */ /* 0x003fea0003800000 */
.L_x_34:
[----:B------:R-:W-:Y:S01]  /*1c20*/  IMAD.MOV.U32 R26, RZ, RZ, 0x4 ;  /* 0x00000004ff1a7424 */ /* 0x000fe200078e00ff */
[----:B------:R-:W-:-:S05]  /*1c30*/  MOV R37, R35 ;  /* 0x0000002300257202 */ /* 0x000fca0000000f00 */
[----:B------:R-:W-:-:S05]  /*1c40*/  FADD R34, R34, R37 ;  /* 0x0000002522227221 */ /* 0x000fca0000000000 */
[----:B------:R-:W-:-:S07]  /*1c50*/  MOV R37, R34 ;  /* 0x0000002200257202 */ /* 0x000fce0000000f00 */
[----:B------:R-:W-:Y:S05]  /*1c60*/  WARPSYNC.COLLECTIVE R24, `(.L_x_35) ;  /* 0x0000000018087348 */ /* 0x000fea0003c00000 */
[----:B------:R0:W1:Y:S02]  /*1c70*/  SHFL.BFLY P0, R35, R37, R26, R25 ;  /* 0x0c00001a25237389 */ /* 0x0000640000000019 */
[----:B01----:R-:W-:Y:S05]  /*1c80*/  ENDCOLLECTIVE ;  /* 0x000000000000791b */ /* 0x003fea0003800000 */
.L_x_35:
        /* <DEDUP_REMOVED lines=8> */
.L_x_36:
[----:B------:R-:W-:Y:S01]  /*1d10*/  HFMA2 R26, -RZ, RZ, 0, 5.9604644775390625e-08 ;  /* 0x00000001ff1a7431 */ /* 0x000fe200000001ff */
[----:B------:R-:W-:-:S05]  /*1d20*/  MOV R28, R35 ;  /* 0x00000023001c7202 */ /* 0x000fca0000000f00 */
[----:B------:R-:W-:-:S04]  /*1d30*/  FADD R28, R34, R28 ;  /* 0x0000001c221c7221 */ /* 0x000fc80000000000 */
[----:B------:R-:W-:-:S07]  /*1d40*/  IMAD.MOV.U32 R37, RZ, RZ, R28 ;  /* 0x000000ffff257224 */ /* 0x000fce00078e001c */
[----:B------:R-:W-:Y:S05]  /*1d50*/  WARPSYNC.COLLECTIVE R24, `(.L_x_37) ;  /* 0x0000000018087348 */ /* 0x000fea0003c00000 */
[----:B------:R0:W1:Y:S02]  /*1d60*/  SHFL.BFLY P0, R35, R37, R26, R25 ;  /* 0x0c00001a25237389 */ /* 0x0000640000000019 */
[----:B01----:R-:W-:Y:S05]  /*1d70*/  ENDCOLLECTIVE ;  /* 0x000000000000791b */ /* 0x003fea0003800000 */
.L_x_37:
[----:B------:R-:W-:Y:S01]  /*1d80*/  MOV R37, R29 ;  /* 0x0000001d00257202 */ /* 0x000fe20000000f00 */
[----:B------:R-:W-:Y:S02]  /*1d90*/  IMAD.MOV.U32 R26, RZ, RZ, 0x10 ;  /* 0x00000010ff1a7424 */ /* 0x000fe400078e00ff */
[----:B------:R-:W-:-:S07]  /*1da0*/  FADD R34, R28, R35 ;  /* 0x000000231c227221 */ /* 0x000fce0000000000 */
[----:B------:R-:W-:Y:S05]  /*1db0*/  WARPSYNC.COLLECTIVE R24, `(.L_x_38) ;  /* 0x0000000018087348 */ /* 0x000fea0003c00000 */
[----:B------:R0:W1:Y:S02]  /*1dc0*/  SHFL.BFLY P0, R35, R37, R26, R25 ;  /* 0x0c00001a25237389 */ /* 0x0000640000000019 */
[----:B01----:R-:W-:Y:S05]  /*1dd0*/  ENDCOLLECTIVE ;  /* 0x000000000000791b */ /* 0x003fea0003800000 */
.L_x_38:
[----:B------:R-:W-:Y:S01]  /*1de0*/  IMAD.MOV.U32 R26, RZ, RZ, 0x8 ;  /* 0x00000008ff1a7424 */ /* 0x000fe200078e00ff */
[----:B------:R-:W-:-:S05]  /*1df0*/  MOV R33, R35 ;  /* 0x0000002300217202 */ /* 0x000fca0000000f00 */
[----:B------:R-:W-:-:S05]  /*1e00*/  FADD R33, R33, R29 ;  /* 0x0000001d21217221 */ /* 0x000fca0000000000 */
[----:B------:R-:W-:-:S07]  /*1e10*/  MOV R37, R33 ;  /* 0x0000002100257202 */ /* 0x000fce0000000f00 */
[----:B------:R-:W-:Y:S05]  /*1e20*/  WARPSYNC.COLLECTIVE R24, `(.L_x_39) ;  /* 0x0000000018087348 */ /* 0x000fea0003c00000 */
[----:B------:R0:W1:Y:S02]  /*1e30*/  SHFL.BFLY P0, R35, R37, R26, R25 ;  /* 0x0c00001a25237389 */ /* 0x0000640000000019 */
[----:B01----:R-:W-:Y:S05]  /*1e40*/  ENDCOLLECTIVE ;  /* 0x000000000000791b */ /* 0x003fea0003800000 */
.L_x_39:
[----:B------:R-:W-:Y:S01]  /*1e50*/  IMAD.MOV.U32 R26, RZ, RZ, 0x4 ;  /* 0x00000004ff1a7424 */ /* 0x000fe200078e00ff */
[----:B------:R-:W-:-:S05]  /*1e60*/  MOV R32, R35 ;  /* 0x0000002300207202 */ /* 0x000fca0000000f00 */
[----:B------:R-:W-:-:S05]  /*1e70*/  FADD R32, R33, R32 ;  /* 0x0000002021207221 */ /* 0x000fca0000000000 */
[----:B------:R-:W-:-:S07]  /*1e80*/  MOV R37, R32 ;  /* 0x0000002000257202 */ /* 0x000fce0000000f00 */
[----:B------:R-:W-:Y:S05]  /*1e90*/  WARPSYNC.COLLECTIVE R24, `(.L_x_40) ;  /* 0x0000000018087348 */ /* 0x000fea0003c00000 */
[----:B------:R0:W1:Y:S02]  /*1ea0*/  SHFL.BFLY P0, R35, R37, R26, R25 ;  /* 0x0c00001a25237389 */ /* 0x0000640000000019 */
[----:B01----:R-:W-:Y:S05]  /*1eb0*/  ENDCOLLECTIVE ;  /* 0x000000000000791b */ /* 0x003fea0003800000 */
.L_x_40:
[----:B------:R-:W-:Y:S02]  /*1ec0*/  HFMA2 R26, -RZ, RZ, 0, 1.1920928955078125e-07 ;  /* 0x00000002ff1a7431 */ /* 0x000fe400000001ff */
[----:B------:R-:W-:-:S05]  /*1ed0*/  FADD R29, R32, R35 ;  /* 0x00000023201d7221 */ /* 0x000fca0000000000 */
[----:B------:R-:W-:-:S07]  /*1ee0*/  MOV R37, R29 ;  /* 0x0000001d00257202 */ /* 0x000fce0000000f00 */
[----:B------:R-:W-:Y:S05]  /*1ef0*/  WARPSYNC.COLLECTIVE R24, `(.L_x_41) ;  /* 0x0000000018087348 */ /* 0x000fea0003c00000 */
[----:B------:R0:W1:Y:S02]  /*1f00*/  SHFL.BFLY P0, R35, R37, R26, R25 ;  /* 0x0c00001a25237389 */ /* 0x0000640000000019 */
[----:B01----:R-:W-:Y:S05]  /*1f10*/  ENDCOLLECTIVE ;  /* 0x000000000000791b */ /* 0x003fea0003800000 */
.L_x_41:
[----:B------:R-:W-:Y:S02]  /*1f20*/  HFMA2 R26, -RZ, RZ, 0, 5.9604644775390625e-08 ;  /* 0x00000001ff1a7431 */ /* 0x000fe400000001ff */
[----:B------:R-:W-:-:S04]  /*1f30*/  IMAD.MOV.U32 R32, RZ, RZ, R35 ;  /* 0x000000ffff207224 */ /* 0x000fc800078e0023 */
[----:B------:R-:W-:-:S05]  /*1f40*/  FADD R32, R29, R32 ;  /* 0x000000201d207221 */ /* 0x000fca0000000000 */
[----:B------:R-:W-:-:S07]  /*1f50*/  MOV R37, R32 ;  /* 0x0000002000257202 */ /* 0x000fce0000000f00 */
[----:B------:R-:W-:Y:S05]  /*1f60*/  WARPSYNC.COLLECTIVE R24, `(.L_x_42) ;  /* 0x0000000018087348 */ /* 0x000fea0003c00000 */
[----:B------:R0:W1:Y:S02]  /*1f70*/  SHFL.BFLY P0, R35, R37, R26, R25 ;  /* 0x0c00001a25237389 */ /* 0x0000640000000019 */
[----:B01----:R-:W-:Y:S05]  /*1f80*/  ENDCOLLECTIVE ;  /* 0x000000000000791b */ /* 0x003fea0003800000 */
.L_x_42:
[----:B------:R-:W-:Y:S01]  /*1f90*/  HFMA2 R26, -RZ, RZ, 0, 9.5367431640625e-07 ;  /* 0x00000010ff1a7431 */ /* 0x000fe200000001ff */
[----:B------:R-:W-:Y:S01]  /*1fa0*/  MOV R37, R30 ;  /* 0x0000001e00257202 */ /* 0x000fe20000000f00 */
[----:B------:R-:W-:-:S07]  /*1fb0*/  IMAD.MOV.U32 R29, RZ, RZ, R35 ;  /* 0x000000ffff1d7224 */ /* 0x000fce00078e0023 */
[----:B------:R-:W-:Y:S05]  /*1fc0*/  WARPSYNC.COLLECTIVE R24, `(.L_x_43) ;  /* 0x0000000018087348 */ /* 0x000fea0003c00000 */
[----:B------:R0:W1:Y:S02]  /*1fd0*/  SHFL.BFLY P0, R35, R37, R26, R25 ;  /* 0x0c00001a25237389 */ /* 0x0000640000000019 */
[----:B01----:R-:W-:Y:S05]  /*1fe0*/  ENDCOLLECTIVE ;  /* 0x000000000000791b */ /* 0x003fea0003800000 */
.L_x_43:
[----:B------:R-:W-:Y:S01]  /*1ff0*/  FADD R32, R32, R29 ;  /* 0x0000001d20207221 */ /* 0x000fe20000000000 */
[----:B------:R-:W-:Y:S01]  /*2000*/  MOV R26, 0x8 ;  /* 0x00000008001a7802 */ /* 0x000fe20000000f00 */
[----:B------:R-:W-:-:S04]  /*2010*/  FADD R21, R35, R30 ;  /* 0x0000001e23157221 */ /* 0x000fc80000000000 */
[----:B------:R-:W-:-:S07]  /*2020*/  IMAD.MOV.U32 R37, RZ, RZ, R21 ;  /* 0x000000ffff257224 */ /* 0x000fce00078e0015 */
[----:B------:R-:W-:Y:S05]  /*2030*/  WARPSYNC.COLLECTIVE R24, `(.L_x_44) ;  /* 0x0000000018087348 */ /* 0x000fea0003c00000 */
[----:B------:R0:W1:Y:S02]  /*2040*/  SHFL.BFLY P0, R35, R37, R26, R25 ;  /* 0x0c00001a25237389 */ /* 0x0000640000000019 */
[----:B01----:R-:W-:Y:S05]  /*2050*/  ENDCOLLECTIVE ;  /* 0x000000000000791b */ /* 0x003fea0003800000 */
.L_x_44:
[----:B------:R-:W-:Y:S02]  /*2060*/  HFMA2 R26, -RZ, RZ, 0, 2.384185791015625e-07 ;  /* 0x00000004ff1a7431 */ /* 0x000fe400000001ff */
[----:B------:R-:W-:-:S07]  /*2070*/  FADD R37, R21, R35 ;  /* 0x0000002315257221 */ /* 0x000fce0000000000 */
[----:B------:R-:W-:Y:S05]  /*2080*/  WARPSYNC.COLLECTIVE R24, `(.L_x_45) ;  /* 0x0000000018087348 */ /* 0x000fea0003c00000 */
[----:B------:R0:W1:Y:S02]  /*2090*/  SHFL.BFLY P0, R35, R37, R26, R25 ;  /* 0x0c00001a25237389 */ /* 0x0000640000000019 */
[----:B01----:R-:W-:Y:S05]  /*20a0*/  ENDCOLLECTIVE ;  /* 0x000000000000791b */ /* 0x003fea0003800000 */
.L_x_45:
[----:B------:R-:W-:Y:S02]  /*20b0*/  HFMA2 R26, -RZ, RZ, 0, 1.1920928955078125e-07 ;  /* 0x00000002ff1a7431 */ /* 0x000fe400000001ff */
[----:B------:R-:W-:-:S04]  /*20c0*/  IMAD.MOV.U32 R30, RZ, RZ, R35 ;  /* 0x000000ffff1e7224 */ /* 0x000fc800078e0023 */
[----:B------:R-:W-:-:S05]  /*20d0*/  FADD R30, R37, R30 ;  /* 0x0000001e251e7221 */ /* 0x000fca0000000000 */
[----:B------:R-:W-:-:S07]  /*20e0*/  MOV R37, R30 ;  /* 0x0000001e00257202 */ /* 0x000fce0000000f00 */
[----:B------:R-:W-:Y:S05]  /*20f0*/  WARPSYNC.COLLECTIVE R24, `(.L_x_46) ;  /* 0x0000000018087348 */ /* 0x000fea0003c00000 */
[----:B------:R0:W1:Y:S02]  /*2100*/  SHFL.BFLY P0, R35, R37, R26, R25 ;  /* 0x0c00001a25237389 */ /* 0x0000640000000019 */
[----:B01----:R-:W-:Y:S05]  /*2110*/  ENDCOLLECTIVE ;  /* 0x000000000000791b */ /* 0x003fea0003800000 */
.L_x_46:
[----:B------:R-:W-:Y:S01]  /*2120*/  MOV R26, 0x1 ;  /* 0x00000001001a7802 */ /* 0x000fe20000000f00 */
[----:B------:R-:W-:-:S04]  /*2130*/  IMAD.MOV.U32 R37, RZ, RZ, R35 ;  /* 0x000000ffff257224 */ /* 0x000fc800078e0023 */
[----:B------:R-:W-:-:S07]  /*2140*/  FADD R37, R30, R37 ;  /* 0x000000251e257221 */ /* 0x000fce0000000000 */
[----:B------:R-:W-:Y:S05]  /*2150*/  WARPSYNC.COLLECTIVE R24, `(.L_x_47) ;  /* 0x0000000018087348 */ /* 0x000fea0003c00000 */
[----:B------:R0:W1:Y:S02]  /*2160*/  SHFL.BFLY P0, R35, R37, R26, R25 ;  /* 0x0c00001a25237389 */ /* 0x0000640000000019 */
[----:B01----:R-:W-:Y:S05]  /*2170*/  ENDCOLLECTIVE ;  /* 0x000000000000791b */ /* 0x003fea0003800000 */
.L_x_47:
[----:B------:R-:W-:Y:S01]  /*2180*/  HFMA2 R26, -RZ, RZ, 0, 9.5367431640625e-07 ;  /* 0x00000010ff1a7431 */ /* 0x000fe200000001ff */
[----:B------:R-:W-:-:S05]  /*2190*/  MOV R30, R35 ;  /* 0x00000023001e7202 */ /* 0x000fca0000000f00 */
[----:B------:R-:W-:Y:S01]  /*21a0*/  FADD R30, R37, R30 ;  /* 0x0000001e251e7221 */ /* 0x000fe20000000000 */
[----:B------:R-:W-:-:S07]  /*21b0*/  IMAD.MOV.U32 R37, RZ, RZ, R27 ;  /* 0x000000ffff257224 */ /* 0x000fce00078e001b */
[----:B------:R-:W-:Y:S05]  /*21c0*/  WARPSYNC.COLLECTIVE R24, `(.L_x_48) ;  /* 0x0000000018087348 */ /* 0x000fea0003c00000 */
[----:B------:R0:W1:Y:S02]  /*21d0*/  SHFL.BFLY P0, R35, R37, R26, R25 ;  /* 0x0c00001a25237389 */ /* 0x0000640000000019 */
[----:B01----:R-:W-:Y:S05]  /*21e0*/  ENDCOLLECTIVE ;  /* 0x000000000000791b */ /* 0x003fea0003800000 */
.L_x_48:
[----:B------:R-:W-:Y:S01]  /*21f0*/  HFMA2 R26, -RZ, RZ, 0, 4.76837158203125e-07 ;  /* 0x00000008ff1a7431 */ /* 0x000fe200000001ff */
[----:B------:R-:W-:-:S05]  /*2200*/  MOV R28, R35 ;  /* 0x00000023001c7202 */ /* 0x000fca0000000f00 */
[----:B------:R-:W-:-:S04]  /*2210*/  FADD R29, R28, R27 ;  /* 0x0000001b1c1d7221 */ /* 0x000fc80000000000 */
[----:B------:R-:W-:-:S07]  /*2220*/  IMAD.MOV.U32 R37, RZ, RZ, R29 ;  /* 0x000000ffff257224 */ /* 0x000fce00078e001d */
[----:B------:R-:W-:Y:S05]  /*2230*/  WARPSYNC.COLLECTIVE R24, `(.L_x_49) ;  /* 0x0000000018087348 */ /* 0x000fea0003c00000 */
[----:B------:R0:W1:Y:S02]  /*2240*/  SHFL.BFLY P0, R35, R37, R26, R25 ;  /* 0x0c00001a25237389 */ /* 0x0000640000000019 */
[----:B01----:R-:W-:Y:S05]  /*2250*/  ENDCOLLECTIVE ;  /* 0x000000000000791b */ /* 0x003fea0003800000 */
.L_x_49:
[----:B------:R-:W-:Y:S01]  /*2260*/  HFMA2 R26, -RZ, RZ, 0, 2.384185791015625e-07 ;  /* 0x00000004ff1a7431 */ /* 0x000fe200000001ff */
[----:B------:R-:W-:-:S05]  /*2270*/  MOV R28, R35 ;  /* 0x00000023001c7202 */ /* 0x000fca0000000f00 */
[----:B------:R-:W-:-:S04]  /*2280*/  FADD R28, R29, R28 ;  /* 0x0000001c1d1c7221 */ /* 0x000fc80000000000 */
[----:B------:R-:W-:-:S07]  /*2290*/  IMAD.MOV.U32 R37, RZ, RZ, R28 ;  /* 0x000000ffff257224 */ /* 0x000fce00078e001c */
[----:B------:R-:W-:Y:S05]  /*22a0*/  WARPSYNC.COLLECTIVE R24, `(.L_x_50) ;  /* 0x0000000018087348 */ /* 0x000fea0003c00000 */
[----:B------:R0:W1:Y:S02]  /*22b0*/  SHFL.BFLY P0, R35, R37, R26, R25 ;  /* 0x0c00001a25237389 */ /* 0x0000640000000019 */
[----:B01----:R-:W-:Y:S05]  /*22c0*/  ENDCOLLECTIVE ;  /* 0x000000000000791b */ /* 0x003fea0003800000 */
.L_x_50:
[----:B------:R-:W-:Y:S01]  /*22d0*/  HFMA2 R26, -RZ, RZ, 0, 1.1920928955078125e-07 ;  /* 0x00000002ff1a7431 */ /* 0x000fe200000001ff */
[----:B------:R-:W-:-:S05]  /*22e0*/  MOV R27, R35 ;  /* 0x00000023001b7202 */ /* 0x000fca0000000f00 */
[----:B------:R-:W-:-:S04]  /*22f0*/  FADD R27, R28, R27 ;  /* 0x0000001b1c1b7221 */ /* 0x000fc80000000000 */
[----:B------:R-:W-:-:S07]  /*2300*/  IMAD.MOV.U32 R37, RZ, RZ, R27 ;  /* 0x000000ffff257224 */ /* 0x000fce00078e001b */
[----:B------:R-:W-:Y:S05]  /*2310*/  WARPSYNC.COLLECTIVE R24, `(.L_x_51) ;  /* 0x0000000018087348 */ /* 0x000fea0003c00000 */
[----:B------:R0:W1:Y:S02]  /*2320*/  SHFL.BFLY P0, R35, R37, R26, R25 ;  /* 0x0c00001a25237389 */ /* 0x0000640000000019 */
[----:B01----:R-:W-:Y:S05]  /*2330*/  ENDCOLLECTIVE ;  /* 0x000000000000791b */ /* 0x003fea0003800000 */
.L_x_51:
[----:B------:R-:W-:Y:S02]  /*2340*/  IMAD.MOV.U32 R26, RZ, RZ, 0x1 ;  /* 0x00000001ff1a7424 */ /* 0x000fe400078e00ff */
[----:B------:R-:W-:-:S05]  /*2350*/  FADD R27, R27, R35 ;  /* 0x000000231b1b7221 */ /* 0x000fca0000000000 */
[----:B------:R-:W-:-:S07]  /*2360*/  MOV R37, R27 ;  /* 0x0000001b00257202 */ /* 0x000fce0000000f00 */
[----:B------:R-:W-:Y:S05]  /*2370*/  WARPSYNC.COLLECTIVE R24, `(.L_x_52) ;  /* 0x0000000018087348 */ /* 0x000fea0003c00000 */
[----:B------:R0:W1:Y:S02]  /*2380*/  SHFL.BFLY P0, R35, R37, R26, R25 ;  /* 0x0c00001a25237389 */ /* 0x0000640000000019 */
[----:B01----:R-:W-:Y:S05]  /*2390*/  ENDCOLLECTIVE ;  /* 0x000000000000791b */ /* 0x003fea0003800000 */
.L_x_52:
[----:B------:R-:W-:Y:S01]  /*23a0*/  MOV R24, R35 ;  /* 0x0000002300187202 */ /* 0x000fe20000000f00 */
[----:B------:R-:W-:Y:S06]  /*23b0*/  BRA `(.L_x_53) ;  /* 0xffffffec00187947 */ /* 0x000fec000383ffff */
        .weak           $__internal_0_$__cuda_sm20_rcp_rn_f32_slowpath
        .type           $__internal_0_$__cuda_sm20_rcp_rn_f32_slowpath,@function
        .size           $__internal_0_$__cuda_sm20_rcp_rn_f32_slowpath,($__internal_1_$__cuda_sm20_sqrt_rn_f32_slowpath - $__internal_0_$__cuda_sm20_rcp_rn_f32_slowpath)
$__internal_0_$__cuda_sm20_rcp_rn_f32_slowpath:
[----:B------:R-:W-:-:S04]  /*23c0*/  SHF.L.U32 R2, R0, 0x1, RZ ;  /* 0x0000000100027819 */ /* 0x000fc800000006ff */
[----:B------:R-:W-:-:S04]  /*23d0*/  SHF.R.U32.HI R8, RZ, 0x18, R2 ;  /* 0x00000018ff087819 */ /* 0x000fc80000011602 */
[----:B------:R-:W-:-:S13]  /*23e0*/  ISETP.NE.U32.AND P0, PT, R8, RZ, PT ;  /* 0x000000ff0800720c */ /* 0x000fda0003f05070 */
[----:B------:R-:W-:Y:S05]  /*23f0*/  @P0 BRA `(.L_x_54) ;  /* 0x00000000002c0947 */ /* 0x000fea0003800000 */
[----:B------:R-:W-:-:S05]  /*2400*/  IMAD.SHL.U32 R2, R0, 0x2, RZ ;  /* 0x0000000200027824 */ /* 0x000fca00078e00ff */
[----:B------:R-:W-:-:S13]  /*2410*/  ISETP.NE.AND P0, PT, R2, RZ, PT ;  /* 0x000000ff0200720c */ /* 0x000fda0003f05270 */
[----:B------:R0:W1:Y:S01]  /*2420*/  @!P0 MUFU.RCP R2, R0 ;  /* 0x0000000000028308 */ /* 0x0000620000001000 */
[----:B------:R-:W-:Y:S05]  /*2430*/  @!P0 BRA `(.L_x_55) ;  /* 0x0000000000a48947 */ /* 0x000fea0003800000 */
[----:B------:R-:W-:-:S04]  /*2440*/  FFMA R3, R0, 1.84467440737095516160e+19, RZ ;  /* 0x5f80000000037823 */ /* 0x000fc800000000ff */
[----:B0-----:R-:W1:Y:S02]  /*2450*/  MUFU.RCP R0, R3 ;  /* 0x0000000300007308 */ /* 0x001e640000001000 */
[----:B-1----:R-:W-:-:S04]  /*2460*/  FFMA R2, R3, R0, -1 ;  /* 0xbf80000003027423 */ /* 0x002fc80000000000 */
[----:B------:R-:W-:-:S04]  /*2470*/  FADD.FTZ R5, -R2, -RZ ;  /* 0x800000ff02057221 */ /* 0x000fc80000010100 */
[----:B------:R-:W-:-:S04]  /*2480*/  FFMA R0, R0, R5, R0 ;  /* 0x0000000500007223 */ /* 0x000fc80000000000 */
[----:B------:R-:W-:Y:S01]  /*2490*/  FFMA R2, R0, 1.84467440737095516160e+19, RZ ;  /* 0x5f80000000027823 */ /* 0x000fe200000000ff */
[----:B------:R-:W-:Y:S06]  /*24a0*/  BRA `(.L_x_55) ;  /* 0x0000000000887947 */ /* 0x000fec0003800000 */
.L_x_54:
[----:B------:R-:W-:-:S04]  /*24b0*/  IADD3 R9, PT, PT, R8, -0xfd, RZ ;  /* 0xffffff0308097810 */ /* 0x000fc80007ffe0ff */
[----:B------:R-:W-:-:S13]  /*24c0*/  ISETP.GT.U32.AND P0, PT, R9, 0x1, PT ;  /* 0x000000010900780c */ /* 0x000fda0003f04070 */
[----:B------:R-:W-:Y:S05]  /*24d0*/  @P0 BRA `(.L_x_56) ;  /* 0x0000000000780947 */ /* 0x000fea0003800000 */
[----:B------:R-:W-:Y:S01]  /*24e0*/  LOP3.LUT R2, R0, 0x7fffff, RZ, 0xc0, !PT ;  /* 0x007fffff00027812 */ /* 0x000fe200078ec0ff */
[----:B------:R-:W-:-:S03]  /*24f0*/  HFMA2 R6, -RZ, RZ, 0, 1.78813934326171875e-07 ;  /* 0x00000003ff067431 */ /* 0x000fc600000001ff */
[----:B------:R-:W-:-:S04]  /*2500*/  LOP3.LUT R2, R2, 0x3f800000, RZ, 0xfc, !PT ;  /* 0x3f80000002027812 */ /* 0x000fc800078efcff */
[----:B------:R-:W0:Y:S01]  /*2510*/  MUFU.RCP R3, R2 ;  /* 0x0000000200037308 */ /* 0x000e220000001000 */
[----:B------:R-:W-:Y:S01]  /*2520*/  SHF.L.U32 R6, R6, R9, RZ ;  /* 0x0000000906067219 */ /* 0x000fe200000006ff */
[----:B0-----:R-:W-:-:S04]  /*2530*/  FFMA R4, R2, R3, -1 ;  /* 0xbf80000002047423 */ /* 0x001fc80000000003 */
[----:B------:R-:W-:-:S04]  /*2540*/  FADD.FTZ R4, -R4, -RZ ;  /* 0x800000ff04047221 */ /* 0x000fc80000010100 */
[CCC-:B------:R-:W-:Y:S01]  /*2550*/  FFMA.RM R5, R3.reuse, R4.reuse, R3.reuse ;  /* 0x0000000403057223 */ /* 0x1c0fe20000004003 */
[----:B------:R-:W-:-:S04]  /*2560*/  FFMA.RP R4, R3, R4, R3 ;  /* 0x0000000403047223 */ /* 0x000fc80000008003 */
[C---:B------:R-:W-:Y:S02]  /*2570*/  LOP3.LUT R3, R5.reuse, 0x7fffff, RZ, 0xc0, !PT ;  /* 0x007fffff05037812 */ /* 0x040fe400078ec0ff */
[----:B------:R-:W-:Y:S02]  /*2580*/  FSETP.NEU.FTZ.AND P0, PT, R5, R4, PT ;  /* 0x000000040500720b */ /* 0x000fe40003f1d000 */
[----:B------:R-:W-:Y:S02]  /*2590*/  LOP3.LUT R3, R3, 0x800000, RZ, 0xfc, !PT ;  /* 0x0080000003037812 */ /* 0x000fe400078efcff */
[----:B------:R-:W-:Y:S02]  /*25a0*/  SEL R4, RZ, 0xffffffff, !P0 ;  /* 0xffffffffff047807 */ /* 0x000fe40004000000 */
[----:B------:R-:W-:-:S03]  /*25b0*/  LOP3.LUT R6, R6, R3, RZ, 0xc0, !PT ;  /* 0x0000000306067212 */ /* 0x000fc600078ec0ff */
[----:B------:R-:W-:Y:S01]  /*25c0*/  IMAD.MOV R4, RZ, RZ, -R4 ;  /* 0x000000ffff047224 */ /* 0x000fe200078e0a04 */
[----:B------:R-:W-:-:S04]  /*25d0*/  SHF.R.U32.HI R6, RZ, R9, R6 ;  /* 0x00000009ff067219 */ /* 0x000fc80000011606 */
[----:B------:R-:W-:Y:S02]  /*25e0*/  LOP3.LUT P1, RZ, R4, R9, R3, 0xf8, !PT ;  /* 0x0000000904ff7212 */ /* 0x000fe4000782f803 */
[C---:B------:R-:W-:Y:S02]  /*25f0*/  LOP3.LUT P0, RZ, R6.reuse, 0x1, RZ, 0xc0, !PT ;  /* 0x0000000106ff7812 */ /* 0x040fe4000780c0ff */
[----:B------:R-:W-:-:S04]  /*2600*/  LOP3.LUT P2, RZ, R6, 0x2, RZ, 0xc0, !PT ;  /* 0x0000000206ff7812 */ /* 0x000fc8000784c0ff */
[----:B------:R-:W-:Y:S02]  /*2610*/  PLOP3.LUT P0, PT, P0, P1, P2, 0xe0, 0x0 ;  /* 0x000000000000781c */ /* 0x000fe40000703c20 */
[----:B------:R-:W-:Y:S02]  /*2620*/  LOP3.LUT P1, RZ, R0, 0x7fffff, RZ, 0xc0, !PT ;  /* 0x007fffff00ff7812 */ /* 0x000fe4000782c0ff */
[----:B------:R-:W-:-:S04]  /*2630*/  SEL R2, RZ, 0x1, !P0 ;  /* 0x00000001ff027807 */ /* 0x000fc80004000000 */
[----:B------:R-:W-:-:S04]  /*2640*/  IADD3 R2, PT, PT, -R2, RZ, RZ ;  /* 0x000000ff02027210 */ /* 0x000fc80007ffe1ff */
[----:B------:R-:W-:Y:S02]  /*2650*/  ISETP.GE.AND P0, PT, R2, RZ, PT ;  /* 0x000000ff0200720c */ /* 0x000fe40003f06270 */
[----:B------:R-:W-:-:S04]  /*2660*/  IADD3 R2, PT, PT, R8, -0xfc, RZ ;  /* 0xffffff0408027810 */ /* 0x000fc80007ffe0ff */
[----:B------:R-:W-:-:S07]  /*2670*/  SHF.R.U32.HI R3, RZ, R2, R3 ;  /* 0x00000002ff037219 */ /* 0x000fce0000011603 */
[----:B------:R-:W-:-:S05]  /*2680*/  @!P0 VIADD R3, R3, 0x1 ;  /* 0x0000000103038836 */ /* 0x000fca0000000000 */
[----:B------:R-:W-:-:S04]  /*2690*/  @!P1 SHF.L.U32 R3, R3, 0x1, RZ ;  /* 0x0000000103039819 */ /* 0x000fc800000006ff */
[----:B------:R-:W-:Y:S01]  /*26a0*/  LOP3.LUT R2, R3, 0x80000000, R0, 0xf8, !PT ;  /* 0x8000000003027812 */ /* 0x000fe200078ef800 */
[----:B------:R-:W-:Y:S06]  /*26b0*/  BRA `(.L_x_55) ;  /* 0x0000000000047947 */ /* 0x000fec0003800000 */
.L_x_56:
[----:B------:R2:W3:Y:S02]  /*26c0*/  MUFU.RCP R2, R0 ;  /* 0x0000000000027308 */ /* 0x0004e40000001000 */
.L_x_55:
[----:B-1-3--:R-:W-:Y:S01]  /*26d0*/  MOV R15, R2 ;  /* 0x00000002000f7202 */ /* 0x00afe20000000f00 */
[----:B------:R-:W-:Y:S01]  /*26e0*/  IMAD.MOV.U32 R2, RZ, RZ, R7 ;  /* 0x000000ffff027224 */ /* 0x000fe200078e0007 */
[----:B------:R-:W-:-:S04]  /*26f0*/  MOV R3, 0x0 ;  /* 0x0000000000037802 */ /* 0x000fc80000000f00 */
[----:B0-2---:R-:W-:Y:S05]  /*2700*/  RET.REL.NODEC R2 `(softmax_autoregressive_backward_kernel4) ;  /* 0xffffffd8023c7950 */ /* 0x005fea0003c3ffff */
        .weak           $__internal_1_$__cuda_sm20_sqrt_rn_f32_slowpath
        .type           $__internal_1_$__cuda_sm20_sqrt_rn_f32_slowpath,@function
        .size           $__internal_1_$__cuda_sm20_sqrt_rn_f32_slowpath,(.L_x_199 - $__internal_1_$__cuda_sm20_sqrt_rn_f32_slowpath)
$__internal_1_$__cuda_sm20_sqrt_rn_f32_slowpath:
[----:B------:R-:W-:-:S13]  /*2710*/  LOP3.LUT P0, RZ, R3, 0x7fffffff, RZ, 0xc0, !PT ;  /* 0x7fffffff03ff7812 */ /* 0x000fda000780c0ff */
[----:B------:R-:W-:Y:S01]  /*2720*/  @!P0 MOV R2, R3 ;  /* 0x0000000300028202 */ /* 0x000fe20000000f00 */
[----:B------:R-:W-:Y:S06]  /*2730*/  @!P0 BRA `(.L_x_57) ;  /* 0x0000000000488947 */ /* 0x000fec0003800000 */
[----:B------:R-:W-:Y:S01]  /*2740*/  FSETP.GEU.FTZ.AND P0, PT, R3, RZ, PT ;  /* 0x000000ff0300720b */ /* 0x000fe20003f1e000 */
[----:B------:R-:W-:-:S12]  /*2750*/  IMAD.MOV.U32 R0, RZ, RZ, R3 ;  /* 0x000000ffff007224 */ /* 0x000fd800078e0003 */
[----:B------:R-:W-:Y:S01]  /*2760*/  @!P0 MOV R2, 0x7fffffff ;  /* 0x7fffffff00028802 */ /* 0x000fe20000000f00 */
[----:B------:R-:W-:Y:S06]  /*2770*/  @!P0 BRA `(.L_x_57) ;  /* 0x0000000000388947 */ /* 0x000fec0003800000 */
[----:B------:R-:W-:-:S13]  /*2780*/  FSETP.GTU.FTZ.AND P0, PT, |R0|, +INF , PT ;  /* 0x7f8000000000780b */ /* 0x000fda0003f1c200 */
[----:B------:R-:W-:Y:S01]  /*2790*/  @P0 FADD.FTZ R2, R0, 1 ;  /* 0x3f80000000020421 */ /* 0x000fe20000010000 */
[----:B------:R-:W-:Y:S06]  /*27a0*/  @P0 BRA `(.L_x_57) ;  /* 0x00000000002c0947 */ /* 0x000fec0003800000 */
[----:B------:R-:W-:-:S13]  /*27b0*/  FSETP.NEU.FTZ.AND P0, PT, |R0|, +INF , PT ;  /* 0x7f8000000000780b */ /* 0x000fda0003f1d200 */
[----:B------:R-:W-:Y:S01]  /*27c0*/  @!P0 MOV R2, R0 ;  /* 0x0000000000028202 */ /* 0x000fe20000000f00 */
[----:B------:R-:W-:Y:S06]  /*27d0*/  @!P0 BRA `(.L_x_57) ;  /* 0x0000000000208947 */ /* 0x000fec0003800000 */
[----:B------:R-:W-:-:S04]  /*27e0*/  FFMA R0, R0, 1.84467440737095516160e+19, RZ ;  /* 0x5f80000000007823 */ /* 0x000fc800000000ff */
[----:B------:R-:W0:Y:S02]  /*27f0*/  MUFU.RSQ R3, R0 ;  /* 0x0000000000037308 */ /* 0x000e240000001400 */
[----:B0-----:R-:W-:Y:S01]  /*2800*/  FMUL.FTZ R5, R0, R3 ;  /* 0x0000000300057220 */ /* 0x001fe20000410000 */
[----:B------:R-:W-:-:S03]  /*2810*/  FMUL.FTZ R3, R3, 0.5 ;  /* 0x3f00000003037820 */ /* 0x000fc60000410000 */
[----:B------:R-:W-:-:S04]  /*2820*/  FADD.FTZ R2, -R5, -RZ ;  /* 0x800000ff05027221 */ /* 0x000fc80000010100 */
[----:B------:R-:W-:-:S04]  /*2830*/  FFMA R2, R5, R2, R0 ;  /* 0x0000000205027223 */ /* 0x000fc80000000000 */
[----:B------:R-:W-:-:S04]  /*2840*/  FFMA R2, R2, R3, R5 ;  /* 0x0000000302027223 */ /* 0x000fc80000000005 */
[----:B------:R-:W-:-:S07]  /*2850*/  FMUL.FTZ R2, R2, 2.3283064365386962891e-10 ;  /* 0x2f80000002027820 */ /* 0x000fce0000410000 */
.L_x_57:
[----:B------:R-:W-:Y:S02]  /*2860*/  HFMA2 R3, -RZ, RZ, 0, 0 ;  /* 0x00000000ff037431 */ /* 0x000fe400000001ff */
[----:B------:R-:W-:Y:S01]  /*2870*/  IMAD.MOV.U32 R0, RZ, RZ, R2 ;  /* 0x000000ffff007224 */ /* 0x000fe200078e0002 */
[----:B------:R-:W-:-:S04]  /*2880*/  MOV R2, R4 ;  /* 0x0000000400027202 */ /* 0x000fc80000000f00 */
[----:B------:R-:W-:Y:S05]  /*2890*/  RET.REL.NODEC R2 `(softmax_autoregressive_backward_kernel4) ;  /* 0xffffffd402d87950 */ /* 0x000fea0003c3ffff */
.L_x_58:
        /* <DEDUP_REMOVED lines=14> */
.L_x_199:


//--------------------- .text.softmax_forward_kernel4 --------------------------
	.section	.text.softmax_forward_kernel4,"ax",@progbits
	.align	128
        .global         softmax_forward_kernel4
        .type           softmax_forward_kernel4,@function
        .size           softmax_forward_kernel4,(.L_x_200 - softmax_forward_kernel4)
        .other          softmax_forward_kernel4,@"STO_CUDA_ENTRY STV_DEFAULT"
softmax_forward_kernel4:
.text.softmax_forward_kernel4:
[----:B------:R-:W-:Y:S01]  /*0000*/  LDC R1, c[0x0][0x37c] ;  /* 0x0000df00ff017b82 */ /* 0x000fe20000000800 */
[----:B------:R-:W0:Y:S07]  /*0010*/  S2R R21, SR_TID.X ;  /* 0x0000000000157919 */ /* 0x000e2e0000002100 */
[----:B------:R-:W0:Y:S01]  /*0020*/  LDC R24, c[0x0][0x394] ;  /* 0x0000e500ff187b82 */ /* 0x000e220000000800 */
[----:B------:R-:W1:Y:S01]  /*0030*/  LDCU.64 UR8, c[0x0][0x358] ;  /* 0x00006b00ff0877ac */ /* 0x000e620008000a00 */
[----:B------:R-:W-:Y:S01]  /*0040*/  BSSY.RECONVERGENT B0, `(.L_x_59) ;  /* 0x0000011000007945 */ /* 0x000fe20003800200 */
[----:B------:R-:W-:-:S05]  /*0050*/  IMAD.MOV.U32 R6, RZ, RZ, -0x800000 ;  /* 0xff800000ff067424 */ /* 0x000fca00078e00ff */
[----:B------:R-:W2:Y:S08]  /*0060*/  S2UR UR4, SR_CTAID.X ;  /* 0x00000000000479c3 */ /* 0x000eb00000002500 */
[----:B------:R-:W3:Y:S08]  /*0070*/  LDC.64 R2, c[0x0][0x388] ;  /* 0x0000e200ff027b82 */ /* 0x000ef00000000a00 */
[----:B------:R-:W4:Y:S01]  /*0080*/  LDC R20, c[0x0][0x360] ;  /* 0x0000d800ff147b82 */ /* 0x000f220000000800 */
[----:B0-----:R-:W-:Y:S01]  /*0090*/  ISETP.GE.AND P0, PT, R21, R24, PT ;  /* 0x000000181500720c */ /* 0x001fe20003f06270 */
[----:B--2---:R-:W-:-:S04]  /*00a0*/  IMAD R23, R24, UR4, RZ ;  /* 0x0000000418177c24 */ /* 0x004fc8000f8e02ff */
[----:B---3--:R-:W-:-:S08]  /*00b0*/  IMAD.WIDE R2, R23, 0x4, R2 ;  /* 0x0000000417027825 */ /* 0x008fd000078e0202 */
[----:B-1----:R-:W-:Y:S05]  /*00c0*/  @P0 BRA `(.L_x_60) ;  /* 0x0000000000200947 */ /* 0x002fea0003800000 */
[----:B------:R-:W-:Y:S02]  /*00d0*/  IMAD.MOV.U32 R6, RZ, RZ, -0x800000 ;  /* 0xff800000ff067424 */ /* 0x000fe400078e00ff */
[----:B------:R-:W-:-:S07]  /*00e0*/  IMAD.MOV.U32 R7, RZ, RZ, R21 ;  /* 0x000000ffff077224 */ /* 0x000fce00078e0015 */
.L_x_61:
[----:B------:R-:W-:-:S06]  /*00f0*/  IMAD.WIDE R4, R7, 0x4, R2 ;  /* 0x0000000407047825 */ /* 0x000fcc00078e0202 */
[----:B------:R-:W2:Y:S01]  /*0100*/  LDG.E R5, desc[UR8][R4.64] ;  /* 0x0000000804057981 */ /* 0x000ea2000c1e1900 */
[----:B----4-:R-:W-:-:S05]  /*0110*/  IMAD.IADD R7, R20, 0x1, R7 ;  /* 0x0000000114077824 */ /* 0x010fca00078e0207 */
[----:B------:R-:W-:Y:S02]  /*0120*/  ISETP.GE.AND P0, PT, R7, R24, PT ;  /* 0x000000180700720c */ /* 0x000fe40003f06270 */
[----:B--2---:R-:W-:-:S11]  /*0130*/  FMNMX R6, R5, R6, !PT ;  /* 0x0000000605067209 */ /* 0x004fd60007800000 */
[----:B------:R-:W-:Y:S05]  /*0140*/  @!P0 BRA `(.L_x_61) ;  /* 0xfffffffc00e88947 */ /* 0x000fea000383ffff */
.L_x_60:
[----:B------:R-:W-:Y:S05]  /*0150*/  BSYNC.RECONVERGENT B0 ;  /* 0x0000000000007941 */ /* 0x000fea0003800200 */
.L_x_59:
[----:B------:R-:W0:Y:S01]  /*0160*/  SHFL.DOWN PT, R5, R6, 0x10, 0x1f ;  /* 0x0a001f0006057f89 */ /* 0x000e2200000e0000 */
[----:B------:R-:W-:Y:S01]  /*0170*/  ISETP.NE.AND P1, PT, R21, RZ, PT ;  /* 0x000000ff1500720c */ /* 0x000fe20003f25270 */
[----:B------:R-:W-:Y:S01]  /*0180*/  BSSY.RECONVERGENT B0, `(.L_x_62) ;  /* 0x0000063000007945 */ /* 0x000fe20003800200 */
[----:B------:R-:W-:Y:S02]  /*0190*/  SHF.R.U32.HI R22, RZ, 0x5, R21 ;  /* 0x00000005ff167819 */ /* 0x000fe40000011615 */
[----:B0-----:R-:W-:-:S05]  /*01a0*/  FMNMX R5, R5, R6, !PT ;  /* 0x0000000605057209 */ /* 0x001fca0007800000 */
[----:B------:R-:W0:Y:S02]  /*01b0*/  SHFL.DOWN PT, R0, R5, 0x8, 0x1f ;  /* 0x09001f0005007f89 */ /* 0x000e2400000e0000 */
[----:B0-----:R-:W-:Y:S02]  /*01c0*/  FMNMX R4, R5, R0, !PT ;  /* 0x0000000005047209 */ /* 0x001fe40007800000 */
[----:B------:R-:W-:-:S03]  /*01d0*/  LOP3.LUT R0, R21, 0x1f, RZ, 0xc0, !PT ;  /* 0x0000001f15007812 */ /* 0x000fc600078ec0ff */
[----:B------:R-:W0:Y:S01]  /*01e0*/  SHFL.DOWN PT, R7, R4, 0x4, 0x1f ;  /* 0x08801f0004077f89 */ /* 0x000e2200000e0000 */
[----:B------:R-:W-:-:S13]  /*01f0*/  ISETP.NE.AND P0, PT, R0, RZ, PT ;  /* 0x000000ff0000720c */ /* 0x000fda0003f05270 */
[----:B------:R-:W1:Y:S01]  /*0200*/  @!P0 S2R R11, SR_CgaCtaId ;  /* 0x00000000000b8919 */ /* 0x000e620000008800 */
[----:B------:R-:W-:Y:S02]  /*0210*/  @!P0 MOV R0, 0x400 ;  /* 0x0000040000008802 */ /* 0x000fe40000000f00 */
[----:B0-----:R-:W-:-:S05]  /*0220*/  FMNMX R7, R4, R7, !PT ;  /* 0x0000000704077209 */ /* 0x001fca0007800000 */
[----:B------:R-:W0:Y:S01]  /*0230*/  SHFL.DOWN PT, R8, R7, 0x2, 0x1f ;  /* 0x08401f0007087f89 */ /* 0x000e2200000e0000 */
[----:B-1----:R-:W-:Y:S02]  /*0240*/  @!P0 LEA R5, R11, R0, 0x18 ;  /* 0x000000000b058211 */ /* 0x002fe400078ec0ff */
[----:B----4-:R-:W-:-:S03]  /*0250*/  SHF.R.U32.HI R0, RZ, 0x5, R20 ;  /* 0x00000005ff007819 */ /* 0x010fc60000011614 */
[----:B------:R-:W-:Y:S01]  /*0260*/  @!P0 IMAD R5, R22, 0x4, R5 ;  /* 0x0000000416058824 */ /* 0x000fe200078e0205 */
[----:B0-----:R-:W-:-:S05]  /*0270*/  FMNMX R8, R7, R8, !PT ;  /* 0x0000000807087209 */ /* 0x001fca0007800000 */
[----:B------:R-:W0:Y:S02]  /*0280*/  SHFL.DOWN PT, R9, R8, 0x1, 0x1f ;  /* 0x08201f0008097f89 */ /* 0x000e2400000e0000 */
[----:B0-----:R-:W-:-:S05]  /*0290*/  FMNMX R4, R8, R9, !PT ;  /* 0x0000000908047209 */ /* 0x001fca0007800000 */
[----:B------:R0:W-:Y:S01]  /*02a0*/  @!P0 STS [R5], R4 ;  /* 0x0000000405008388 */ /* 0x0001e20000000800 */
[----:B------:R-:W-:Y:S06]  /*02b0*/  BAR.SYNC.DEFER_BLOCKING 0x0 ;  /* 0x0000000000007b1d */ /* 0x000fec0000010000 */
[----:B------:R-:W-:Y:S05]  /*02c0*/  @P1 BRA `(.L_x_63) ;  /* 0x0000000400381947 */ /* 0x000fea0003800000 */
[----:B------:R-:W1:Y:S01]  /*02d0*/  S2UR UR5, SR_CgaCtaId ;  /* 0x00000000000579c3 */ /* 0x000e620000008800 */
[----:B------:R-:W-:Y:S01]  /*02e0*/  ISETP.GE.U32.AND P1, PT, R20, 0x40, PT ;  /* 0x000000401400780c */ /* 0x000fe20003f26070 */
[----:B------:R-:W-:Y:S02]  /*02f0*/  UMOV UR4, 0x400 ;  /* 0x0000040000047882 */ /* 0x000fe40000000000 */
[----:B-1----:R-:W-:-:S09]  /*0300*/  ULEA UR5, UR5, UR4, 0x18 ;  /* 0x0000000405057291 */ /* 0x002fd2000f8ec0ff */
[----:B------:R-:W1:Y:S01]  /*0310*/  LDS R19, [UR5] ;  /* 0x00000005ff137984 */ /* 0x000e620008000800 */
[----:B------:R-:W-:Y:S05]  /*0320*/  @!P1 BRA `(.L_x_64) ;  /* 0x00000004001c9947 */ /* 0x000fea0003800000 */
[C---:B0-----:R-:W-:Y:S01]  /*0330*/  IADD3 R4, PT, PT, R0.reuse, -0x2, RZ ;  /* 0xfffffffe00047810 */ /* 0x041fe20007ffe0ff */
[----:B------:R-:W-:Y:S01]  /*0340*/  VIADD R25, R0, 0xffffffff ;  /* 0xffffffff00197836 */ /* 0x000fe20000000000 */
[----:B------:R-:W-:Y:S02]  /*0350*/  UMOV UR4, 0x1 ;  /* 0x0000000100047882 */ /* 0x000fe40000000000 */
[----:B------:R-:W-:Y:S02]  /*0360*/  ISETP.GE.U32.AND P1, PT, R4, 0xf, PT ;  /* 0x0000000f0400780c */ /* 0x000fe40003f26070 */
[----:B------:R-:W-:-:S11]  /*0370*/  LOP3.LUT R27, R25, 0xf, RZ, 0xc0, !PT ;  /* 0x0000000f191b7812 */ /* 0x000fd600078ec0ff */
[----:B------:R-:W-:Y:S05]  /*0380*/  @!P1 BRA `(.L_x_65) ;  /* 0x00000000005c9947 */ /* 0x000fea0003800000 */
[----:B------:R-:W-:Y:S01]  /*0390*/  LOP3.LUT R26, R25, 0xfffffff0, RZ, 0xc0, !PT ;  /* 0xfffffff0191a7812 */ /* 0x000fe200078ec0ff */
[----:B------:R-:W-:Y:S01]  /*03a0*/  UIADD3 UR6, UPT, UPT, UR5, 0x20, URZ ;  /* 0x0000002005067890 */ /* 0x000fe2000fffe0ff */
[----:B------:R-:W-:-:S03]  /*03b0*/  UMOV UR4, URZ ;  /* 0x000000ff00047c82 */ /* 0x000fc60008000000 */
[----:B------:R-:W-:-:S08]  /*03c0*/  IMAD.MOV R26, RZ, RZ, -R26 ;  /* 0x000000ffff1a7224 */ /* 0x000fd000078e0a1a */
.L_x_66:
[----:B------:R-:W1:Y:S01]  /*03d0*/  LDS.128 R4, [UR6+-0x20] ;  /* 0xffffe006ff047984 */ /* 0x000e620008000c00 */
[----:B------:R-:W-:Y:S01]  /*03e0*/  VIADD R26, R26, 0x10 ;  /* 0x000000101a1a7836 */ /* 0x000fe20000000000 */
[----:B------:R-:W-:Y:S02]  /*03f0*/  UIADD3 UR4, UPT, UPT, UR4, 0x10, URZ ;  /* 0x0000001004047890 */ /* 0x000fe4000fffe0ff */
[----:B------:R-:W0:Y:S02]  /*0400*/  LDS.128 R8, [UR6+-0x10] ;  /* 0xfffff006ff087984 */ /* 0x000e240008000c00 */
[----:B------:R-:W-:Y:S02]  /*0410*/  ISETP.NE.AND P1, PT, R26, RZ, PT ;  /* 0x000000ff1a00720c */ /* 0x000fe40003f25270 */
[----:B------:R-:W2:Y:S04]  /*0420*/  LDS.128 R12, [UR6] ;  /* 0x00000006ff0c7984 */ /* 0x000ea80008000c00 */
[----:B------:R-:W-:Y:S01]  /*0430*/  LDS R4, [UR6+0x20] ;  /* 0x00002006ff047984 */ /* 0x000fe20008000800 */
[----:B-1----:R-:W-:-:S03]  /*0440*/  FMNMX3 R5, R19, R5, R6, !PT ;  /* 0x0000000513057276 */ /* 0x002fc60007800006 */
[----:B------:R-:W1:Y:S01]  /*0450*/  LDS.128 R16, [UR6+0x10] ;  /* 0x00001006ff107984 */ /* 0x000e620008000c00 */
[----:B------:R-:W-:Y:S01]  /*0460*/  UIADD3 UR6, UPT, UPT, UR6, 0x40, URZ ;  /* 0x0000004006067890 */ /* 0x000fe2000fffe0ff */
[----:B0-----:R-:W-:-:S04]  /*0470*/  FMNMX3 R5, R5, R7, R8, !PT ;  /* 0x0000000705057276 */ /* 0x001fc80007800008 */
[----:B------:R-:W-:-:S04]  /*0480*/  FMNMX3 R5, R5, R9, R10, !PT ;  /* 0x0000000905057276 */ /* 0x000fc8000780000a */
[----:B--2---:R-:W-:-:S04]  /*0490*/  FMNMX3 R5, R5, R11, R12, !PT ;  /* 0x0000000b05057276 */ /* 0x004fc8000780000c */
[----:B------:R-:W-:-:S04]  /*04a0*/  FMNMX3 R5, R5, R13, R14, !PT ;  /* 0x0000000d05057276 */ /* 0x000fc8000780000e */
[----:B-1----:R-:W-:-:S04]  /*04b0*/  FMNMX3 R5, R5, R15, R16, !PT ;  /* 0x0000000f05057276 */ /* 0x002fc80007800010 */
[----:B------:R-:W-:-:S04]  /*04c0*/  FMNMX3 R5, R5, R17, R18, !PT ;  /* 0x0000001105057276 */ /* 0x000fc80007800012 */
[----:B------:R-:W-:Y:S01]  /*04d0*/  FMNMX3 R19, R5, R19, R4, !PT ;  /* 0x0000001305137276 */ /* 0x000fe20007800004 */
[----:B------:R-:W-:Y:S06]  /*04e0*/  @P1 BRA `(.L_x_66) ;  /* 0xfffffffc00b81947 */ /* 0x000fec000383ffff */
[----:B------:R-:W-:-:S12]  /*04f0*/  UIADD3 UR4, UPT, UPT, UR4, 0x1, URZ ;  /* 0x0000000104047890 */ /* 0x000fd8000fffe0ff */
.L_x_65:
[----:B------:R-:W-:-:S13]  /*0500*/  ISETP.NE.AND P1, PT, R27, RZ, PT ;  /* 0x000000ff1b00720c */ /* 0x000fda0003f25270 */
[----:B------:R-:W-:Y:S05]  /*0510*/  @!P1 BRA `(.L_x_64) ;  /* 0x0000000000a09947 */ /* 0x000fea0003800000 */
[----:B------:R-:W-:Y:S02]  /*0520*/  ISETP.GE.U32.AND P1, PT, R27, 0x8, PT ;  /* 0x000000081b00780c */ /* 0x000fe40003f26070 */
[----:B------:R-:W-:-:S04]  /*0530*/  LOP3.LUT R12, R25, 0x7, RZ, 0xc0, !PT ;  /* 0x00000007190c7812 */ /* 0x000fc800078ec0ff */
[----:B------:R-:W-:-:S07]  /*0540*/  ISETP.NE.AND P2, PT, R12, RZ, PT ;  /* 0x000000ff0c00720c */ /* 0x000fce0003f45270 */
[----:B------:R-:W-:Y:S06]  /*0550*/  @!P1 BRA `(.L_x_67) ;  /* 0x0000000000389947 */ /* 0x000fec0003800000 */
[----:B------:R-:W-:Y:S02]  /*0560*/  ULEA UR6, UR4, UR5, 0x2 ;  /* 0x0000000504067291 */ /* 0x000fe4000f8e10ff */
[----:B------:R-:W-:-:S07]  /*0570*/  UIADD3 UR4, UPT, UPT, UR4, 0x8, URZ ;  /* 0x0000000804047890 */ /* 0x000fce000fffe0ff */
[----:B------:R-:W-:Y:S04]  /*0580*/  LDS R4, [UR6] ;  /* 0x00000006ff047984 */ /* 0x000fe80008000800 */
[----:B------:R-:W1:Y:S04]  /*0590*/  LDS R5, [UR6+0x4] ;  /* 0x00000406ff057984 */ /* 0x000e680008000800 */
[----:B------:R-:W-:Y:S04]  /*05a0*/  LDS R7, [UR6+0x8] ;  /* 0x00000806ff077984 */ /* 0x000fe80008000800 */
[----:B------:R-:W0:Y:S04]  /*05b0*/  LDS R6, [UR6+0xc] ;  /* 0x00000c06ff067984 */ /* 0x000e280008000800 */
[----:B------:R-:W-:Y:S04]  /*05c0*/  LDS R9, [UR6+0x10] ;  /* 0x00001006ff097984 */ /* 0x000fe80008000800 */
[----:B------:R-:W2:Y:S04]  /*05d0*/  LDS R8, [UR6+0x14] ;  /* 0x00001406ff087984 */ /* 0x000ea80008000800 */
[----:B------:R-:W-:Y:S04]  /*05e0*/  LDS R11, [UR6+0x18] ;  /* 0x00001806ff0b7984 */ /* 0x000fe80008000800 */
[----:B------:R-:W3:Y:S01]  /*05f0*/  LDS R10, [UR6+0x1c] ;  /* 0x00001c06ff0a7984 */ /* 0x000ee20008000800 */
[----:B-1----:R-:W-:-:S04]  /*0600*/  FMNMX3 R4, R19, R4, R5, !PT ;  /* 0x0000000413047276 */ /* 0x002fc80007800005 */
[----:B0-----:R-:W-:-:S04]  /*0610*/  FMNMX3 R4, R4, R7, R6, !PT ;  /* 0x0000000704047276 */ /* 0x001fc80007800006 */
[----:B--2---:R-:W-:-:S04]  /*0620*/  FMNMX3 R4, R4, R9, R8, !PT ;  /* 0x0000000904047276 */ /* 0x004fc80007800008 */
[----:B---3--:R-:W-:-:S07]  /*0630*/  FMNMX3 R19, R4, R11, R10, !PT ;  /* 0x0000000b04137276 */ /* 0x008fce000780000a */
.L_x_67:
        /* <DEDUP_REMOVED lines=10> */
[----:B------:R-:W0:Y:S01]  /*06e0*/  LDS R6, [UR6+0xc] ;  /* 0x00000c06ff067984 */ /* 0x000e220008000800 */
[----:B-1----:R-:W-:-:S04]  /*06f0*/  FMNMX3 R4, R19, R4, R5, !PT ;  /* 0x0000000413047276 */ /* 0x002fc80007800005 */
[----:B0-----:R-:W-:-:S07]  /*0700*/  FMNMX3 R19, R4, R7, R6, !PT ;  /* 0x0000000704137276 */ /* 0x001fce0007800006 */
.L_x_68:
[----:B------:R-:W-:Y:S05]  /*0710*/  @!P2 BRA `(.L_x_64) ;  /* 0x000000000020a947 */ /* 0x000fea0003800000 */
[----:B------:R-:W-:Y:S01]  /*0720*/  IMAD.MOV R25, RZ, RZ, -R25 ;  /* 0x000000ffff197224 */ /* 0x000fe200078e0a19 */
[----:B------:R-:W-:-:S12]  /*0730*/  ULEA UR4, UR4, UR5, 0x2 ;  /* 0x0000000504047291 */ /* 0x000fd8000f8e10ff */
.L_x_69:
[----:B------:R-:W1:Y:S01]  /*0740*/  LDS R4, [UR4] ;  /* 0x00000004ff047984 */ /* 0x000e620008000800 */
[----:B------:R-:W-:Y:S01]  /*0750*/  IADD3 R25, PT, PT, R25, 0x1, RZ ;  /* 0x0000000119197810 */ /* 0x000fe20007ffe0ff */
[----:B------:R-:W-:-:S03]  /*0760*/  UIADD3 UR4, UPT, UPT, UR4, 0x4, URZ ;  /* 0x0000000404047890 */ /* 0x000fc6000fffe0ff */
[----:B------:R-:W-:Y:S02]  /*0770*/  ISETP.NE.AND P1, PT, R25, RZ, PT ;  /* 0x000000ff1900720c */ /* 0x000fe40003f25270 */
[----:B-1----:R-:W-:-:S11]  /*0780*/  FMNMX R19, R4, R19, !PT ;  /* 0x0000001304137209 */ /* 0x002fd60007800000 */
[----:B------:R-:W-:Y:S05]  /*0790*/  @P1 BRA `(.L_x_69) ;  /* 0xfffffffc00e81947 */ /* 0x000fea000383ffff */
.L_x_64:
[----:B-1----:R1:W-:Y:S02]  /*07a0*/  STS [UR5], R19 ;  /* 0x00000013ff007988 */ /* 0x0023e40008000805 */
.L_x_63:
[----:B------:R-:W-:Y:S05]  /*07b0*/  BSYNC.RECONVERGENT B0 ;  /* 0x0000000000007941 */ /* 0x000fea0003800200 */
.L_x_62:
[----:B0-----:R-:W0:Y:S08]  /*07c0*/  LDC.64 R4, c[0x0][0x380] ;  /* 0x0000e000ff047b82 */ /* 0x001e300000000a00 */
[----:B------:R-:W-:Y:S01]  /*07d0*/  BAR.SYNC.DEFER_BLOCKING 0x0 ;  /* 0x0000000000007b1d */ /* 0x000fe20000010000 */
[CC--:B------:R-:W-:Y:S02]  /*07e0*/  ISETP.GE.AND P2, PT, R21.reuse, R24.reuse, PT ;  /* 0x000000181500720c */ /* 0x0c0fe40003f46270 */
[----:B------:R-:W-:-:S03]  /*07f0*/  ISETP.GE.AND P1, PT, R21, R24, PT ;  /* 0x000000181500720c */ /* 0x000fc60003f26270 */
[----:B------:R-:W-:Y:S01]  /*0800*/  BSSY.RECONVERGENT B0, `(.L_x_70) ;  /* 0x000001c000007945 */ /* 0x000fe20003800200 */
[----:B0-----:R-:W-:-:S07]  /*0810*/  IMAD.WIDE R4, R23, 0x4, R4 ;  /* 0x0000000417047825 */ /* 0x001fce00078e0204 */
[----:B------:R-:W-:Y:S05]  /*0820*/  @P2 BRA `(.L_x_71) ;  /* 0x0000000000642947 */ /* 0x000fea0003800000 */
[----:B------:R-:W0:Y:S01]  /*0830*/  S2UR UR5, SR_CgaCtaId ;  /* 0x00000000000579c3 */ /* 0x000e220000008800 */
[----:B------:R-:W-:Y:S01]  /*0840*/  UMOV UR4, 0x400 ;  /* 0x0000040000047882 */ /* 0x000fe20000000000 */
[----:B------:R-:W-:-:S06]  /*0850*/  IMAD.MOV.U32 R11, RZ, RZ, R21 ;  /* 0x000000ffff0b7224 */ /* 0x000fcc00078e0015 */
[----:B------:R-:W2:Y:S01]  /*0860*/  LDC.64 R6, c[0x0][0x380] ;  /* 0x0000e000ff067b82 */ /* 0x000ea20000000a00 */
[----:B0-----:R-:W-:-:S09]  /*0870*/  ULEA UR4, UR5, UR4, 0x18 ;  /* 0x0000000405047291 */ /* 0x001fd2000f8ec0ff */
[----:B------:R-:W0:Y:S03]  /*0880*/  LDS R10, [UR4] ;  /* 0x00000004ff0a7984 */ /* 0x000e260008000800 */
.L_x_72:
[----:B---3--:R-:W-:-:S06]  /*0890*/  IMAD.WIDE R8, R11, 0x4, R2 ;  /* 0x000000040b087825 */ /* 0x008fcc00078e0202 */
[----:B------:R-:W0:Y:S01]  /*08a0*/  LDG.E R9, desc[UR8][R8.64] ;  /* 0x0000000808097981 */ /* 0x000e22000c1e1900 */
[----:B------:R-:W-:Y:S02]  /*08b0*/  IMAD.MOV.U32 R13, RZ, RZ, 0x3bbb989d ;  /* 0x3bbb989dff0d7424 */ /* 0x000fe400078e00ff */
[----:B------:R-:W-:Y:S02]  /*08c0*/  IMAD.MOV.U32 R14, RZ, RZ, 0x437c0000 ;  /* 0x437c0000ff0e7424 */ /* 0x000fe400078e00ff */
[--C-:B------:R-:W-:Y:S02]  /*08d0*/  IMAD.IADD R17, R23, 0x1, R11.reuse ;  /* 0x0000000117117824 */ /* 0x100fe400078e020b */
[----:B------:R-:W-:-:S05]  /*08e0*/  IMAD.IADD R11, R20, 0x1, R11 ;  /* 0x00000001140b7824 */ /* 0x000fca00078e020b */
[----:B------:R-:W-:Y:S01]  /*08f0*/  ISETP.GE.AND P2, PT, R11, R24, PT ;  /* 0x000000180b00720c */ /* 0x000fe20003f46270 */
[----:B0-----:R-:W-:Y:S01]  /*0900*/  FADD R12, -R10, R9 ;  /* 0x000000090a0c7221 */ /* 0x001fe20000000100 */
[----:B--2---:R-:W-:-:S04]  /*0910*/  IMAD.WIDE R8, R17, 0x4, R6 ;  /* 0x0000000411087825 */ /* 0x004fc800078e0206 */
[----:B------:R-:W-:-:S04]  /*0920*/  FFMA.SAT R13, R12, R13, 0.5 ;  /* 0x3f0000000c0d7423 */ /* 0x000fc8000000200d */
[----:B------:R-:W-:-:S04]  /*0930*/  FFMA.RM R13, R13, R14, 12582913 ;  /* 0x4b4000010d0d7423 */ /* 0x000fc8000000400e */
[C---:B------:R-:W-:Y:S01]  /*0940*/  FADD R15, R13.reuse, -12583039 ;  /* 0xcb40007f0d0f7421 */ /* 0x040fe20000000000 */
[----:B------:R-:W-:-:S03]  /*0950*/  SHF.L.U32 R13, R13, 0x17, RZ ;  /* 0x000000170d0d7819 */ /* 0x000fc600000006ff */
[----:B------:R-:W-:-:S04]  /*0960*/  FFMA R15, R12, 1.4426950216293334961, -R15 ;  /* 0x3fb8aa3b0c0f7823 */ /* 0x000fc8000000080f */
[----:B------:R-:W-:-:S04]  /*0970*/  FFMA R15, R12, 1.925963033500011079e-08, R15 ;  /* 0x32a570600c0f7823 */ /* 0x000fc8000000000f */
[----:B------:R-:W0:Y:S02]  /*0980*/  MUFU.EX2 R12, R15 ;  /* 0x0000000f000c7308 */ /* 0x000e240000000800 */
[----:B0-----:R-:W-:-:S05]  /*0990*/  FMUL R13, R13, R12 ;  /* 0x0000000c0d0d7220 */ /* 0x001fca0000400000 */
[----:B------:R3:W-:Y:S01]  /*09a0*/  STG.E desc[UR8][R8.64], R13 ;  /* 0x0000000d08007986 */ /* 0x0007e2000c101908 */
[----:B------:R-:W-:Y:S05]  /*09b0*/  @!P2 BRA `(.L_x_72) ;  /* 0xfffffffc00b4a947 */ /* 0x000fea000383ffff */
.L_x_71:
[----:B------:R-:W-:Y:S05]  /*09c0*/  BSYNC.RECONVERGENT B0 ;  /* 0x0000000000007941 */ /* 0x000fea0003800200 */
.L_x_70:
[----:B------:R-:W-:Y:S01]  /*09d0*/  BSSY.RECONVERGENT B0, `(.L_x_73) ;  /* 0x000000b000007945 */ /* 0x000fe20003800200 */
[----:B------:R-:W-:-:S03]  /*09e0*/  IMAD.MOV.U32 R6, RZ, RZ, RZ ;  /* 0x000000ffff067224 */ /* 0x000fc600078e00ff */
[----:B------:R-:W-:Y:S05]  /*09f0*/  @P1 BRA `(.L_x_74) ;  /* 0x0000000000201947 */ /* 0x000fea0003800000 */
[----:B------:R-:W-:Y:S02]  /*0a00*/  IMAD.MOV.U32 R6, RZ, RZ, RZ ;  /* 0x000000ffff067224 */ /* 0x000fe400078e00ff */
[----:B------:R-:W-:-:S07]  /*0a10*/  IMAD.MOV.U32 R7, RZ, RZ, R21 ;  /* 0x000000ffff077224 */ /* 0x000fce00078e0015 */
.L_x_75:
[----:B------:R-:W-:-:S06]  /*0a20*/  IMAD.WIDE R2, R7, 0x4, R4 ;  /* 0x0000000407027825 */ /* 0x000fcc00078e0204 */
[----:B------:R-:W2:Y:S01]  /*0a30*/  LDG.E R3, desc[UR8][R2.64] ;  /* 0x0000000802037981 */ /* 0x000ea2000c1e1900 */
[----:B------:R-:W-:-:S04]  /*0a40*/  IADD3 R7, PT, PT, R20, R7, RZ ;  /* 0x0000000714077210 */ /* 0x000fc80007ffe0ff */
[----:B------:R-:W-:Y:S01]  /*0a50*/  ISETP.GE.AND P1, PT, R7, R24, PT ;  /* 0x000000180700720c */ /* 0x000fe20003f26270 */
[----:B--2---:R-:W-:-:S12]  /*0a60*/  FADD R6, R3, R6 ;  /* 0x0000000603067221 */ /* 0x004fd80000000000 */
[----:B------:R-:W-:Y:S05]  /*0a70*/  @!P1 BRA `(.L_x_75) ;  /* 0xfffffffc00e89947 */ /* 0x000fea000383ffff */
.L_x_74:
[----:B------:R-:W-:Y:S05]  /*0a80*/  BSYNC.RECONVERGENT B0 ;  /* 0x0000000000007941 */ /* 0x000fea0003800200 */
.L_x_73:
[----:B------:R-:W0:Y:S01]  /*0a90*/  SHFL.DOWN PT, R3, R6, 0x10, 0x1f ;  /* 0x0a001f0006037f89 */ /* 0x000e2200000e0000 */
[----:B------:R-:W2:Y:S01]  /*0aa0*/  S2UR UR5, SR_CgaCtaId ;  /* 0x00000000000579c3 */ /* 0x000ea20000008800 */
[----:B------:R-:W-:Y:S01]  /*0ab0*/  UMOV UR4, 0x400 ;  /* 0x0000040000047882 */ /* 0x000fe20000000000 */
[----:B------:R-:W-:Y:S01]  /*0ac0*/  BSSY.RECONVERGENT B0, `(.L_x_76) ;  /* 0x0000077000007945 */ /* 0x000fe20003800200 */
[----:B0-----:R-:W-:Y:S01]  /*0ad0*/  FADD R3, R3, R6 ;  /* 0x0000000603037221 */ /* 0x001fe20000000000 */
[----:B--2---:R-:W-:-:S04]  /*0ae0*/  ULEA UR4, UR5, UR4, 0x18 ;  /* 0x0000000405047291 */ /* 0x004fc8000f8ec0ff */
[----:B------:R-:W0:Y:S02]  /*0af0*/  SHFL.DOWN PT, R2, R3, 0x8, 0x1f ;  /* 0x09001f0003027f89 */ /* 0x000e2400000e0000 */
[----:B0-----:R-:W-:-:S05]  /*0b00*/  FADD R7, R3, R2 ;  /* 0x0000000203077221 */ /* 0x001fca0000000000 */
[----:B------:R-:W3:Y:S02]  /*0b10*/  SHFL.DOWN PT, R2, R7, 0x4, 0x1f ;  /* 0x08801f0007027f89 */ /* 0x000ee400000e0000 */
[----:B---3--:R-:W-:Y:S01]  /*0b20*/  FADD R8, R7, R2 ;  /* 0x0000000207087221 */ /* 0x008fe20000000000 */
[----:B------:R-:W-:-:S04]  /*0b30*/  IMAD.SHL.U32 R2, R0, 0x4, RZ ;  /* 0x0000000400027824 */ /* 0x000fc800078e00ff */
[----:B------:R-:W0:Y:S01]  /*0b40*/  SHFL.DOWN PT, R9, R8, 0x2, 0x1f ;  /* 0x08401f0008097f89 */ /* 0x000e2200000e0000 */
[----:B------:R-:W-:-:S04]  /*0b50*/  VIADD R3, R2, UR4 ;  /* 0x0000000402037c36 */ /* 0x000fc80008000000 */
[----:B------:R-:W-:Y:S02]  /*0b60*/  @!P0 IMAD R22, R22, 0x4, R3 ;  /* 0x0000000416168824 */ /* 0x000fe400078e0203 */
[----:B0-----:R-:W-:-:S05]  /*0b70*/  FADD R9, R8, R9 ;  /* 0x0000000908097221 */ /* 0x001fca0000000000 */
[----:B------:R-:W0:Y:S02]  /*0b80*/  SHFL.DOWN PT, R10, R9, 0x1, 0x1f ;  /* 0x08201f00090a7f89 */ /* 0x000e2400000e0000 */
[----:B0-----:R-:W-:-:S05]  /*0b90*/  FADD R7, R9, R10 ;  /* 0x0000000a09077221 */ /* 0x001fca0000000000 */
[----:B------:R0:W-:Y:S01]  /*0ba0*/  @!P0 STS [R22], R7 ;  /* 0x0000000716008388 */ /* 0x0001e20000000800 */
[----:B------:R-:W-:Y:S01]  /*0bb0*/  BAR.SYNC.DEFER_BLOCKING 0x0 ;  /* 0x0000000000007b1d */ /* 0x000fe20000010000 */
[----:B------:R-:W-:-:S13]  /*0bc0*/  ISETP.NE.AND P0, PT, R21, RZ, PT ;  /* 0x000000ff1500720c */ /* 0x000fda0003f05270 */
[----:B0-----:R-:W-:Y:S05]  /*0bd0*/  @P0 BRA `(.L_x_77) ;  /* 0x0000000400940947 */ /* 0x001fea0003800000 */
[----:B------:R0:W2:Y:S01]  /*0be0*/  LDS R15, [R2+UR4] ;  /* 0x00000004020f7984 */ /* 0x0000a20008000800 */
[----:B------:R-:W-:-:S13]  /*0bf0*/  ISETP.GE.U32.AND P0, PT, R20, 0x40, PT ;  /* 0x000000401400780c */ /* 0x000fda0003f06070 */
[----:B0-----:R-:W-:Y:S05]  /*0c00*/  @!P0 BRA `(.L_x_78) ;  /* 0x0000000400848947 */ /* 0x001fea0003800000 */
[C---:B------:R-:W-:Y:S01]  /*0c10*/  VIADD R6, R0.reuse, 0xfffffffe ;  /* 0xfffffffe00067836 */ /* 0x040fe20000000000 */
[----:B------:R-:W-:-:S04]  /*0c20*/  IADD3 R0, PT, PT, R0, -0x1, RZ ;  /* 0xffffffff00007810 */ /* 0x000fc80007ffe0ff */
[----:B------:R-:W-:Y:S01]  /*0c30*/  ISETP.GE.U32.AND P0, PT, R6, 0xf, PT ;  /* 0x0000000f0600780c */ /* 0x000fe20003f06070 */
[----:B------:R-:W-:Y:S01]  /*0c40*/  IMAD.MOV.U32 R6, RZ, RZ, 0x1 ;  /* 0x00000001ff067424 */ /* 0x000fe200078e00ff */
[----:B-1----:R-:W-:-:S11]  /*0c50*/  LOP3.LUT R19, R0, 0xf, RZ, 0xc0, !PT ;  /* 0x0000000f00137812 */ /* 0x002fd600078ec0ff */
[----:B------:R-:W-:Y:S05]  /*0c60*/  @!P0 BRA `(.L_x_79) ;  /* 0x0000000000a88947 */ /* 0x000fea0003800000 */
[----:B------:R-:W-:Y:S01]  /*0c70*/  LOP3.LUT R8, R0, 0xfffffff0, RZ, 0xc0, !PT ;  /* 0xfffffff000087812 */ /* 0x000fe200078ec0ff */
[----:B------:R-:W-:Y:S02]  /*0c80*/  VIADD R6, R3, 0x20 ;  /* 0x0000002003067836 */ /* 0x000fe40000000000 */
[----:B------:R-:W-:Y:S02]  /*0c90*/  IMAD.MOV.U32 R7, RZ, RZ, RZ ;  /* 0x000000ffff077224 */ /* 0x000fe400078e00ff */
[----:B------:R-:W-:-:S07]  /*0ca0*/  IMAD.MOV R8, RZ, RZ, -R8 ;  /* 0x000000ffff087224 */ /* 0x000fce00078e0a08 */
.L_x_80:
[----:B------:R-:W2:Y:S01]  /*0cb0*/  LDS R16, [R6+-0x1c] ;  /* 0xffffe40006107984 */ /* 0x000ea20000000800 */
[----:B------:R-:W-:Y:S01]  /*0cc0*/  IADD3 R8, PT, PT, R8, 0x10, RZ ;  /* 0x0000001008087810 */ /* 0x000fe20007ffe0ff */
[----:B------:R-:W-:Y:S02]  /*0cd0*/  VIADD R7, R7, 0x10 ;  /* 0x0000001007077836 */ /* 0x000fe40000000000 */
[----:B------:R-:W0:Y:S01]  /*0ce0*/  LDS R17, [R6+-0x18] ;  /* 0xffffe80006117984 */ /* 0x000e220000000800 */
[----:B------:R-:W-:-:S03]  /*0cf0*/  ISETP.NE.AND P0, PT, R8, RZ, PT ;  /* 0x000000ff0800720c */ /* 0x000fc60003f05270 */
[----:B------:R-:W1:Y:S04]  /*0d00*/  LDS R18, [R6+-0x14] ;  /* 0xffffec0006127984 */ /* 0x000e680000000800 */
[----:B------:R-:W3:Y:S04]  /*0d10*/  LDS R23, [R6+-0x10] ;  /* 0xfffff00006177984 */ /* 0x000ee80000000800 */
[----:B------:R-:W4:Y:S04]  /*0d20*/  LDS R14, [R6+-0xc] ;  /* 0xfffff400060e7984 */ /* 0x000f280000000800 */
[----:B------:R-:W5:Y:S04]  /*0d30*/  LDS R13, [R6+-0x8] ;  /* 0xfffff800060d7984 */ /* 0x000f680000000800 */
[----:B------:R-:W5:Y:S04]  /*0d40*/  LDS R9, [R6+-0x4] ;  /* 0xfffffc0006097984 */ /* 0x000f680000000800 */
[----:B------:R-:W5:Y:S04]  /*0d50*/  LDS R10, [R6] ;  /* 0x00000000060a7984 */ /* 0x000f680000000800 */
[----:B------:R-:W5:Y:S04]  /*0d60*/  LDS R11, [R6+0x4] ;  /* 0x00000400060b7984 */ /* 0x000f680000000800 */
[----:B------:R-:W5:Y:S01]  /*0d70*/  LDS R12, [R6+0x8] ;  /* 0x00000800060c7984 */ /* 0x000f620000000800 */
[----:B--2---:R-:W-:-:S03]  /*0d80*/  FADD R16, R16, R15 ;  /* 0x0000000f10107221 */ /* 0x004fc60000000000 */
[----:B------:R-:W2:Y:S01]  /*0d90*/  LDS R15, [R6+0xc] ;  /* 0x00000c00060f7984 */ /* 0x000ea20000000800 */
[----:B0-----:R-:W-:-:S03]  /*0da0*/  FADD R17, R16, R17 ;  /* 0x0000001110117221 */ /* 0x001fc60000000000 */
[----:B------:R-:W0:Y:S01]  /*0db0*/  LDS R16, [R6+0x10] ;  /* 0x0000100006107984 */ /* 0x000e220000000800 */
[----:B-1----:R-:W-:-:S03]  /*0dc0*/  FADD R18, R17, R18 ;  /* 0x0000001211127221 */ /* 0x002fc60000000000 */
[----:B------:R-:W1:Y:S01]  /*0dd0*/  LDS R17, [R6+0x14] ;  /* 0x0000140006117984 */ /* 0x000e620000000800 */
[----:B---3--:R-:W-:-:S03]  /*0de0*/  FADD R23, R18, R23 ;  /* 0x0000001712177221 */ /* 0x008fc60000000000 */
[----:B------:R-:W3:Y:S01]  /*0df0*/  LDS R18, [R6+0x18] ;  /* 0x0000180006127984 */ /* 0x000ee20000000800 */
[----:B----4-:R-:W-:-:S03]  /*0e00*/  FADD R22, R23, R14 ;  /* 0x0000000e17167221 */ /* 0x010fc60000000000 */
[----:B------:R-:W4:Y:S01]  /*0e10*/  LDS R14, [R6+0x1c] ;  /* 0x00001c00060e7984 */ /* 0x000f220000000800 */
[----:B-----5:R-:W-:-:S03]  /*0e20*/  FADD R22, R22, R13 ;  /* 0x0000000d16167221 */ /* 0x020fc60000000000 */
[----:B------:R5:W4:Y:S01]  /*0e30*/  LDS R13, [R6+0x20] ;  /* 0x00002000060d7984 */ /* 0x000b220000000800 */
[----:B------:R-:W-:-:S04]  /*0e40*/  FADD R9, R22, R9 ;  /* 0x0000000916097221 */ /* 0x000fc80000000000 */
[----:B------:R-:W-:Y:S01]  /*0e50*/  FADD R10, R9, R10 ;  /* 0x0000000a090a7221 */ /* 0x000fe20000000000 */
[----:B-----5:R-:W-:-:S03]  /*0e60*/  VIADD R6, R6, 0x40 ;  /* 0x0000004006067836 */ /* 0x020fc60000000000 */
[----:B------:R-:W-:-:S04]  /*0e70*/  FADD R11, R10, R11 ;  /* 0x0000000b0a0b7221 */ /* 0x000fc80000000000 */
[----:B------:R-:W-:-:S04]  /*0e80*/  FADD R12, R11, R12 ;  /* 0x0000000c0b0c7221 */ /* 0x000fc80000000000 */
[----:B--2---:R-:W-:-:S04]  /*0e90*/  FADD R15, R12, R15 ;  /* 0x0000000f0c0f7221 */ /* 0x004fc80000000000 */
[----:B0-----:R-:W-:-:S04]  /*0ea0*/  FADD R16, R15, R16 ;  /* 0x000000100f107221 */ /* 0x001fc80000000000 */
[----:B-1----:R-:W-:-:S04]  /*0eb0*/  FADD R17, R16, R17 ;  /* 0x0000001110117221 */ /* 0x002fc80000000000 */
[----:B---3--:R-:W-:-:S04]  /*0ec0*/  FADD R17, R17, R18 ;  /* 0x0000001211117221 */ /* 0x008fc80000000000 */
[----:B----4-:R-:W-:-:S04]  /*0ed0*/  FADD R14, R17, R14 ;  /* 0x0000000e110e7221 */ /* 0x010fc80000000000 */
[----:B------:R-:W-:Y:S01]  /*0ee0*/  FADD R15, R14, R13 ;  /* 0x0000000d0e0f7221 */ /* 0x000fe20000000000 */
[----:B------:R-:W-:Y:S06]  /*0ef0*/  @P0 BRA `(.L_x_80) ;  /* 0xfffffffc006c0947 */ /* 0x000fec000383ffff */
[----:B------:R-:W-:-:S07]  /*0f00*/  VIADD R6, R7, 0x1 ;  /* 0x0000000107067836 */ /* 0x000fce0000000000 */
.L_x_79:
[----:B------:R-:W-:-:S13]  /*0f10*/  ISETP.NE.AND P0, PT, R19, RZ, PT ;  /* 0x000000ff1300720c */ /* 0x000fda0003f05270 */
[----:B------:R-:W-:Y:S05]  /*0f20*/  @!P0 BRA `(.L_x_78) ;  /* 0x0000000000bc8947 */ /* 0x000fea0003800000 */
[----:B------:R-:W-:Y:S02]  /*0f30*/  ISETP.GE.U32.AND P0, PT, R19, 0x8, PT ;  /* 0x000000081300780c */ /* 0x000fe40003f06070 */
[----:B------:R-:W-:-:S04]  /*0f40*/  LOP3.LUT R10, R0, 0x7, RZ, 0xc0, !PT ;  /* 0x00000007000a7812 */ /* 0x000fc800078ec0ff */
[----:B------:R-:W-:-:S07]  /*0f50*/  ISETP.NE.AND P1, PT, R10, RZ, PT ;  /* 0x000000ff0a00720c */ /* 0x000fce0003f25270 */
[----:B------:R-:W-:Y:S06]  /*0f60*/  @!P0 BRA `(.L_x_81) ;  /* 0x0000000000488947 */ /* 0x000fec0003800000 */
[C---:B------:R-:W-:Y:S01]  /*0f70*/  IMAD R7, R6.reuse, 0x4, R3 ;  /* 0x0000000406077824 */ /* 0x040fe200078e0203 */
[----:B------:R-:W-:-:S04]  /*0f80*/  IADD3 R6, PT, PT, R6, 0x8, RZ ;  /* 0x0000000806067810 */ /* 0x000fc80007ffe0ff */
[----:B------:R-:W2:Y:S04]  /*0f90*/  LDS R8, [R7] ;  /* 0x0000000007087984 */ /* 0x000ea80000000800 */
[----:B------:R-:W0:Y:S04]  /*0fa0*/  LDS R9, [R7+0x4] ;  /* 0x0000040007097984 */ /* 0x000e280000000800 */
[----:B------:R-:W1:Y:S04]  /*0fb0*/  LDS R11, [R7+0x8] ;  /* 0x00000800070b7984 */ /* 0x000e680000000800 */
[----:B------:R-:W3:Y:S04]  /*0fc0*/  LDS R13, [R7+0xc] ;  /* 0x00000c00070d7984 */ /* 0x000ee80000000800 */
[----:B------:R-:W4:Y:S04]  /*0fd0*/  LDS R17, [R7+0x10] ;  /* 0x0000100007117984 */ /* 0x000f280000000800 */
[----:B------:R-:W5:Y:S04]  /*0fe0*/  LDS R19, [R7+0x14] ;  /* 0x0000140007137984 */ /* 0x000f680000000800 */
[----:B------:R-:W5:Y:S04]  /*0ff0*/  LDS R23, [R7+0x18] ;  /* 0x0000180007177984 */ /* 0x000f680000000800 */
[----:B------:R-:W5:Y:S01]  /*1000*/  LDS R25, [R7+0x1c] ;  /* 0x00001c0007197984 */ /* 0x000f620000000800 */
[----:B--2---:R-:W-:-:S04]  /*1010*/  FADD R8, R15, R8 ;  /* 0x000000080f087221 */ /* 0x004fc80000000000 */
[----:B0-----:R-:W-:-:S04]  /*1020*/  FADD R8, R8, R9 ;  /* 0x0000000908087221 */ /* 0x001fc80000000000 */
[----:B-1----:R-:W-:-:S04]  /*1030*/  FADD R8, R8, R11 ;  /* 0x0000000b08087221 */ /* 0x002fc80000000000 */
[----:B---3--:R-:W-:-:S04]  /*1040*/  FADD R8, R8, R13 ;  /* 0x0000000d08087221 */ /* 0x008fc80000000000 */
[----:B----4-:R-:W-:-:S04]  /*1050*/  FADD R8, R8, R17 ;  /* 0x0000001108087221 */ /* 0x010fc80000000000 */
[----:B-----5:R-:W-:-:S04]  /*1060*/  FADD R8, R8, R19 ;  /* 0x0000001308087221 */ /* 0x020fc80000000000 */
[----:B------:R-:W-:-:S04]  /*1070*/  FADD R8, R8, R23 ;  /* 0x0000001708087221 */ /* 0x000fc80000000000 */
[----:B------:R-:W-:-:S07]  /*1080*/  FADD R15, R8, R25 ;  /* 0x00000019080f7221 */ /* 0x000fce0000000000 */
.L_x_81:
[----:B------:R-:W-:Y:S05]  /*1090*/  @!P1 BRA `(.L_x_78) ;  /* 0x0000000000609947 */ /* 0x000fea0003800000 */
[----:B------:R-:W-:Y:S02]  /*10a0*/  ISETP.GE.U32.AND P0, PT, R10, 0x4, PT ;  /* 0x000000040a00780c */ /* 0x000fe40003f06070 */
[----:B------:R-:W-:-:S04]  /*10b0*/  LOP3.LUT R0, R0, 0x3, RZ, 0xc0, !PT ;  /* 0x0000000300007812 */ /* 0x000fc800078ec0ff */
[----:B------:R-:W-:-:S07]  /*10c0*/  ISETP.NE.AND P1, PT, R0, RZ, PT ;  /* 0x000000ff0000720c */ /* 0x000fce0003f25270 */
[----:B------:R-:W-:Y:S06]  /*10d0*/  @!P0 BRA `(.L_x_82) ;  /* 0x0000000000288947 */ /* 0x000fec0003800000 */
[C---:B------:R-:W-:Y:S02]  /*10e0*/  IMAD R3, R6.reuse, 0x4, R3 ;  /* 0x0000000406037824 */ /* 0x040fe400078e0203 */
[----:B------:R-:W-:-:S03]  /*10f0*/  VIADD R6, R6, 0x4 ;  /* 0x0000000406067836 */ /* 0x000fc60000000000 */
[----:B------:R-:W2:Y:S04]  /*1100*/  LDS R8, [R3] ;  /* 0x0000000003087984 */ /* 0x000ea80000000800 */
[----:B------:R-:W0:Y:S04]  /*1110*/  LDS R7, [R3+0x4] ;  /* 0x0000040003077984 */ /* 0x000e280000000800 */
[----:B------:R-:W1:Y:S04]  /*1120*/  LDS R10, [R3+0x8] ;  /* 0x00000800030a7984 */ /* 0x000e680000000800 */
[----:B------:R-:W3:Y:S01]  /*1130*/  LDS R12, [R3+0xc] ;  /* 0x00000c00030c7984 */ /* 0x000ee20000000800 */
[----:B--2---:R-:W-:-:S04]  /*1140*/  FADD R8, R15, R8 ;  /* 0x000000080f087221 */ /* 0x004fc80000000000 */
[----:B0-----:R-:W-:-:S04]  /*1150*/  FADD R7, R8, R7 ;  /* 0x0000000708077221 */ /* 0x001fc80000000000 */
[----:B-1----:R-:W-:-:S04]  /*1160*/  FADD R7, R7, R10 ;  /* 0x0000000a07077221 */ /* 0x002fc80000000000 */
[----:B---3--:R-:W-:-:S07]  /*1170*/  FADD R15, R7, R12 ;  /* 0x0000000c070f7221 */ /* 0x008fce0000000000 */
.L_x_82:
[----:B------:R-:W-:Y:S05]  /*1180*/  @!P1 BRA `(.L_x_78) ;  /* 0x0000000000249947 */ /* 0x000fea0003800000 */
[----:B------:R-:W-:Y:S02]  /*1190*/  IMAD R6, R6, 0x4, R2 ;  /* 0x0000000406067824 */ /* 0x000fe400078e0202 */
[----:B------:R-:W-:-:S03]  /*11a0*/  IMAD.MOV R0, RZ, RZ, -R0 ;  /* 0x000000ffff007224 */ /* 0x000fc600078e0a00 */
[----:B------:R-:W-:-:S07]  /*11b0*/  IADD3 R6, PT, PT, R6, UR4, RZ ;  /* 0x0000000406067c10 */ /* 0x000fce000fffe0ff */
.L_x_83:
[----:B------:R0:W2:Y:S01]  /*11c0*/  LDS R8, [R6] ;  /* 0x0000000006087984 */ /* 0x0000a20000000800 */
[----:B------:R-:W-:-:S05]  /*11d0*/  VIADD R0, R0, 0x1 ;  /* 0x0000000100007836 */ /* 0x000fca0000000000 */
[----:B------:R-:W-:Y:S01]  /*11e0*/  ISETP.NE.AND P0, PT, R0, RZ, PT ;  /* 0x000000ff0000720c */ /* 0x000fe20003f05270 */
[----:B0-----:R-:W-:Y:S02]  /*11f0*/  VIADD R6, R6, 0x4 ;  /* 0x0000000406067836 */ /* 0x001fe40000000000 */
[----:B--2---:R-:W-:-:S10]  /*1200*/  FADD R15, R8, R15 ;  /* 0x0000000f080f7221 */ /* 0x004fd40000000000 */
[----:B------:R-:W-:Y:S05]  /*1210*/  @P0 BRA `(.L_x_83) ;  /* 0xfffffffc00e80947 */ /* 0x000fea000383ffff */
.L_x_78:
[----:B--2---:R0:W-:Y:S02]  /*1220*/  STS [R2+UR4], R15 ;  /* 0x0000000f02007988 */ /* 0x0041e40008000804 */
.L_x_77:
[----:B------:R-:W-:Y:S05]  /*1230*/  BSYNC.RECONVERGENT B0 ;  /* 0x0000000000007941 */ /* 0x000fea0003800200 */
.L_x_76:
[----:B------:R-:W-:Y:S01]  /*1240*/  BAR.SYNC.DEFER_BLOCKING 0x0 ;  /* 0x0000000000007b1d */ /* 0x000fe20000010000 */
[----:B------:R-:W-:-:S13]  /*1250*/  ISETP.GE.AND P0, PT, R21, R24, PT ;  /* 0x000000181500720c */ /* 0x000fda0003f06270 */
[----:B------:R-:W-:Y:S05]  /*1260*/  @P0 EXIT ;  /* 0x000000000000094d */ /* 0x000fea0003800000 */
[----:B------:R2:W3:Y:S01]  /*1270*/  LDS R3, [R2+UR4] ;  /* 0x0000000402037984 */ /* 0x0004e20008000800 */
[----:B------:R-:W4:Y:S02]  /*1280*/  LDCU UR4, c[0x0][0x394] ;  /* 0x00007280ff0477ac */ /* 0x000f240008000800 */
.L_x_86:
[----:B------:R-:W-:-:S05]  /*1290*/  IMAD.WIDE R6, R21, 0x4, R4 ;  /* 0x0000000415067825 */ /* 0x000fca00078e0204 */
[----:B------:R-:W5:Y:S01]  /*12a0*/  LDG.E R0, desc[UR8][R6.64] ;  /* 0x0000000806007981 */ /* 0x000f62000c1e1900 */
[----:B0-23--:R-:W0:Y:S01]  /*12b0*/  MUFU.RCP R2, R3 ;  /* 0x0000000300027308 */ /* 0x00de220000001000 */
[----:B------:R-:W-:Y:S01]  /*12c0*/  BSSY.RECONVERGENT B0, `(.L_x_84) ;  /* 0x000000b000007945 */ /* 0x000fe20003800200 */
[----:B0-----:R-:W-:-:S04]  /*12d0*/  FFMA R9, -R3, R2, 1 ;  /* 0x3f80000003097423 */ /* 0x001fc80000000102 */
[----:B------:R-:W-:Y:S02]  /*12e0*/  FFMA R9, R2, R9, R2 ;  /* 0x0000000902097223 */ /* 0x000fe40000000002 */
[----:B-----5:R-:W0:Y:S02]  /*12f0*/  FCHK P0, R0, R3 ;  /* 0x0000000300007302 */ /* 0x020e240000000000 */
[----:B------:R-:W-:-:S04]  /*1300*/  FFMA R2, R0, R9, RZ ;  /* 0x0000000900027223 */ /* 0x000fc800000000ff */
[----:B------:R-:W-:-:S04]  /*1310*/  FFMA R8, -R3, R2, R0 ;  /* 0x0000000203087223 */ /* 0x000fc80000000100 */
[----:B------:R-:W-:Y:S01]  /*1320*/  FFMA R9, R9, R8, R2 ;  /* 0x0000000809097223 */ /* 0x000fe20000000002 */
[----:B0-----:R-:W-:Y:S06]  /*1330*/  @!P0 BRA `(.L_x_85) ;  /* 0x00000000000c8947 */ /* 0x001fec0003800000 */
[----:B------:R-:W-:-:S07]  /*1340*/  MOV R2, 0x1360 ;  /* 0x0000136000027802 */ /* 0x000fce0000000f00 */
[----:B-1--4-:R-:W-:Y:S05]  /*1350*/  CALL.REL.NOINC `($__internal_2_$__cuda_sm3x_div_rn_noftz_f32_slowpath) ;  /* 0x00000000001c7944 */ /* 0x012fea0003c00000 */
[----:B------:R-:W-:-:S07]  /*1360*/  IMAD.MOV.U32 R9, RZ, RZ, R0 ;  /* 0x000000ffff097224 */ /* 0x000fce00078e0000 */
.L_x_85:
[----:B----4-:R-:W-:Y:S05]  /*1370*/  BSYNC.RECONVERGENT B0 ;  /* 0x0000000000007941 */ /* 0x010fea0003800200 */
.L_x_84:
[----:B------:R0:W-:Y:S01]  /*1380*/  STG.E desc[UR8][R6.64], R9 ;  /* 0x0000000906007986 */ /* 0x0001e2000c101908 */
[----:B------:R-:W-:-:S05]  /*1390*/  IMAD.IADD R21, R20, 0x1, R21 ;  /* 0x0000000114157824 */ /* 0x000fca00078e0215 */
[----:B------:R-:W-:-:S13]  /*13a0*/  ISETP.GE.AND P0, PT, R21, UR4, PT ;  /* 0x0000000415007c0c */ /* 0x000fda000bf06270 */
[----:B0-----:R-:W-:Y:S05]  /*13b0*/  @!P0 BRA `(.L_x_86) ;  /* 0xfffffffc00b48947 */ /* 0x001fea000383ffff */
[----:B------:R-:W-:Y:S05]  /*13c0*/  EXIT ;  /* 0x000000000000794d */ /* 0x000fea0003800000 */
        .weak           $__internal_2_$__cuda_sm3x_div_rn_noftz_f32_slowpath
        .type           $__internal_2_$__cuda_sm3x_div_rn_noftz_f32_slowpath,@function
        .size           $__internal_2_$__cuda_sm3x_div_rn_noftz_f32_slowpath,(.L_x_200 - $__internal_2_$__cuda_sm3x_div_rn_noftz_f32_slowpath)
$__internal_2_$__cuda_sm3x_div_rn_noftz_f32_slowpath:
[--C-:B------:R-:W-:Y:S01]  /*13d0*/  SHF.R.U32.HI R9, RZ, 0x17, R3.reuse ;  /* 0x00000017ff097819 */ /* 0x100fe20000011603 */
[----:B------:R-:W-:Y:S01]  /*13e0*/  BSSY.RECONVERGENT B1, `(.L_x_87) ;  /* 0x0000064000017945 */ /* 0x000fe20003800200 */
[--C-:B------:R-:W-:Y:S01]  /*13f0*/  SHF.R.U32.HI R8, RZ, 0x17, R0.reuse ;  /* 0x00000017ff087819 */ /* 0x100fe20000011600 */
[----:B------:R-:W-:Y:S01]  /*1400*/  IMAD.MOV.U32 R10, RZ, RZ, R0 ;  /* 0x000000ffff0a7224 */ /* 0x000fe200078e0000 */
[----:B------:R-:W-:Y:S01]  /*1410*/  LOP3.LUT R9, R9, 0xff, RZ, 0xc0, !PT ;  /* 0x000000ff09097812 */ /* 0x000fe200078ec0ff */
[----:B------:R-:W-:Y:S01]  /*1420*/  IMAD.MOV.U32 R11, RZ, RZ, R3 ;  /* 0x000000ffff0b7224 */ /* 0x000fe200078e0003 */
[----:B------:R-:W-:Y:S02]  /*1430*/  LOP3.LUT R14, R8, 0xff, RZ, 0xc0, !PT ;  /* 0x000000ff080e7812 */ /* 0x000fe400078ec0ff */
[----:B------:R-:W-:-:S03]  /*1440*/  IADD3 R12, PT, PT, R9, -0x1, RZ ;  /* 0xffffffff090c7810 */ /* 0x000fc60007ffe0ff */
[----:B------:R-:W-:Y:S01]  /*1450*/  VIADD R13, R14, 0xffffffff ;  /* 0xffffffff0e0d7836 */ /* 0x000fe20000000000 */
[----:B------:R-:W-:-:S04]  /*1460*/  ISETP.GT.U32.AND P0, PT, R12, 0xfd, PT ;  /* 0x000000fd0c00780c */ /* 0x000fc80003f04070 */
[----:B------:R-:W-:-:S13]  /*1470*/  ISETP.GT.U32.OR P0, PT, R13, 0xfd, P0 ;  /* 0x000000fd0d00780c */ /* 0x000fda0000704470 */
[----:B------:R-:W-:Y:S01]  /*1480*/  @!P0 IMAD.MOV.U32 R8, RZ, RZ, RZ ;  /* 0x000000ffff088224 */ /* 0x000fe200078e00ff */
[----:B------:R-:W-:Y:S06]  /*1490*/  @!P0 BRA `(.L_x_88) ;  /* 0x00000000005c8947 */ /* 0x000fec0003800000 */
[----:B------:R-:W-:Y:S02]  /*14a0*/  FSETP.GTU.FTZ.AND P1, PT, |R3|, +INF , PT ;  /* 0x7f8000000300780b */ /* 0x000fe40003f3c200 */
[----:B------:R-:W-:-:S04]  /*14b0*/  FSETP.GTU.FTZ.AND P0, PT, |R0|, +INF , PT ;  /* 0x7f8000000000780b */ /* 0x000fc80003f1c200 */
[----:B------:R-:W-:-:S13]  /*14c0*/  PLOP3.LUT P0, PT, P0, P1, PT, 0xf8, 0x8f ;  /* 0x00000000008f781c */ /* 0x000fda0000703f70 */
[----:B------:R-:W-:Y:S05]  /*14d0*/  @P0 BRA `(.L_x_89) ;  /* 0x00000004004c0947 */ /* 0x000fea0003800000 */
[----:B------:R-:W-:-:S13]  /*14e0*/  LOP3.LUT P0, RZ, R11, 0x7fffffff, R10, 0xc8, !PT ;  /* 0x7fffffff0bff7812 */ /* 0x000fda000780c80a */
[----:B------:R-:W-:Y:S05]  /*14f0*/  @!P0 BRA `(.L_x_90) ;  /* 0x00000004003c8947 */ /* 0x000fea0003800000 */
[C---:B------:R-:W-:Y:S02]  /*1500*/  FSETP.NEU.FTZ.AND P2, PT, |R0|.reuse, +INF , PT ;  /* 0x7f8000000000780b */ /* 0x040fe40003f5d200 */
[----:B------:R-:W-:Y:S02]  /*1510*/  FSETP.NEU.FTZ.AND P1, PT, |R3|, +INF , PT ;  /* 0x7f8000000300780b */ /* 0x000fe40003f3d200 */
[----:B------:R-:W-:-:S11]  /*1520*/  FSETP.NEU.FTZ.AND P0, PT, |R0|, +INF , PT ;  /* 0x7f8000000000780b */ /* 0x000fd60003f1d200 */
[----:B------:R-:W-:Y:S05]  /*1530*/  @!P1 BRA !P2, `(.L_x_90) ;  /* 0x00000004002c9947 */ /* 0x000fea0005000000 */
[----:B------:R-:W-:-:S04]  /*1540*/  LOP3.LUT P2, RZ, R10, 0x7fffffff, RZ, 0xc0, !PT ;  /* 0x7fffffff0aff7812 */ /* 0x000fc8000784c0ff */
[----:B------:R-:W-:-:S13]  /*1550*/  PLOP3.LUT P1, PT, P1, P2, PT, 0x2f, 0xf2 ;  /* 0x0000000000f2781c */ /* 0x000fda0000f24577 */
[----:B------:R-:W-:Y:S05]  /*1560*/  @P1 BRA `(.L_x_91) ;  /* 0x0000000400181947 */ /* 0x000fea0003800000 */
[----:B------:R-:W-:-:S04]  /*1570*/  LOP3.LUT P1, RZ, R11, 0x7fffffff, RZ, 0xc0, !PT ;  /* 0x7fffffff0bff7812 */ /* 0x000fc8000782c0ff */
[----:B------:R-:W-:-:S13]  /*1580*/  PLOP3.LUT P0, PT, P0, P1, PT, 0x2f, 0xf2 ;  /* 0x0000000000f2781c */ /* 0x000fda0000702577 */
[----:B------:R-:W-:Y:S05]  /*1590*/  @P0 BRA `(.L_x_92) ;  /* 0x0000000400000947 */ /* 0x000fea0003800000 */
[----:B------:R-:W-:Y:S02]  /*15a0*/  ISETP.GE.AND P0, PT, R13, RZ, PT ;  /* 0x000000ff0d00720c */ /* 0x000fe40003f06270 */
[----:B------:R-:W-:-:S11]  /*15b0*/  ISETP.GE.AND P1, PT, R12, RZ, PT ;  /* 0x000000ff0c00720c */ /* 0x000fd60003f26270 */
[----:B------:R-:W-:Y:S01]  /*15c0*/  @P0 MOV R8, RZ ;  /* 0x000000ff00080202 */ /* 0x000fe20000000f00 */
[----:B------:R-:W-:Y:S02]  /*15d0*/  @!P0 IMAD.MOV.U32 R8, RZ, RZ, -0x40 ;  /* 0xffffffc0ff088424 */ /* 0x000fe400078e00ff */
[----:B------:R-:W-:Y:S01]  /*15e0*/  @!P0 FFMA R10, R0, 1.84467440737095516160e+19, RZ ;  /* 0x5f800000000a8823 */ /* 0x000fe200000000ff */
[----:B------:R-:W-:Y:S01]  /*15f0*/  @!P1 FFMA R11, R3, 1.84467440737095516160e+19, RZ ;  /* 0x5f800000030b9823 */ /* 0x000fe200000000ff */
[----:B------:R-:W-:-:S07]  /*1600*/  @!P1 VIADD R8, R8, 0x40 ;  /* 0x0000004008089836 */ /* 0x000fce0000000000 */
.L_x_88:
[----:B------:R-:W-:Y:S01]  /*1610*/  LEA R0, R9, 0xc0800000, 0x17 ;  /* 0xc080000009007811 */ /* 0x000fe200078eb8ff */
[----:B------:R-:W-:Y:S04]  /*1620*/  BSSY.RECONVERGENT B2, `(.L_x_93) ;  /* 0x0000036000027945 */ /* 0x000fe80003800200 */
[----:B------:R-:W-:Y:S02]  /*1630*/  IMAD.IADD R12, R11, 0x1, -R0 ;  /* 0x000000010b0c7824 */ /* 0x000fe400078e0a00 */
[----:B------:R-:W-:Y:S02]  /*1640*/  VIADD R11, R14, 0xffffff81 ;  /* 0xffffff810e0b7836 */ /* 0x000fe40000000000 */
[----:B------:R-:W0:Y:S01]  /*1650*/  MUFU.RCP R13, R12 ;  /* 0x0000000c000d7308 */ /* 0x000e220000001000 */
[----:B------:R-:W-:Y:S01]  /*1660*/  FADD.FTZ R15, -R12, -RZ ;  /* 0x800000ff0c0f7221 */ /* 0x000fe20000010100 */
[C---:B------:R-:W-:Y:S01]  /*1670*/  IMAD R0, R11.reuse, -0x800000, R10 ;  /* 0xff8000000b007824 */ /* 0x040fe200078e020a */
[----:B------:R-:W-:-:S04]  /*1680*/  IADD3 R11, PT, PT, R11, 0x7f, -R9 ;  /* 0x0000007f0b0b7810 */ /* 0x000fc80007ffe809 */
[----:B------:R-:W-:Y:S01]  /*1690*/  IADD3 R11, PT, PT, R11, R8, RZ ;  /* 0x000000080b0b7210 */ /* 0x000fe20007ffe0ff */
[----:B0-----:R-:W-:-:S04]  /*16a0*/  FFMA R14, R13, R15, 1 ;  /* 0x3f8000000d0e7423 */ /* 0x001fc8000000000f */
[----:B------:R-:W-:-:S04]  /*16b0*/  FFMA R17, R13, R14, R13 ;  /* 0x0000000e0d117223 */ /* 0x000fc8000000000d */
[----:B------:R-:W-:-:S04]  /*16c0*/  FFMA R10, R0, R17, RZ ;  /* 0x00000011000a7223 */ /* 0x000fc800000000ff */
[----:B------:R-:W-:-:S04]  /*16d0*/  FFMA R13, R15, R10, R0 ;  /* 0x0000000a0f0d7223 */ /* 0x000fc80000000000 */
[----:B------:R-:W-:-:S04]  /*16e0*/  FFMA R14, R17, R13, R10 ;  /* 0x0000000d110e7223 */ /* 0x000fc8000000000a */
[----:B------:R-:W-:-:S04]  /*16f0*/  FFMA R15, R15, R14, R0 ;  /* 0x0000000e0f0f7223 */ /* 0x000fc80000000000 */
[----:B------:R-:W-:-:S05]  /*1700*/  FFMA R0, R17, R15, R14 ;  /* 0x0000000f11007223 */ /* 0x000fca000000000e */
[----:B------:R-:W-:-:S04]  /*1710*/  SHF.R.U32.HI R9, RZ, 0x17, R0 ;  /* 0x00000017ff097819 */ /* 0x000fc80000011600 */
[----:B------:R-:W-:-:S05]  /*1720*/  LOP3.LUT R9, R9, 0xff, RZ, 0xc0, !PT ;  /* 0x000000ff09097812 */ /* 0x000fca00078ec0ff */
[----:B------:R-:W-:-:S04]  /*1730*/  IMAD.IADD R12, R9, 0x1, R11 ;  /* 0x00000001090c7824 */ /* 0x000fc800078e020b */
[----:B------:R-:W-:-:S05]  /*1740*/  VIADD R8, R12, 0xffffffff ;  /* 0xffffffff0c087836 */ /* 0x000fca0000000000 */
[----:B------:R-:W-:-:S13]  /*1750*/  ISETP.GE.U32.AND P0, PT, R8, 0xfe, PT ;  /* 0x000000fe0800780c */ /* 0x000fda0003f06070 */
[----:B------:R-:W-:Y:S05]  /*1760*/  @!P0 BRA `(.L_x_94) ;  /* 0x0000000000808947 */ /* 0x000fea0003800000 */
[----:B------:R-:W-:-:S13]  /*1770*/  ISETP.GT.AND P0, PT, R12, 0xfe, PT ;  /* 0x000000fe0c00780c */ /* 0x000fda0003f04270 */
[----:B------:R-:W-:Y:S05]  /*1780*/  @P0 BRA `(.L_x_95) ;  /* 0x00000000006c0947 */ /* 0x000fea0003800000 */
[----:B------:R-:W-:-:S13]  /*1790*/  ISETP.GE.AND P0, PT, R12, 0x1, PT ;  /* 0x000000010c00780c */ /* 0x000fda0003f06270 */
[----:B------:R-:W-:Y:S05]  /*17a0*/  @P0 BRA `(.L_x_96) ;  /* 0x0000000000740947 */ /* 0x000fea0003800000 */
[----:B------:R-:W-:Y:S02]  /*17b0*/  ISETP.GE.AND P0, PT, R12, -0x18, PT ;  /* 0xffffffe80c00780c */ /* 0x000fe40003f06270 */
[----:B------:R-:W-:-:S11]  /*17c0*/  LOP3.LUT R0, R0, 0x80000000, RZ, 0xc0, !PT ;  /* 0x8000000000007812 */ /* 0x000fd600078ec0ff */
[----:B------:R-:W-:Y:S05]  /*17d0*/  @!P0 BRA `(.L_x_96) ;  /* 0x0000000000688947 */ /* 0x000fea0003800000 */
[CCC-:B------:R-:W-:Y:S01]  /*17e0*/  FFMA.RZ R8, R17.reuse, R15.reuse, R14.reuse ;  /* 0x0000000f11087223 */ /* 0x1c0fe2000000c00e */
[C---:B------:R-:W-:Y:S02]  /*17f0*/  VIADD R11, R12.reuse, 0x20 ;  /* 0x000000200c0b7836 */ /* 0x040fe40000000000 */
[CCC-:B------:R-:W-:Y:S01]  /*1800*/  FFMA.RM R9, R17.reuse, R15.reuse, R14.reuse ;  /* 0x0000000f11097223 */ /* 0x1c0fe2000000400e */
[----:B------:R-:W-:Y:S02]  /*1810*/  ISETP.NE.AND P2, PT, R12, RZ, PT ;  /* 0x000000ff0c00720c */ /* 0x000fe40003f45270 */
[----:B------:R-:W-:Y:S01]  /*1820*/  LOP3.LUT R10, R8, 0x7fffff, RZ, 0xc0, !PT ;  /* 0x007fffff080a7812 */ /* 0x000fe200078ec0ff */
[----:B------:R-:W-:Y:S01]  /*1830*/  FFMA.RP R8, R17, R15, R14 ;  /* 0x0000000f11087223 */ /* 0x000fe2000000800e */
[----:B------:R-:W-:Y:S01]  /*1840*/  ISETP.NE.AND P1, PT, R12, RZ, PT ;  /* 0x000000ff0c00720c */ /* 0x000fe20003f25270 */
[----:B------:R-:W-:Y:S01]  /*1850*/  IMAD.MOV R12, RZ, RZ, -R12 ;  /* 0x000000ffff0c7224 */ /* 0x000fe200078e0a0c */
[----:B------:R-:W-:-:S02]  /*1860*/  LOP3.LUT R10, R10, 0x800000, RZ, 0xfc, !PT ;  /* 0x008000000a0a7812 */ /* 0x000fc400078efcff */
[----:B------:R-:W-:Y:S02]  /*1870*/  FSETP.NEU.FTZ.AND P0, PT, R8, R9, PT ;  /* 0x000000090800720b */ /* 0x000fe40003f1d000 */
[----:B------:R-:W-:Y:S02]  /*1880*/  SHF.L.U32 R11, R10, R11, RZ ;  /* 0x0000000b0a0b7219 */ /* 0x000fe400000006ff */
[----:B------:R-:W-:Y:S02]  /*1890*/  SEL R9, R12, RZ, P2 ;  /* 0x000000ff0c097207 */ /* 0x000fe40001000000 */
[----:B------:R-:W-:Y:S02]  /*18a0*/  ISETP.NE.AND P1, PT, R11, RZ, P1 ;  /* 0x000000ff0b00720c */ /* 0x000fe40000f25270 */
[----:B------:R-:W-:Y:S02]  /*18b0*/  SHF.R.U32.HI R9, RZ, R9, R10 ;  /* 0x00000009ff097219 */ /* 0x000fe4000001160a */
[----:B------:R-:W-:-:S02]  /*18c0*/  PLOP3.LUT P0, PT, P0, P1, PT, 0xf8, 0x8f ;  /* 0x00000000008f781c */ /* 0x000fc40000703f70 */
[----:B------:R-:W-:Y:S02]  /*18d0*/  SHF.R.U32.HI R11, RZ, 0x1, R9 ;  /* 0x00000001ff0b7819 */ /* 0x000fe40000011609 */
[----:B------:R-:W-:-:S04]  /*18e0*/  SEL R8, RZ, 0x1, !P0 ;  /* 0x00000001ff087807 */ /* 0x000fc80004000000 */
[----:B------:R-:W-:-:S04]  /*18f0*/  LOP3.LUT R8, R8, 0x1, R11, 0xf8, !PT ;  /* 0x0000000108087812 */ /* 0x000fc800078ef80b */
[----:B------:R-:W-:-:S04]  /*1900*/  LOP3.LUT R8, R8, R9, RZ, 0xc0, !PT ;  /* 0x0000000908087212 */ /* 0x000fc800078ec0ff */
[----:B------:R-:W-:-:S04]  /*1910*/  IADD3 R11, PT, PT, R11, R8, RZ ;  /* 0x000000080b0b7210 */ /* 0x000fc80007ffe0ff */
[----:B------:R-:W-:Y:S01]  /*1920*/  LOP3.LUT R0, R11, R0, RZ, 0xfc, !PT ;  /* 0x000000000b007212 */ /* 0x000fe200078efcff */
[----:B------:R-:W-:Y:S06]  /*1930*/  BRA `(.L_x_96) ;  /* 0x0000000000107947 */ /* 0x000fec0003800000 */
.L_x_95:
[----:B------:R-:W-:-:S04]  /*1940*/  LOP3.LUT R0, R0, 0x80000000, RZ, 0xc0, !PT ;  /* 0x8000000000007812 */ /* 0x000fc800078ec0ff */
[----:B------:R-:W-:Y:S01]  /*1950*/  LOP3.LUT R0, R0, 0x7f800000, RZ, 0xfc, !PT ;  /* 0x7f80000000007812 */ /* 0x000fe200078efcff */
[----:B------:R-:W-:Y:S06]  /*1960*/  BRA `(.L_x_96) ;  /* 0x0000000000047947 */ /* 0x000fec0003800000 */
.L_x_94:
[----:B------:R-:W-:-:S07]  /*1970*/  IMAD R0, R11, 0x800000, R0 ;  /* 0x008000000b007824 */ /* 0x000fce00078e0200 */
.L_x_96:
[----:B------:R-:W-:Y:S05]  /*1980*/  BSYNC.RECONVERGENT B2 ;  /* 0x0000000000027941 */ /* 0x000fea0003800200 */
.L_x_93:
[----:B------:R-:W-:Y:S05]  /*1990*/  BRA `(.L_x_97) ;  /* 0x0000000000207947 */ /* 0x000fea0003800000 */
.L_x_92:
[----:B------:R-:W-:-:S04]  /*19a0*/  LOP3.LUT R0, R11, 0x80000000, R10, 0x48, !PT ;  /* 0x800000000b007812 */ /* 0x000fc800078e480a */
[----:B------:R-:W-:Y:S01]  /*19b0*/  LOP3.LUT R0, R0, 0x7f800000, RZ, 0xfc, !PT ;  /* 0x7f80000000007812 */ /* 0x000fe200078efcff */
[----:B------:R-:W-:Y:S06]  /*19c0*/  BRA `(.L_x_97) ;  /* 0x0000000000147947 */ /* 0x000fec0003800000 */
.L_x_91:
[----:B------:R-:W-:Y:S01]  /*19d0*/  LOP3.LUT R0, R11, 0x80000000, R10, 0x48, !PT ;  /* 0x800000000b007812 */ /* 0x000fe200078e480a */
[----:B------:R-:W-:Y:S06]  /*19e0*/  BRA `(.L_x_97) ;  /* 0x00000000000c7947 */ /* 0x000fec0003800000 */
.L_x_90:
[----:B------:R-:W0:Y:S01]  /*19f0*/  MUFU.RSQ R0, -QNAN ;  /* 0xffc0000000007908 */ /* 0x000e220000001400 */
[----:B------:R-:W-:Y:S05]  /*1a00*/  BRA `(.L_x_97) ;  /* 0x0000000000047947 */ /* 0x000fea0003800000 */
.L_x_89:
[----:B------:R-:W-:-:S07]  /*1a10*/  FADD.FTZ R0, R0, R3 ;  /* 0x0000000300007221 */ /* 0x000fce0000010000 */
.L_x_97:
[----:B------:R-:W-:Y:S05]  /*1a20*/  BSYNC.RECONVERGENT B1 ;  /* 0x0000000000017941 */ /* 0x000fea0003800200 */
.L_x_87:
[----:B------:R-:W-:Y:S02]  /*1a30*/  IMAD.MOV.U32 R8, RZ, RZ, R2 ;  /* 0x000000ffff087224 */ /* 0x000fe400078e0002 */
[----:B------:R-:W-:-:S04]  /*1a40*/  IMAD.MOV.U32 R9, RZ, RZ, 0x0 ;  /* 0x00000000ff097424 */ /* 0x000fc800078e00ff */
[----:B0-----:R-:W-:Y:S05]  /*1a50*/  RET.REL.NODEC R8 `(softmax_forward_kernel4) ;  /* 0xffffffe408687950 */ /* 0x001fea0003c3ffff */
.L_x_98:
        /* <DEDUP_REMOVED lines=10> */
.L_x_200:


//--------------------- .text.softmax_autoregressive_backward_kernel --------------------------
	.section	.text.softmax_autoregressive_backward_kernel,"ax",@progbits
	.align	128
        .global         softmax_autoregressive_backward_kernel
        .type           softmax_autoregressive_backward_kernel,@function
        .size           softmax_autoregressive_backward_kernel,(.L_x_202 - softmax_autoregressive_backward_kernel)
        .other          softmax_autoregressive_backward_kernel,@"STO_CUDA_ENTRY STV_DEFAULT"
softmax_autoregressive_backward_kernel:
.text.softmax_autoregressive_backward_kernel:
        /* <DEDUP_REMOVED lines=26> */
[----:B0-----:R-:W-:-:S06]  /*01a0*/  IADD3 R2, PT, PT, R0, 0xffffffe, RZ ;  /* 0x0ffffffe00027810 */ /* 0x001fcc0007ffe0ff */
[----:B------:R0:W2:Y:S02]  /*01b0*/  F2I.FTZ.U32.TRUNC.NTZ R3, R2 ;  /* 0x0000000200037305 */ /* 0x0000a4000021f000 */
[----:B0-----:R-:W-:Y:S01]  /*01c0*/  HFMA2 R2, -RZ, RZ, 0, 0 ;  /* 0x00000000ff027431 */ /* 0x001fe200000001ff */
[----:B--2---:R-:W-:-:S05]  /*01d0*/  IADD3 R4, PT, PT, RZ, -R3, RZ ;  /* 0x80000003ff047210 */ /* 0x004fca0007ffe0ff */
[----:B------:R-:W-:Y:S01]  /*01e0*/  IMAD R7, R4, R5, RZ ;  /* 0x0000000504077224 */ /* 0x000fe200078e02ff */
[----:B------:R-:W-:-:S03]  /*01f0*/  IABS R4, R12 ;  /* 0x0000000c00047213 */ /* 0x000fc60000000000 */
[----:B------:R-:W-:-:S06]  /*0200*/  IMAD.HI.U32 R3, R3, R7, R2 ;  /* 0x0000000703037227 */ /* 0x000fcc00078e0002 */
[----:B------:R-:W-:-:S05]  /*0210*/  IMAD.HI.U32 R3, R3, R4, RZ ;  /* 0x0000000403037227 */ /* 0x000fca00078e00ff */
[----:B------:R-:W-:-:S05]  /*0220*/  IADD3 R0, PT, PT, -R3, RZ, RZ ;  /* 0x000000ff03007210 */ /* 0x000fca0007ffe1ff */
[----:B------:R-:W-:-:S05]  /*0230*/  IMAD R0, R5, R0, R4 ;  /* 0x0000000005007224 */ /* 0x000fca00078e0204 */
[----:B------:R-:W-:-:S13]  /*0240*/  ISETP.GT.U32.AND P1, PT, R5, R0, PT ;  /* 0x000000000500720c */ /* 0x000fda0003f24070 */
[-C--:B------:R-:W-:Y:S02]  /*0250*/  @!P1 IADD3 R0, PT, PT, R0, -R5.reuse, RZ ;  /* 0x8000000500009210 */ /* 0x080fe40007ffe0ff */
[----:B------:R-:W-:Y:S02]  /*0260*/  @!P1 IADD3 R3, PT, PT, R3, 0x1, RZ ;  /* 0x0000000103039810 */ /* 0x000fe40007ffe0ff */
[----:B------:R-:W-:Y:S02]  /*0270*/  ISETP.GE.U32.AND P0, PT, R0, R5, PT ;  /* 0x000000050000720c */ /* 0x000fe40003f06070 */
[----:B------:R-:W-:Y:S02]  /*0280*/  LOP3.LUT R0, R12, R13, RZ, 0x3c, !PT ;  /* 0x0000000d0c007212 */ /* 0x000fe400078e3cff */
[----:B------:R-:W-:Y:S02]  /*0290*/  ISETP.NE.AND P1, PT, R13, RZ, PT ;  /* 0x000000ff0d00720c */ /* 0x000fe40003f25270 */
[----:B------:R-:W-:-:S07]  /*02a0*/  ISETP.GE.AND P2, PT, R0, RZ, PT ;  /* 0x000000ff0000720c */ /* 0x000fce0003f46270 */
[----:B------:R-:W-:-:S06]  /*02b0*/  @P0 IADD3 R3, PT, PT, R3, 0x1, RZ ;  /* 0x0000000103030810 */ /* 0x000fcc0007ffe0ff */
[----:B------:R-:W-:Y:S02]  /*02c0*/  @!P2 IADD3 R3, PT, PT, -R3, RZ, RZ ;  /* 0x000000ff0303a210 */ /* 0x000fe40007ffe1ff */
[----:B------:R-:W-:-:S04]  /*02d0*/  @!P1 LOP3.LUT R3, RZ, R13, RZ, 0x33, !PT ;  /* 0x0000000dff039212 */ /* 0x000fc800078e33ff */
[----:B------:R-:W-:-:S04]  /*02e0*/  I2FP.F32.S32 R3, R3 ;  /* 0x0000000300037245 */ /* 0x000fc80000201400 */
[----:B------:R-:W-:Y:S01]  /*02f0*/  IADD3 R0, PT, PT, R3, -0xd000000, RZ ;  /* 0xf300000003007810 */ /* 0x000fe20007ffe0ff */
[----:B------:R0:W2:Y:S03]  /*0300*/  MUFU.RSQ R2, R3 ;  /* 0x0000000300027308 */ /* 0x0000a60000001400 */
[----:B------:R-:W-:-:S13]  /*0310*/  ISETP.GT.U32.AND P0, PT, R0, 0x727fffff, PT ;  /* 0x727fffff0000780c */ /* 0x000fda0003f04070 */
[----:B01----:R-:W-:Y:S05]  /*0320*/  @!P0 BRA `(.L_x_99) ;  /* 0x00000000000c8947 */ /* 0x003fea0003800000 */
[----:B------:R-:W-:-:S07]  /*0330*/  MOV R4, 0x350 ;  /* 0x0000035000047802 */ /* 0x000fce0000000f00 */
[----:B--2---:R-:W-:Y:S05]  /*0340*/  CALL.REL.NOINC `($__internal_4_$__cuda_sm20_sqrt_rn_f32_slowpath) ;  /* 0x00000030009c7944 */ /* 0x004fea0003c00000 */
[----:B------:R-:W-:Y:S05]  /*0350*/  BRA `(.L_x_100) ;  /* 0x0000000000107947 */ /* 0x000fea0003800000 */
.L_x_99:
[----:B--2---:R-:W-:Y:S01]  /*0360*/  FMUL.FTZ R0, R3, R2 ;  /* 0x0000000203007220 */ /* 0x004fe20000410000 */
[----:B------:R-:W-:-:S03]  /*0370*/  FMUL.FTZ R2, R2, 0.5 ;  /* 0x3f00000002027820 */ /* 0x000fc60000410000 */
[----:B------:R-:W-:-:S04]  /*0380*/  FFMA R3, -R0, R0, R3 ;  /* 0x0000000000037223 */ /* 0x000fc80000000103 */
[----:B------:R-:W-:-:S07]  /*0390*/  FFMA R0, R3, R2, R0 ;  /* 0x0000000203007223 */ /* 0x000fce0000000000 */
.L_x_100:
[----:B------:R-:W-:-:S05]  /*03a0*/  VIADD R2, R0, 0x1800000 ;  /* 0x0180000000027836 */ /* 0x000fca0000000000 */
[----:B------:R-:W-:-:S04]  /*03b0*/  LOP3.LUT R2, R2, 0x7f800000, RZ, 0xc0, !PT ;  /* 0x7f80000002027812 */ /* 0x000fc800078ec0ff */
[----:B------:R-:W-:-:S13]  /*03c0*/  ISETP.GT.U32.AND P0, PT, R2, 0x1ffffff, PT ;  /* 0x01ffffff0200780c */ /* 0x000fda0003f04070 */
[----:B------:R-:W-:Y:S05]  /*03d0*/  @P0 BRA `(.L_x_101) ;  /* 0x00000000000c0947 */ /* 0x000fea0003800000 */
[----:B------:R-:W-:-:S07]  /*03e0*/  MOV R7, 0x400 ;  /* 0x0000040000077802 */ /* 0x000fce0000000f00 */
[----:B------:R-:W-:Y:S05]  /*03f0*/  CALL.REL.NOINC `($__internal_3_$__cuda_sm20_rcp_rn_f32_slowpath) ;  /* 0x0000002c009c7944 */ /* 0x000fea0003c00000 */
[----:B------:R-:W-:Y:S05]  /*0400*/  BRA `(.L_x_102) ;  /* 0x0000000000107947 */ /* 0x000fea0003800000 */
.L_x_101:
[----:B------:R-:W0:Y:S02]  /*0410*/  MUFU.RCP R11, R0 ;  /* 0x00000000000b7308 */ /* 0x000e240000001000 */
[----:B0-----:R-:W-:-:S04]  /*0420*/  FFMA R2, R11, R0, -1 ;  /* 0xbf8000000b027423 */ /* 0x001fc80000000000 */
[----:B------:R-:W-:-:S04]  /*0430*/  FADD.FTZ R2, -R2, -RZ ;  /* 0x800000ff02027221 */ /* 0x000fc80000010100 */
[----:B------:R-:W-:-:S07]  /*0440*/  FFMA R11, R11, R2, R11 ;  /* 0x000000020b0b7223 */ /* 0x000fce000000000b */
.L_x_102:
[----:B------:R-:W0:Y:S01]  /*0450*/  S2UR UR6, SR_CTAID.Y ;  /* 0x00000000000679c3 */ /* 0x000e220000002600 */
[----:B------:R-:W-:Y:S02]  /*0460*/  LOP3.LUT R30, R9, 0x1f, RZ, 0xc0, !PT ;  /* 0x0000001f091e7812 */ /* 0x000fe400078ec0ff */
[----:B------:R-:W-:Y:S02]  /*0470*/  MOV R13, R10 ;  /* 0x0000000a000d7202 */ /* 0x000fe40000000f00 */
[----:B------:R-:W-:Y:S02]  /*0480*/  LOP3.LUT R3, RZ, R30, RZ, 0x33, !PT ;  /* 0x0000001eff037212 */ /* 0x000fe400078e33ff */
[----:B------:R-:W-:Y:S01]  /*0490*/  LOP3.LUT R15, R30, 0x40, RZ, 0xfc, !PT ;  /* 0x000000401e0f7812 */ /* 0x000fe200078efcff */
[----:B------:R-:W0:Y:S01]  /*04a0*/  LDC R5, c[0x0][0x39c] ;  /* 0x0000e700ff057b82 */ /* 0x000e220000000800 */
[----:B------:R-:W-:Y:S02]  /*04b0*/  IADD3 R12, PT, PT, R10, R3, RZ ;  /* 0x000000030a0c7210 */ /* 0x000fe40007ffe0ff */
[----:B------:R-:W-:-:S02]  /*04c0*/  LOP3.LUT R30, R30, 0x60, RZ, 0xfc, !PT ;  /* 0x000000601e1e7812 */ /* 0x000fc400078efcff */
[----:B------:R-:W-:Y:S01]  /*04d0*/  LOP3.LUT R31, R12, 0x60, RZ, 0xc0, !PT ;  /* 0x000000600c1f7812 */ /* 0x000fe200078ec0ff */
[----:B0-----:R-:W-:-:S04]  /*04e0*/  IMAD R14, R5, UR6, RZ ;  /* 0x00000006050e7c24 */ /* 0x001fc8000f8e02ff */
[----:B------:R-:W-:-:S07]  /*04f0*/  IMAD R14, R14, R5, RZ ;  /* 0x000000050e0e7224 */ /* 0x000fce00078e02ff */
.L_x_118:
[----:B0-----:R-:W0:Y:S08]  /*0500*/  LDC R32, c[0x0][0x39c] ;  /* 0x0000e700ff207b82 */ /* 0x001e300000000800 */
[----:B------:R-:W1:Y:S01]  /*0510*/  LDC.64 R16, c[0x0][0x390] ;  /* 0x0000e400ff107b82 */ /* 0x000e620000000a00 */
[C---:B------:R-:W-:Y:S01]  /*0520*/  VIADD R26, R10.reuse, 0x6 ;  /* 0x000000060a1a7836 */ /* 0x040fe20000000000 */
[----:B------:R-:W-:-:S02]  /*0530*/  IADD3 R2, PT, PT, R10, 0x2, RZ ;  /* 0x000000020a027810 */ /* 0x000fc40007ffe0ff */
[CC--:B------:R-:W-:Y:S01]  /*0540*/  VIMNMX R5, PT, PT, R10.reuse, R13.reuse, PT ;  /* 0x0000000d0a057248 */ /* 0x0c0fe20003fe0100 */
[----:B0-----:R-:W-:Y:S01]  /*0550*/  IMAD R3, R13, R32, RZ ;  /* 0x000000200d037224 */ /* 0x001fe200078e02ff */
[----:B------:R-:W-:Y:S02]  /*0560*/  IADD3 R28, PT, PT, R10, 0x7, RZ ;  /* 0x000000070a1c7810 */ /* 0x000fe40007ffe0ff */
[----:B------:R-:W-:Y:S02]  /*0570*/  VIMNMX R29, PT, PT, R26, R13, PT ;  /* 0x0000000d1a1d7248 */ /* 0x000fe40003fe0100 */
[----:B------:R-:W-:Y:S02]  /*0580*/  SHF.R.S32.HI R33, RZ, 0x1f, R3 ;  /* 0x0000001fff217819 */ /* 0x000fe40000011403 */
[----:B------:R-:W-:Y:S02]  /*0590*/  IADD3 R0, P0, PT, R14, R3, RZ ;  /* 0x000000030e007210 */ /* 0x000fe40007f1e0ff */
[----:B------:R-:W-:-:S02]  /*05a0*/  IADD3 R8, PT, PT, R10, 0x3, RZ ;  /* 0x000000030a087810 */ /* 0x000fc40007ffe0ff */
[----:B------:R-:W-:Y:S02]  /*05b0*/  LEA.HI.X.SX32 R33, R14, R33, 0x1, P0 ;  /* 0x000000210e217211 */ /* 0x000fe400000f0eff */
[C---:B------:R-:W-:Y:S02]  /*05c0*/  SHF.L.U32 R18, R0.reuse, 0x2, RZ ;  /* 0x0000000200127819 */ /* 0x040fe400000006ff */
[----:B------:R-:W-:Y:S02]  /*05d0*/  SHF.L.U64.HI R19, R0, 0x2, R33 ;  /* 0x0000000200137819 */ /* 0x000fe40000010221 */
[----:B-1----:R-:W-:Y:S02]  /*05e0*/  IADD3 R20, P0, PT, R18, R16, RZ ;  /* 0x0000001012147210 */ /* 0x002fe40007f1e0ff */
[----:B------:R-:W-:Y:S02]  /*05f0*/  IADD3 R0, PT, PT, R10, 0x1, RZ ;  /* 0x000000010a007810 */ /* 0x000fe40007ffe0ff */
[----:B------:R-:W-:-:S02]  /*0600*/  IADD3.X R21, PT, PT, R19, R17, RZ, P0, !PT ;  /* 0x0000001113157210 */ /* 0x000fc400007fe4ff */
[-C--:B------:R-:W-:Y:S02]  /*0610*/  VIMNMX R7, PT, PT, R0, R13.reuse, PT ;  /* 0x0000000d00077248 */ /* 0x080fe40003fe0100 */
[-C--:B------:R-:W-:Y:S01]  /*0620*/  VIMNMX R27, PT, PT, R28, R13.reuse, PT ;  /* 0x0000000d1c1b7248 */ /* 0x080fe20003fe0100 */
[----:B------:R-:W-:Y:S01]  /*0630*/  IMAD.WIDE R28, R29, 0x4, R20 ;  /* 0x000000041d1c7825 */ /* 0x000fe200078e0214 */
[----:B------:R-:W-:-:S03]  /*0640*/  VIMNMX R23, PT, PT, R2, R13, PT ;  /* 0x0000000d02177248 */ /* 0x000fc60003fe0100 */
[----:B------:R-:W-:-:S04]  /*0650*/  IMAD.WIDE R6, R7, 0x4, R20 ;  /* 0x0000000407067825 */ /* 0x000fc800078e0214 */
[--C-:B------:R-:W-:Y:S01]  /*0660*/  IMAD.WIDE R26, R27, 0x4, R20.reuse ;  /* 0x000000041b1a7825 */ /* 0x100fe200078e0214 */
[----:B------:R-:W5:Y:S01]  /*0670*/  LDG.E.CONSTANT R2, desc[UR4][R6.64] ;  /* 0x0000000406027981 */ /* 0x000f62000c1e9900 */
[----:B------:R-:W-:Y:S02]  /*0680*/  VIMNMX R25, PT, PT, R8, R13, PT ;  /* 0x0000000d08197248 */ /* 0x000fe40003fe0100 */
[--C-:B------:R-:W-:Y:S01]  /*0690*/  IMAD.WIDE R22, R23, 0x4, R20.reuse ;  /* 0x0000000417167825 */ /* 0x100fe200078e0214 */
[----:B------:R-:W5:Y:S01]  /*06a0*/  LDG.E.CONSTANT R8, desc[UR4][R26.64] ;  /* 0x000000041a087981 */ /* 0x000f62000c1e9900 */
[C---:B------:R-:W-:Y:S02]  /*06b0*/  IADD3 R24, PT, PT, R10.reuse, 0x5, RZ ;  /* 0x000000050a187810 */ /* 0x040fe40007ffe0ff */
[----:B------:R-:W-:Y:S01]  /*06c0*/  IADD3 R34, PT, PT, R10, 0x4, RZ ;  /* 0x000000040a227810 */ /* 0x000fe20007ffe0ff */
[----:B------:R0:W5:Y:S01]  /*06d0*/  LDG.E.CONSTANT R3, desc[UR4][R22.64] ;  /* 0x0000000416037981 */ /* 0x000162000c1e9900 */
[----:B------:R-:W-:-:S03]  /*06e0*/  IMAD.WIDE R4, R5, 0x4, R20 ;  /* 0x0000000405047825 */ /* 0x000fc600078e0214 */
[----:B------:R-:W5:Y:S01]  /*06f0*/  LDG.E.CONSTANT R7, desc[UR4][R28.64] ;  /* 0x000000041c077981 */ /* 0x000f62000c1e9900 */
[-C--:B------:R-:W-:Y:S02]  /*0700*/  VIMNMX R41, PT, PT, R24, R13.reuse, PT ;  /* 0x0000000d18297248 */ /* 0x080fe40003fe0100 */
[----:B------:R-:W-:Y:S01]  /*0710*/  VIMNMX R43, PT, PT, R34, R13, PT ;  /* 0x0000000d222b7248 */ /* 0x000fe20003fe0100 */
[----:B------:R-:W5:Y:S01]  /*0720*/  LDG.E.CONSTANT R0, desc[UR4][R4.64] ;  /* 0x0000000404007981 */ /* 0x000f62000c1e9900 */
[----:B0-----:R-:W0:Y:S01]  /*0730*/  LDC.64 R22, c[0x0][0x388] ;  /* 0x0000e200ff167b82 */ /* 0x001e220000000a00 */
[----:B------:R-:W-:-:S05]  /*0740*/  IMAD.WIDE R40, R41, 0x4, R20 ;  /* 0x0000000429287825 */ /* 0x000fca00078e0214 */
[----:B------:R1:W5:Y:S01]  /*0750*/  LDG.E.CONSTANT R6, desc[UR4][R40.64] ;  /* 0x0000000428067981 */ /* 0x000362000c1e9900 */
[----:B------:R-:W-:-:S04]  /*0760*/  IMAD.WIDE R24, R25, 0x4, R20 ;  /* 0x0000000419187825 */ /* 0x000fc800078e0214 */
[----:B------:R-:W-:Y:S01]  /*0770*/  IMAD.WIDE R42, R43, 0x4, R20 ;  /* 0x000000042b2a7825 */ /* 0x000fe200078e0214 */
[----:B------:R0:W5:Y:S01]  /*0780*/  LDG.E.CONSTANT R4, desc[UR4][R24.64] ;  /* 0x0000000418047981 */ /* 0x000162000c1e9900 */
[----:B-1----:R-:W-:-:S03]  /*0790*/  LOP3.LUT R41, R9, 0x1f, RZ, 0xc0, !PT ;  /* 0x0000001f09297812 */ /* 0x002fc600078ec0ff */
[----:B------:R1:W5:Y:S01]  /*07a0*/  LDG.E.CONSTANT R5, desc[UR4][R42.64] ;  /* 0x000000042a057981 */ /* 0x000362000c1e9900 */
[----:B------:R-:W-:Y:S01]  /*07b0*/  ISETP.GE.AND P0, PT, R41, R10, PT ;  /* 0x0000000a2900720c */ /* 0x000fe20003f06270 */
[----:B------:R-:W-:Y:S01]  /*07c0*/  BSSY.RECONVERGENT B0, `(.L_x_103) ;  /* 0x0000074000007945 */ /* 0x000fe20003800200 */
[----:B0-----:R-:W-:Y:S02]  /*07d0*/  IADD3 R24, P1, PT, R18, R22, RZ ;  /* 0x0000001612187210 */ /* 0x001fe40007f3e0ff */
[----:B------:R-:W-:Y:S01]  /*07e0*/  CS2R R36, SRZ ;  /* 0x0000000000247805 */ /* 0x000fe2000001ff00 */
[----:B-1----:R-:W-:Y:S01]  /*07f0*/  HFMA2 R43, -RZ, RZ, 0, 0 ;  /* 0x00000000ff2b7431 */ /* 0x002fe200000001ff */
[----:B------:R-:W-:Y:S02]  /*0800*/  CS2R R34, SRZ ;  /* 0x0000000000227805 */ /* 0x000fe4000001ff00 */
[----:B------:R-:W-:Y:S02]  /*0810*/  CS2R R38, SRZ ;  /* 0x0000000000267805 */ /* 0x000fe4000001ff00 */
[----:B------:R-:W-:-:S02]  /*0820*/  IADD3.X R25, PT, PT, R19, R23, RZ, P1, !PT ;  /* 0x0000001713197210 */ /* 0x000fc40000ffe4ff */
[----:B------:R-:W-:Y:S01]  /*0830*/  MOV R45, RZ ;  /* 0x000000ff002d7202 */ /* 0x000fe20000000f00 */
[----:B------:R-:W-:Y:S06]  /*0840*/  @P0 BRA `(.L_x_104) ;  /* 0x0000000400ac0947 */ /* 0x000fec0003800000 */
[----:B------:R-:W-:Y:S01]  /*0850*/  ISETP.NE.AND P0, PT, R31, 0x60, PT ;  /* 0x000000601f00780c */ /* 0x000fe20003f05270 */
[----:B------:R-:W-:Y:S01]  /*0860*/  BSSY.RECONVERGENT B1, `(.L_x_105) ;  /* 0x000002d000017945 */ /* 0x000fe20003800200 */
[----:B------:R-:W-:Y:S02]  /*0870*/  ISETP.GE.U32.AND P1, PT, R12, 0x60, PT ;  /* 0x000000600c00780c */ /* 0x000fe40003f26070 */
[----:B------:R-:W-:-:S09]  /*0880*/  MOV R37, RZ ;  /* 0x000000ff00257202 */ /* 0x000fd20000000f00 */
[----:B------:R-:W-:Y:S05]  /*0890*/  @!P0 BRA `(.L_x_106) ;  /* 0x0000000000a48947 */ /* 0x000fea0003800000 */
[----:B------:R-:W-:-:S04]  /*08a0*/  IMAD.WIDE.U32 R26, R41, 0x4, R20 ;  /* 0x00000004291a7825 */ /* 0x000fc800078e0014 */
[----:B------:R-:W-:Y:S01]  /*08b0*/  IMAD.WIDE.U32 R28, R41, 0x4, R24 ;  /* 0x00000004291c7825 */ /* 0x000fe200078e0018 */
[----:B------:R-:W2:Y:S04]  /*08c0*/  LDG.E.CONSTANT R34, desc[UR4][R26.64] ;  /* 0x000000041a227981 */ /* 0x000ea8000c1e9900 */
[----:B------:R-:W2:Y:S01]  /*08d0*/  LDG.E.CONSTANT R35, desc[UR4][R28.64] ;  /* 0x000000041c237981 */ /* 0x000ea2000c1e9900 */
[----:B------:R-:W-:Y:S02]  /*08e0*/  ISETP.NE.AND P0, PT, R31, RZ, PT ;  /* 0x000000ff1f00720c */ /* 0x000fe40003f05270 */
[----:B------:R-:W-:Y:S01]  /*08f0*/  LOP3.LUT R41, R41, 0x20, RZ, 0xfc, !PT ;  /* 0x0000002029297812 */ /* 0x000fe200078efcff */
[----:B--2---:R-:W-:-:S04]  /*0900*/  FMUL R37, R34, R35 ;  /* 0x0000002322257220 */ /* 0x004fc80000400000 */
[-C--:B-----5:R-:W-:Y:S01]  /*0910*/  FFMA R45, R0, -R37.reuse, RZ ;  /* 0x80000025002d7223 */ /* 0x0a0fe200000000ff */
[-C--:B------:R-:W-:Y:S01]  /*0920*/  FFMA R43, R2, -R37.reuse, RZ ;  /* 0x80000025022b7223 */ /* 0x080fe200000000ff */
[-C--:B------:R-:W-:Y:S01]  /*0930*/  FFMA R38, R3, -R37.reuse, RZ ;  /* 0x8000002503267223 */ /* 0x080fe200000000ff */
[-C--:B------:R-:W-:Y:S01]  /*0940*/  FFMA R35, R4, -R37.reuse, RZ ;  /* 0x8000002504237223 */ /* 0x080fe200000000ff */
[-C--:B------:R-:W-:Y:S01]  /*0950*/  FFMA R36, R5, -R37.reuse, RZ ;  /* 0x8000002505247223 */ /* 0x080fe200000000ff */
[-C--:B------:R-:W-:Y:S01]  /*0960*/  FFMA R39, R6, -R37.reuse, RZ ;  /* 0x8000002506277223 */ /* 0x080fe200000000ff */
[-C--:B------:R-:W-:Y:S01]  /*0970*/  FFMA R34, R7, -R37.reuse, RZ ;  /* 0x8000002507227223 */ /* 0x080fe200000000ff */
[----:B------:R-:W-:Y:S01]  /*0980*/  FFMA R37, R8, -R37, RZ ;  /* 0x8000002508257223 */ /* 0x000fe200000000ff */
[----:B------:R-:W-:Y:S06]  /*0990*/  @!P0 BRA `(.L_x_106) ;  /* 0x0000000000648947 */ /* 0x000fec0003800000 */
[----:B------:R-:W-:Y:S01]  /*09a0*/  ISETP.NE.AND P0, PT, R31, 0x20, PT ;  /* 0x000000201f00780c */ /* 0x000fe20003f05270 */
[----:B------:R-:W2:Y:S04]  /*09b0*/  LDG.E.CONSTANT R40, desc[UR4][R26.64+0x80] ;  /* 0x000080041a287981 */ /* 0x000ea8000c1e9900 */
[----:B------:R-:W2:Y:S08]  /*09c0*/  LDG.E.CONSTANT R41, desc[UR4][R28.64+0x80] ;  /* 0x000080041c297981 */ /* 0x000eb0000c1e9900 */
[----:B------:R-:W3:Y:S04]  /*09d0*/  @P0 LDG.E.CONSTANT R42, desc[UR4][R26.64+0x100] ;  /* 0x000100041a2a0981 */ /* 0x000ee8000c1e9900 */
[----:B------:R-:W3:Y:S01]  /*09e0*/  @P0 LDG.E.CONSTANT R44, desc[UR4][R28.64+0x100] ;  /* 0x000100041c2c0981 */ /* 0x000ee2000c1e9900 */
[----:B--2---:R-:W-:Y:S01]  /*09f0*/  FMUL R40, R40, R41 ;  /* 0x0000002928287220 */ /* 0x004fe20000400000 */
[----:B------:R-:W-:-:S03]  /*0a00*/  MOV R41, R15 ;  /* 0x0000000f00297202 */ /* 0x000fc60000000f00 */
[-C--:B------:R-:W-:Y:S01]  /*0a10*/  FFMA R45, R0, -R40.reuse, R45 ;  /* 0x80000028002d7223 */ /* 0x080fe2000000002d */
[-C--:B------:R-:W-:Y:S01]  /*0a20*/  FFMA R43, R2, -R40.reuse, R43 ;  /* 0x80000028022b7223 */ /* 0x080fe2000000002b */
[-C--:B------:R-:W-:Y:S01]  /*0a30*/  FFMA R38, R3, -R40.reuse, R38 ;  /* 0x8000002803267223 */ /* 0x080fe20000000026 */
[-C--:B------:R-:W-:Y:S01]  /*0a40*/  FFMA R35, R4, -R40.reuse, R35 ;  /* 0x8000002804237223 */ /* 0x080fe20000000023 */
[-C--:B------:R-:W-:Y:S01]  /*0a50*/  FFMA R36, R5, -R40.reuse, R36 ;  /* 0x8000002805247223 */ /* 0x080fe20000000024 */
[-C--:B------:R-:W-:Y:S01]  /*0a60*/  FFMA R39, R6, -R40.reuse, R39 ;  /* 0x8000002806277223 */ /* 0x080fe20000000027 */
[-C--:B------:R-:W-:Y:S01]  /*0a70*/  FFMA R34, R7, -R40.reuse, R34 ;  /* 0x8000002807227223 */ /* 0x080fe20000000022 */
[----:B------:R-:W-:Y:S01]  /*0a80*/  FFMA R37, R8, -R40, R37 ;  /* 0x8000002808257223 */ /* 0x000fe20000000025 */
[----:B---3--:R-:W-:Y:S01]  /*0a90*/  @P0 FMUL R42, R42, R44 ;  /* 0x0000002c2a2a0220 */ /* 0x008fe20000400000 */
[----:B------:R-:W-:-:S03]  /*0aa0*/  @P0 MOV R41, R30 ;  /* 0x0000001e00290202 */ /* 0x000fc60000000f00 */
[-C--:B------:R-:W-:Y:S01]  /*0ab0*/  @P0 FFMA R45, R0, -R42.reuse, R45 ;  /* 0x8000002a002d0223 */ /* 0x080fe2000000002d */
[-C--:B------:R-:W-:Y:S01]  /*0ac0*/  @P0 FFMA R43, R2, -R42.reuse, R43 ;  /* 0x8000002a022b0223 */ /* 0x080fe2000000002b */
[-C--:B------:R-:W-:Y:S01]  /*0ad0*/  @P0 FFMA R38, R3, -R42.reuse, R38 ;  /* 0x8000002a03260223 */ /* 0x080fe20000000026 */
[-C--:B------:R-:W-:Y:S01]  /*0ae0*/  @P0 FFMA R35, R4, -R42.reuse, R35 ;  /* 0x8000002a04230223 */ /* 0x080fe20000000023 */
[-C--:B------:R-:W-:Y:S01]  /*0af0*/  @P0 FFMA R36, R5, -R42.reuse, R36 ;  /* 0x8000002a05240223 */ /* 0x080fe20000000024 */
[-C--:B------:R-:W-:Y:S01]  /*0b00*/  @P0 FFMA R39, R6, -R42.reuse, R39 ;  /* 0x8000002a06270223 */ /* 0x080fe20000000027 */
[-C--:B------:R-:W-:Y:S01]  /*0b10*/  @P0 FFMA R34, R7, -R42.reuse, R34 ;  /* 0x8000002a07220223 */ /* 0x080fe20000000022 */
[----:B------:R-:W-:-:S07]  /*0b20*/  @P0 FFMA R37, R8, -R42, R37 ;  /* 0x8000002a08250223 */ /* 0x000fce0000000025 */
.L_x_106:
[----:B------:R-:W-:Y:S05]  /*0b30*/  BSYNC.RECONVERGENT B1 ;  /* 0x0000000000017941 */ /* 0x000fea0003800200 */
.L_x_105:
[----:B------:R-:W-:Y:S05]  /*0b40*/  @!P1 BRA `(.L_x_104) ;  /* 0x0000000000ec9947 */ /* 0x000fea0003800000 */
[----:B------:R-:W-:-:S03]  /*0b50*/  IMAD.WIDE.U32 R18, R41, 0x4, R18 ;  /* 0x0000000429127825 */ /* 0x000fc600078e0012 */
[C---:B------:R-:W-:Y:S02]  /*0b60*/  IADD3 R26, P0, PT, R18.reuse, R16, RZ ;  /* 0x00000010121a7210 */ /* 0x040fe40007f1e0ff */
[----:B------:R-:W-:Y:S02]  /*0b70*/  IADD3 R16, P2, PT, R18, R22, RZ ;  /* 0x0000001612107210 */ /* 0x000fe40007f5e0ff */
[----:B------:R-:W-:Y:S02]  /*0b80*/  IADD3 R18, P1, PT, R26, 0x100, RZ ;  /* 0x000001001a127810 */ /* 0x000fe40007f3e0ff */
[----:B------:R-:W-:Y:S02]  /*0b90*/  IADD3 R16, P3, PT, R16, 0x100, RZ ;  /* 0x0000010010107810 */ /* 0x000fe40007f7e0ff */
[-C--:B------:R-:W-:Y:S02]  /*0ba0*/  IADD3.X R29, PT, PT, RZ, R19.reuse, R17, P1, P0 ;  /* 0x00000013ff1d7210 */ /* 0x080fe40000fe0411 */
[----:B------:R-:W-:-:S09]  /*0bb0*/  IADD3.X R17, PT, PT, RZ, R19, R23, P3, P2 ;  /* 0x00000013ff117210 */ /* 0x000fd20001fe4417 */
.L_x_107:
[----:B------:R-:W-:Y:S01]  /*0bc0*/  MOV R19, R29 ;  /* 0x0000001d00137202 */ /* 0x000fe20000000f00 */
[----:B------:R-:W2:Y:S04]  /*0bd0*/  LDG.E.CONSTANT R23, desc[UR4][R16.64+-0x100] ;  /* 0xffff000410177981 */ /* 0x000ea8000c1e9900 */
[----:B------:R-:W2:Y:S04]  /*0be0*/  LDG.E.CONSTANT R28, desc[UR4][R18.64+-0x100] ;  /* 0xffff0004121c7981 */ /* 0x000ea8000c1e9900 */
[----:B------:R-:W3:Y:S04]  /*0bf0*/  LDG.E.CONSTANT R29, desc[UR4][R18.64+-0x80] ;  /* 0xffff8004121d7981 */ /* 0x000ee8000c1e9900 */
[----:B------:R-:W3:Y:S04]  /*0c00*/  LDG.E.CONSTANT R22, desc[UR4][R16.64+-0x80] ;  /* 0xffff800410167981 */ /* 0x000ee8000c1e9900 */
[----:B------:R-:W4:Y:S04]  /*0c10*/  LDG.E.CONSTANT R27, desc[UR4][R18.64] ;  /* 0x00000004121b7981 */ /* 0x000f28000c1e9900 */
[----:B------:R-:W4:Y:S01]  /*0c20*/  LDG.E.CONSTANT R26, desc[UR4][R16.64] ;  /* 0x00000004101a7981 */ /* 0x000f22000c1e9900 */
[----:B--2---:R-:W-:-:S03]  /*0c30*/  FMUL R28, R28, R23 ;  /* 0x000000171c1c7220 */ /* 0x004fc60000400000 */
[----:B------:R0:W2:Y:S01]  /*0c40*/  LDG.E.CONSTANT R23, desc[UR4][R18.64+0x80] ;  /* 0x0000800412177981 */ /* 0x0000a2000c1e9900 */
[----:B---3--:R-:W-:-:S03]  /*0c50*/  FMUL R29, R29, R22 ;  /* 0x000000161d1d7220 */ /* 0x008fc60000400000 */
[----:B------:R1:W2:Y:S01]  /*0c60*/  LDG.E.CONSTANT R22, desc[UR4][R16.64+0x80] ;  /* 0x0000800410167981 */ /* 0x0002a2000c1e9900 */
[-C--:B-----5:R-:W-:Y:S01]  /*0c70*/  FFMA R45, R0, -R28.reuse, R45 ;  /* 0x8000001c002d7223 */ /* 0x0a0fe2000000002d */
[-C--:B------:R-:W-:Y:S01]  /*0c80*/  FFMA R43, R2, -R28.reuse, R43 ;  /* 0x8000001c022b7223 */ /* 0x080fe2000000002b */
[-C--:B------:R-:W-:Y:S01]  /*0c90*/  FFMA R38, R3, -R28.reuse, R38 ;  /* 0x8000001c03267223 */ /* 0x080fe20000000026 */
[-C--:B------:R-:W-:Y:S01]  /*0ca0*/  FFMA R35, R4, -R28.reuse, R35 ;  /* 0x8000001c04237223 */ /* 0x080fe20000000023 */
[-C--:B------:R-:W-:Y:S01]  /*0cb0*/  FFMA R36, R5, -R28.reuse, R36 ;  /* 0x8000001c05247223 */ /* 0x080fe20000000024 */
[-C--:B------:R-:W-:Y:S01]  /*0cc0*/  FFMA R39, R6, -R28.reuse, R39 ;  /* 0x8000001c06277223 */ /* 0x080fe20000000027 */
[-C--:B------:R-:W-:Y:S01]  /*0cd0*/  FFMA R34, R7, -R28.reuse, R34 ;  /* 0x8000001c07227223 */ /* 0x080fe20000000022 */
[----:B------:R-:W-:Y:S01]  /*0ce0*/  FFMA R37, R8, -R28, R37 ;  /* 0x8000001c08257223 */ /* 0x000fe20000000025 */
[----:B0-----:R-:W-:Y:S01]  /*0cf0*/  IADD3 R18, P0, PT, R18, 0x200, RZ ;  /* 0x0000020012127810 */ /* 0x001fe20007f1e0ff */
        /* <DEDUP_REMOVED lines=8> */
[----:B------:R-:W-:-:S02]  /*0d80*/  IADD3.X R29, PT, PT, RZ, R19, RZ, P0, !PT ;  /* 0x00000013ff1d7210 */ /* 0x000fc400007fe4ff */
[----:B-1----:R-:W-:Y:S02]  /*0d90*/  IADD3 R16, P0, PT, R16, 0x200, RZ ;  /* 0x0000020010107810 */ /* 0x002fe40007f1e0ff */
[----:B------:R-:W-:-:S03]  /*0da0*/  IADD3 R41, PT, PT, R41, 0x80, RZ ;  /* 0x0000008029297810 */ /* 0x000fc60007ffe0ff */
[----:B------:R-:W-:Y:S01]  /*0db0*/  IMAD.X R17, RZ, RZ, R17, P0 ;  /* 0x000000ffff117224 */ /* 0x000fe200000e0611 */
[----:B------:R-:W-:Y:S01]  /*0dc0*/  ISETP.GE.AND P0, PT, R41, R10, PT ;  /* 0x0000000a2900720c */ /* 0x000fe20003f06270 */
[----:B----4-:R-:W-:-:S04]  /*0dd0*/  FMUL R26, R27, R26 ;  /* 0x0000001a1b1a7220 */ /* 0x010fc80000400000 */
        /* <DEDUP_REMOVED lines=8> */
[----:B--2---:R-:W-:-:S04]  /*0e60*/  FMUL R23, R23, R22 ;  /* 0x0000001617177220 */ /* 0x004fc80000400000 */
        /* <DEDUP_REMOVED lines=8> */
[----:B------:R-:W-:Y:S06]  /*0ef0*/  @!P0 BRA `(.L_x_107) ;  /* 0xfffffffc00308947 */ /* 0x000fec000383ffff */
.L_x_104:
[----:B------:R-:W-:Y:S05]  /*0f00*/  BSYNC.RECONVERGENT B0 ;  /* 0x0000000000007941 */ /* 0x000fea0003800200 */
.L_x_103:
[----:B------:R-:W-:Y:S01]  /*0f10*/  ISETP.GT.AND P0, PT, R41, R13, PT ;  /* 0x0000000d2900720c */ /* 0x000fe20003f04270 */
[----:B------:R-:W-:-:S12]  /*0f20*/  BSSY.RECONVERGENT B0, `(.L_x_108) ;  /* 0x00000a4000007945 */ /* 0x000fd80003800200 */
[----:B------:R-:W-:Y:S05]  /*0f30*/  @P0 BRA `(.L_x_109) ;  /* 0x0000000800880947 */ /* 0x000fea0003800000 */
[----:B------:R-:W-:-:S04]  /*0f40*/  IMAD.WIDE R18, R41, 0x4, R20 ;  /* 0x0000000429127825 */ /* 0x000fc800078e0214 */
[C---:B------:R-:W-:Y:S02]  /*0f50*/  IMAD.WIDE R16, R41.reuse, 0x4, R24 ;  /* 0x0000000429107825 */ /* 0x040fe400078e0218 */
[----:B------:R-:W2:Y:S04]  /*0f60*/  LDG.E.CONSTANT R18, desc[UR4][R18.64] ;  /* 0x0000000412127981 */ /* 0x000ea8000c1e9900 */
[----:B------:R0:W2:Y:S01]  /*0f70*/  LDG.E.CONSTANT R17, desc[UR4][R16.64] ;  /* 0x0000000410117981 */ /* 0x0000a2000c1e9900 */
[C---:B------:R-:W-:Y:S02]  /*0f80*/  IADD3 R22, PT, PT, R10.reuse, 0x2, RZ ;  /* 0x000000020a167810 */ /* 0x040fe40007ffe0ff */
[----:B------:R-:W-:Y:S02]  /*0f90*/  IADD3 R28, PT, PT, R10, 0x3, RZ ;  /* 0x000000030a1c7810 */ /* 0x000fe40007ffe0ff */
[----:B------:R-:W-:-:S02]  /*0fa0*/  ISETP.NE.AND P4, PT, R41, R22, PT ;  /* 0x000000162900720c */ /* 0x000fc40003f85270 */
[C---:B------:R-:W-:Y:S02]  /*0fb0*/  IADD3 R22, PT, PT, R10.reuse, 0x5, RZ ;  /* 0x000000050a167810 */ /* 0x040fe40007ffe0ff */
[C---:B------:R-:W-:Y:S02]  /*0fc0*/  IADD3 R26, PT, PT, R10.reuse, 0x1, RZ ;  /* 0x000000010a1a7810 */ /* 0x040fe40007ffe0ff */
[C---:B------:R-:W-:Y:S02]  /*0fd0*/  ISETP.NE.AND P3, PT, R41.reuse, R28, PT ;  /* 0x0000001c2900720c */ /* 0x040fe40003f65270 */
[C---:B------:R-:W-:Y:S02]  /*0fe0*/  ISETP.NE.AND P6, PT, R41.reuse, R10, PT ;  /* 0x0000000a2900720c */ /* 0x040fe40003fc5270 */
[----:B0-----:R-:W-:Y:S02]  /*0ff0*/  IADD3 R16, PT, PT, R10, 0x7, RZ ;  /* 0x000000070a107810 */ /* 0x001fe40007ffe0ff */
[----:B------:R-:W-:-:S02]  /*1000*/  ISETP.NE.AND P1, PT, R41, R22, PT ;  /* 0x000000162900720c */ /* 0x000fc40003f25270 */
[----:B------:R-:W-:Y:S02]  /*1010*/  FSEL R22, RZ, 1, P4 ;  /* 0x3f800000ff167808 */ /* 0x000fe40002000000 */
[C---:B------:R-:W-:Y:S02]  /*1020*/  ISETP.NE.AND P5, PT, R41.reuse, R26, PT ;  /* 0x0000001a2900720c */ /* 0x040fe40003fa5270 */
[----:B------:R-:W-:Y:S02]  /*1030*/  FSEL R27, RZ, 1, P3 ;  /* 0x3f800000ff1b7808 */ /* 0x000fe40001800000 */
[----:B------:R-:W-:Y:S02]  /*1040*/  FSEL R19, RZ, 1, P6 ;  /* 0x3f800000ff137808 */ /* 0x000fe40003000000 */
[C---:B------:R-:W-:Y:S02]  /*1050*/  IADD3 R40, PT, PT, R10.reuse, 0x4, RZ ;  /* 0x000000040a287810 */ /* 0x040fe40007ffe0ff */
[----:B------:R-:W-:Y:S01]  /*1060*/  IADD3 R26, PT, PT, R10, 0x6, RZ ;  /* 0x000000060a1a7810 */ /* 0x000fe20007ffe0ff */
[----:B-----5:R-:W-:Y:S01]  /*1070*/  FADD R19, -R0, R19 ;  /* 0x0000001300137221 */ /* 0x020fe20000000100 */
[----:B------:R-:W-:-:S02]  /*1080*/  ISETP.NE.AND P6, PT, R41, R16, PT ;  /* 0x000000102900720c */ /* 0x000fc40003fc5270 */
[----:B------:R-:W-:Y:S02]  /*1090*/  FSEL R23, RZ, 1, P5 ;  /* 0x3f800000ff177808 */ /* 0x000fe40002800000 */
[C---:B------:R-:W-:Y:S02]  /*10a0*/  ISETP.NE.AND P2, PT, R41.reuse, R40, PT ;  /* 0x000000282900720c */ /* 0x040fe40003f45270 */
[C---:B------:R-:W-:Y:S02]  /*10b0*/  ISETP.NE.AND P0, PT, R41.reuse, R26, PT ;  /* 0x0000001a2900720c */ /* 0x040fe40003f05270 */
[----:B------:R-:W-:Y:S01]  /*10c0*/  IADD3 R41, PT, PT, R41, 0x20, RZ ;  /* 0x0000002029297810 */ /* 0x000fe20007ffe0ff */
[----:B--2---:R-:W-:Y:S01]  /*10d0*/  FMUL R16, R18, R17 ;  /* 0x0000001112107220 */ /* 0x004fe20000400000 */
[----:B------:R-:W-:Y:S01]  /*10e0*/  FADD R17, -R3, R22 ;  /* 0x0000001603117221 */ /* 0x000fe20000000100 */
[----:B------:R-:W-:Y:S01]  /*10f0*/  FADD R22, -R4, R27 ;  /* 0x0000001b04167221 */ /* 0x000fe20000000100 */
[----:B------:R-:W-:Y:S01]  /*1100*/  FADD R18, -R2, R23 ;  /* 0x0000001702127221 */ /* 0x000fe20000000100 */
[C---:B------:R-:W-:Y:S01]  /*1110*/  FFMA R45, R16.reuse, R19, R45 ;  /* 0x00000013102d7223 */ /* 0x040fe2000000002d */
[----:B------:R-:W-:Y:S01]  /*1120*/  FSEL R19, RZ, 1, P1 ;  /* 0x3f800000ff137808 */ /* 0x000fe20000800000 */
[C---:B------:R-:W-:Y:S01]  /*1130*/  FFMA R35, R16.reuse, R22, R35 ;  /* 0x0000001610237223 */ /* 0x040fe20000000023 */
[----:B------:R-:W-:Y:S01]  /*1140*/  FSEL R22, RZ, 1, P0 ;  /* 0x3f800000ff167808 */ /* 0x000fe20000000000 */
[C---:B------:R-:W-:Y:S01]  /*1150*/  FFMA R43, R16.reuse, R18, R43 ;  /* 0x00000012102b7223 */ /* 0x040fe2000000002b */
[----:B------:R-:W-:Y:S01]  /*1160*/  ISETP.GT.AND P0, PT, R41, R13, PT ;  /* 0x0000000d2900720c */ /* 0x000fe20003f04270 */
[----:B------:R-:W-:Y:S01]  /*1170*/  FFMA R38, R16, R17, R38 ;  /* 0x0000001110267223 */ /* 0x000fe20000000026 */
[----:B------:R-:W-:-:S02]  /*1180*/  FSEL R18, RZ, 1, P2 ;  /* 0x3f800000ff127808 */ /* 0x000fc40001000000 */
[----:B------:R-:W-:-:S03]  /*1190*/  FSEL R23, RZ, 1, P6 ;  /* 0x3f800000ff177808 */ /* 0x000fc60003000000 */
[----:B------:R-:W-:Y:S01]  /*11a0*/  FADD R17, -R5, R18 ;  /* 0x0000001205117221 */ /* 0x000fe20000000100 */
[----:B------:R-:W-:Y:S01]  /*11b0*/  FADD R18, -R6, R19 ;  /* 0x0000001306127221 */ /* 0x000fe20000000100 */
[----:B------:R-:W-:Y:S01]  /*11c0*/  FADD R19, -R7, R22 ;  /* 0x0000001607137221 */ /* 0x000fe20000000100 */
[----:B------:R-:W-:Y:S01]  /*11d0*/  FADD R22, -R8, R23 ;  /* 0x0000001708167221 */ /* 0x000fe20000000100 */
[C---:B------:R-:W-:Y:S01]  /*11e0*/  FFMA R36, R16.reuse, R17, R36 ;  /* 0x0000001110247223 */ /* 0x040fe20000000024 */
[C---:B------:R-:W-:Y:S01]  /*11f0*/  FFMA R39, R16.reuse, R18, R39 ;  /* 0x0000001210277223 */ /* 0x040fe20000000027 */
[C---:B------:R-:W-:Y:S01]  /*1200*/  FFMA R34, R16.reuse, R19, R34 ;  /* 0x0000001310227223 */ /* 0x040fe20000000022 */
[----:B------:R-:W-:Y:S01]  /*1210*/  FFMA R37, R16, R22, R37 ;  /* 0x0000001610257223 */ /* 0x000fe20000000025 */
[----:B------:R-:W-:Y:S06]  /*1220*/  @P0 BRA `(.L_x_109) ;  /* 0x0000000400cc0947 */ /* 0x000fec0003800000 */
[----:B------:R-:W-:Y:S01]  /*1230*/  IMAD.IADD R16, R13, 0x1, -R41 ;  /* 0x000000010d107824 */ /* 0x000fe200078e0a29 */
[----:B------:R-:W-:Y:S01]  /*1240*/  BSSY.RECONVERGENT B1, `(.L_x_110) ;  /* 0x0000040000017945 */ /* 0x000fe20003800200 */
[----:B------:R-:W-:-:S03]  /*1250*/  PLOP3.LUT P0, PT, PT, PT, PT, 0x80, 0x8 ;  /* 0x000000000008781c */ /* 0x000fc60003f0f070 */
[----:B------:R-:W-:-:S13]  /*1260*/  ISETP.GT.AND P1, PT, R16, 0x5f, PT ;  /* 0x0000005f1000780c */ /* 0x000fda0003f24270 */
[----:B------:R-:W-:Y:S05]  /*1270*/  @!P1 BRA `(.L_x_111) ;  /* 0x0000000000f09947 */ /* 0x000fea0003800000 */
[----:B------:R-:W-:Y:S02]  /*1280*/  PLOP3.LUT P0, PT, PT, PT, PT, 0x8, 0x80 ;  /* 0x000000000080781c */ /* 0x000fe40003f0e170 */
[----:B------:R-:W-:-:S11]  /*1290*/  IADD3 R28, PT, PT, R13, -0x5f, RZ ;  /* 0xffffffa10d1c7810 */ /* 0x000fd60007ffe0ff */
.L_x_112:
[C---:B------:R-:W-:Y:S01]  /*12a0*/  IADD3 R17, PT, PT, R41.reuse, 0x20, RZ ;  /* 0x0000002029117810 */ /* 0x040fe20007ffe0ff */
[----:B------:R-:W-:-:S04]  /*12b0*/  IMAD.WIDE R22, R41, 0x4, R20 ;  /* 0x0000000429167825 */ /* 0x000fc800078e0214 */
[----:B------:R-:W-:Y:S01]  /*12c0*/  IMAD.WIDE R18, R17, 0x4, R20 ;  /* 0x0000000411127825 */ /* 0x000fe200078e0214 */
[----:B------:R0:W2:Y:S03]  /*12d0*/  LDG.E.CONSTANT R40, desc[UR4][R22.64] ;  /* 0x0000000416287981 */ /* 0x0000a6000c1e9900 */
[C-C-:B------:R-:W-:Y:S01]  /*12e0*/  IMAD.WIDE R26, R41.reuse, 0x4, R24.reuse ;  /* 0x00000004291a7825 */ /* 0x140fe200078e0218 */
[----:B------:R1:W3:Y:S04]  /*12f0*/  LDG.E.CONSTANT R42, desc[UR4][R18.64] ;  /* 0x00000004122a7981 */ /* 0x0002e8000c1e9900 */
[----:B------:R-:W2:Y:S01]  /*1300*/  LDG.E.CONSTANT R29, desc[UR4][R26.64] ;  /* 0x000000041a1d7981 */ /* 0x000ea2000c1e9900 */
[----:B0-----:R-:W-:Y:S01]  /*1310*/  IADD3 R23, PT, PT, R41, 0x40, RZ ;  /* 0x0000004029177810 */ /* 0x001fe20007ffe0ff */
[----:B-1----:R-:W-:-:S04]  /*1320*/  IMAD.WIDE R18, R17, 0x4, R24 ;  /* 0x0000000411127825 */ /* 0x002fc800078e0218 */
[C---:B------:R-:W-:Y:S01]  /*1330*/  IMAD.WIDE R16, R23.reuse, 0x4, R20 ;  /* 0x0000000417107825 */ /* 0x040fe200078e0214 */
[----:B------:R-:W3:Y:S04]  /*1340*/  LDG.E.CONSTANT R44, desc[UR4][R18.64] ;  /* 0x00000004122c7981 */ /* 0x000ee8000c1e9900 */
[----:B------:R0:W4:Y:S02]  /*1350*/  LDG.E.CONSTANT R18, desc[UR4][R16.64] ;  /* 0x0000000410127981 */ /* 0x000124000c1e9900 */
[----:B0-----:R-:W-:Y:S01]  /*1360*/  IMAD.WIDE R16, R23, 0x4, R24 ;  /* 0x0000000417107825 */ /* 0x001fe200078e0218 */
[----:B------:R-:W-:-:S05]  /*1370*/  IADD3 R23, PT, PT, R41, 0x60, RZ ;  /* 0x0000006029177810 */ /* 0x000fca0007ffe0ff */
[C---:B------:R-:W-:Y:S01]  /*1380*/  IMAD.WIDE R26, R23.reuse, 0x4, R20 ;  /* 0x00000004171a7825 */ /* 0x040fe200078e0214 */
[----:B------:R-:W4:Y:S03]  /*1390*/  LDG.E.CONSTANT R17, desc[UR4][R16.64] ;  /* 0x0000000410117981 */ /* 0x000f26000c1e9900 */
[----:B------:R-:W-:Y:S02]  /*13a0*/  IMAD.WIDE R22, R23, 0x4, R24 ;  /* 0x0000000417167825 */ /* 0x000fe400078e0218 */
[----:B------:R-:W5:Y:S04]  /*13b0*/  LDG.E.CONSTANT R26, desc[UR4][R26.64] ;  /* 0x000000041a1a7981 */ /* 0x000f68000c1e9900 */
[----:B------:R-:W5:Y:S01]  /*13c0*/  LDG.E.CONSTANT R23, desc[UR4][R22.64] ;  /* 0x0000000416177981 */ /* 0x000f62000c1e9900 */
[----:B------:R-:W-:-:S04]  /*13d0*/  IADD3 R41, PT, PT, R41, 0x80, RZ ;  /* 0x0000008029297810 */ /* 0x000fc80007ffe0ff */
[----:B------:R-:W-:Y:S01]  /*13e0*/  ISETP.GE.AND P1, PT, R41, R28, PT ;  /* 0x0000001c2900720c */ /* 0x000fe20003f26270 */
        /* <DEDUP_REMOVED lines=8> */
[----:B---3--:R-:W-:Y:S01]  /*1470*/  FMUL R42, R42, R44 ;  /* 0x0000002c2a2a7220 */ /* 0x008fe20000400000 */
[----:B------:R-:W-:-:S03]  /*1480*/  FFMA R29, R8, -R29, R37 ;  /* 0x8000001d081d7223 */ /* 0x000fc60000000025 */
        /* <DEDUP_REMOVED lines=8> */
[----:B----4-:R-:W-:-:S04]  /*1510*/  FMUL R17, R18, R17 ;  /* 0x0000001112117220 */ /* 0x010fc80000400000 */
[-C--:B------:R-:W-:Y:S01]  /*1520*/  FFMA R45, R0, -R17.reuse, R45 ;  /* 0x80000011002d7223 */ /* 0x080fe2000000002d */
[-C--:B------:R-:W-:Y:S01]  /*1530*/  FFMA R43, R2, -R17.reuse, R43 ;  /* 0x80000011022b7223 */ /* 0x080fe2000000002b */
[-C--:B------:R-:W-:Y:S01]  /*1540*/  FFMA R38, R3, -R17.reuse, R38 ;  /* 0x8000001103267223 */ /* 0x080fe20000000026 */
[-C--:B------:R-:W-:Y:S01]  /*1550*/  FFMA R35, R4, -R17.reuse, R35 ;  /* 0x8000001104237223 */ /* 0x080fe20000000023 */
[----:B------:R-:W-:Y:S01]  /*1560*/  FFMA R36, R5, -R17, R36 ;  /* 0x8000001105247223 */ /* 0x000fe20000000024 */
[----:B-----5:R-:W-:Y:S01]  /*1570*/  FMUL R23, R26, R23 ;  /* 0x000000171a177220 */ /* 0x020fe20000400000 */
[-C--:B------:R-:W-:Y:S01]  /*1580*/  FFMA R39, R6, -R17.reuse, R39 ;  /* 0x8000001106277223 */ /* 0x080fe20000000027 */
[-C--:B------:R-:W-:Y:S01]  /*1590*/  FFMA R34, R7, -R17.reuse, R34 ;  /* 0x8000001107227223 */ /* 0x080fe20000000022 */
[----:B------:R-:W-:Y:S01]  /*15a0*/  FFMA R29, R8, -R17, R29 ;  /* 0x80000011081d7223 */ /* 0x000fe2000000001d */
        /* <DEDUP_REMOVED lines=9> */
.L_x_111:
[----:B------:R-:W-:Y:S05]  /*1640*/  BSYNC.RECONVERGENT B1 ;  /* 0x0000000000017941 */ /* 0x000fea0003800200 */
.L_x_110:
[----:B------:R-:W-:Y:S01]  /*1650*/  IADD3 R16, PT, PT, -R41, R13, RZ ;  /* 0x0000000d29107210 */ /* 0x000fe20007ffe1ff */
[----:B------:R-:W-:Y:S03]  /*1660*/  BSSY.RECONVERGENT B1, `(.L_x_113) ;  /* 0x0000020000017945 */ /* 0x000fe60003800200 */
[----:B------:R-:W-:-:S13]  /*1670*/  ISETP.GT.AND P1, PT, R16, 0x1f, PT ;  /* 0x0000001f1000780c */ /* 0x000fda0003f24270 */
[----:B------:R-:W-:Y:S05]  /*1680*/  @!P1 BRA `(.L_x_114) ;  /* 0x0000000000749947 */ /* 0x000fea0003800000 */
[C---:B------:R-:W-:Y:S01]  /*1690*/  IADD3 R23, PT, PT, R41.reuse, 0x20, RZ ;  /* 0x0000002029177810 */ /* 0x040fe20007ffe0ff */
[----:B------:R-:W-:-:S04]  /*16a0*/  IMAD.WIDE R18, R41, 0x4, R20 ;  /* 0x0000000429127825 */ /* 0x000fc800078e0214 */
[----:B------:R-:W-:Y:S02]  /*16b0*/  IMAD.WIDE R16, R41, 0x4, R24 ;  /* 0x0000000429107825 */ /* 0x000fe400078e0218 */
[----:B------:R-:W2:Y:S02]  /*16c0*/  LDG.E.CONSTANT R18, desc[UR4][R18.64] ;  /* 0x0000000412127981 */ /* 0x000ea4000c1e9900 */
[C---:B------:R-:W-:Y:S02]  /*16d0*/  IMAD.WIDE R26, R23.reuse, 0x4, R20 ;  /* 0x00000004171a7825 */ /* 0x040fe400078e0214 */
[----:B------:R-:W2:Y:S02]  /*16e0*/  LDG.E.CONSTANT R17, desc[UR4][R16.64] ;  /* 0x0000000410117981 */ /* 0x000ea4000c1e9900 */
[----:B------:R-:W-:Y:S02]  /*16f0*/  IMAD.WIDE R22, R23, 0x4, R24 ;  /* 0x0000000417167825 */ /* 0x000fe400078e0218 */
[----:B------:R-:W3:Y:S04]  /*1700*/  LDG.E.CONSTANT R26, desc[UR4][R26.64] ;  /* 0x000000041a1a7981 */ /* 0x000ee8000c1e9900 */
[----:B------:R-:W3:Y:S01]  /*1710*/  LDG.E.CONSTANT R23, desc[UR4][R22.64] ;  /* 0x0000000416177981 */ /* 0x000ee2000c1e9900 */
[----:B------:R-:W-:-:S02]  /*1720*/  PLOP3.LUT P0, PT, PT, PT, PT, 0x8, 0x80 ;  /* 0x000000000080781c */ /* 0x000fc40003f0e170 */
[----:B------:R-:W-:Y:S01]  /*1730*/  IADD3 R41, PT, PT, R41, 0x40, RZ ;  /* 0x0000004029297810 */ /* 0x000fe20007ffe0ff */
[----:B--2---:R-:W-:-:S04]  /*1740*/  FMUL R29, R18, R17 ;  /* 0x00000011121d7220 */ /* 0x004fc80000400000 */
[-C--:B------:R-:W-:Y:S01]  /*1750*/  FFMA R45, R0, -R29.reuse, R45 ;  /* 0x8000001d002d7223 */ /* 0x080fe2000000002d */
[-C--:B------:R-:W-:Y:S01]  /*1760*/  FFMA R43, R2, -R29.reuse, R43 ;  /* 0x8000001d022b7223 */ /* 0x080fe2000000002b */
[-C--:B------:R-:W-:Y:S01]  /*1770*/  FFMA R38, R3, -R29.reuse, R38 ;  /* 0x8000001d03267223 */ /* 0x080fe20000000026 */
[----:B------:R-:W-:Y:S01]  /*1780*/  FFMA R35, R4, -R29, R35 ;  /* 0x8000001d04237223 */ /* 0x000fe20000000023 */
[----:B---3--:R-:W-:Y:S01]  /*1790*/  FMUL R28, R26, R23 ;  /* 0x000000171a1c7220 */ /* 0x008fe20000400000 */
[-C--:B------:R-:W-:Y:S01]  /*17a0*/  FFMA R36, R5, -R29.reuse, R36 ;  /* 0x8000001d05247223 */ /* 0x080fe20000000024 */
        /* <DEDUP_REMOVED lines=10> */
[----:B------:R-:W-:-:S07]  /*1850*/  FFMA R37, R8, -R28, R37 ;  /* 0x8000001c08257223 */ /* 0x000fce0000000025 */
.L_x_114:
[----:B------:R-:W-:Y:S05]  /*1860*/  BSYNC.RECONVERGENT B1 ;  /* 0x0000000000017941 */ /* 0x000fea0003800200 */
.L_x_113:
[----:B------:R-:W-:-:S13]  /*1870*/  ISETP.LE.OR P0, PT, R41, R13, P0 ;  /* 0x0000000d2900720c */ /* 0x000fda0000703670 */
[----:B------:R-:W-:Y:S05]  /*1880*/  @!P0 BRA `(.L_x_109) ;  /* 0x0000000000348947 */ /* 0x000fea0003800000 */
[----:B------:R-:W-:-:S04]  /*1890*/  IMAD.WIDE R20, R41, 0x4, R20 ;  /* 0x0000000429147825 */ /* 0x000fc800078e0214 */
[----:B------:R-:W-:Y:S02]  /*18a0*/  IMAD.WIDE R24, R41, 0x4, R24 ;  /* 0x0000000429187825 */ /* 0x000fe400078e0218 */
[----:B------:R-:W2:Y:S04]  /*18b0*/  LDG.E.CONSTANT R20, desc[UR4][R20.64] ;  /* 0x0000000414147981 */ /* 0x000ea8000c1e9900 */
[----:B------:R-:W2:Y:S02]  /*18c0*/  LDG.E.CONSTANT R25, desc[UR4][R24.64] ;  /* 0x0000000418197981 */ /* 0x000ea4000c1e9900 */
        /* <DEDUP_REMOVED lines=9> */
.L_x_109:
[----:B------:R-:W-:Y:S05]  /*1960*/  BSYNC.RECONVERGENT B0 ;  /* 0x0000000000007941 */ /* 0x000fea0003800200 */
.L_x_108:
[----:B------:R-:W-:Y:S01]  /*1970*/  UMOV UR6, 0xffffffff ;  /* 0xffffffff00067882 */ /* 0x000fe20000000000 */
[C---:B-----5:R-:W-:Y:S02]  /*1980*/  LOP3.LUT R3, R9.reuse, 0x1f, RZ, 0xc0, !PT ;  /* 0x0000001f09037812 */ /* 0x060fe400078ec0ff */
[----:B------:R-:W-:Y:S02]  /*1990*/  LOP3.LUT P0, RZ, R9, 0x18, RZ, 0xc0, !PT ;  /* 0x0000001809ff7812 */ /* 0x000fe4000780c0ff */
[----:B------:R-:W-:Y:S01]  /*19a0*/  IADD3 R0, PT, PT, R10, R3, RZ ;  /* 0x000000030a007210 */ /* 0x000fe20007ffe0ff */
[----:B------:R-:W-:Y:S10]  /*19b0*/  BRA.DIV UR6, `(.L_x_115) ;  /* 0x0000000606cc7947 */ /* 0x000ff4000b800000 */
[----:B------:R-:W0:Y:S04]  /*19c0*/  SHFL.BFLY PT, R2, R45, 0x10, 0x1f ;  /* 0x0e001f002d027f89 */ /* 0x000e2800000e0000 */
[----:B------:R-:W1:Y:S04]  /*19d0*/  SHFL.BFLY PT, R20, R35, 0x10, 0x1f ;  /* 0x0e001f0023147f89 */ /* 0x000e6800000e0000 */
[----:B------:R-:W2:Y:S04]  /*19e0*/  SHFL.BFLY PT, R23, R36, 0x10, 0x1f ;  /* 0x0e001f0024177f89 */ /* 0x000ea800000e0000 */
[----:B------:R-:W3:Y:S04]  /*19f0*/  SHFL.BFLY PT, R4, R43, 0x10, 0x1f ;  /* 0x0e001f002b047f89 */ /* 0x000ee800000e0000 */
[----:B------:R-:W4:Y:S04]  /*1a00*/  SHFL.BFLY PT, R17, R38, 0x10, 0x1f ;  /* 0x0e001f0026117f89 */ /* 0x000f2800000e0000 */
[----:B------:R-:W5:Y:S04]  /*1a10*/  SHFL.BFLY PT, R26, R39, 0x10, 0x1f ;  /* 0x0e001f00271a7f89 */ /* 0x000f6800000e0000 */
[----:B------:R-:W5:Y:S01]  /*1a20*/  SHFL.BFLY PT, R27, R34, 0x10, 0x1f ;  /* 0x0e001f00221b7f89 */ /* 0x000f6200000e0000 */
[----:B0-----:R-:W-:-:S03]  /*1a30*/  FADD R3, R2, R45 ;  /* 0x0000002d02037221 */ /* 0x001fc60000000000 */
[----:B------:R-:W0:Y:S01]  /*1a40*/  SHFL.BFLY PT, R18, R37, 0x10, 0x1f ;  /* 0x0e001f0025127f89 */ /* 0x000e2200000e0000 */
[----:B-1----:R-:W-:Y:S01]  /*1a50*/  FADD R21, R20, R35 ;  /* 0x0000002314157221 */ /* 0x002fe20000000000 */
[----:B--2---:R-:W-:Y:S02]  /*1a60*/  FADD R24, R23, R36 ;  /* 0x0000002417187221 */ /* 0x004fe40000000000 */
[----:B------:R-:W1:Y:S01]  /*1a70*/  SHFL.BFLY PT, R2, R3, 0x8, 0x1f ;  /* 0x0d001f0003027f89 */ /* 0x000e6200000e0000 */
[----:B---3--:R-:W-:-:S03]  /*1a80*/  FADD R5, R4, R43 ;  /* 0x0000002b04057221 */ /* 0x008fc60000000000 */
[----:B------:R-:W2:Y:S01]  /*1a90*/  SHFL.BFLY PT, R20, R21, 0x8, 0x1f ;  /* 0x0d001f0015147f89 */ /* 0x000ea200000e0000 */
[----:B----4-:R-:W-:-:S03]  /*1aa0*/  FADD R17, R17, R38 ;  /* 0x0000002611117221 */ /* 0x010fc60000000000 */
[----:B------:R-:W3:Y:S01]  /*1ab0*/  SHFL.BFLY PT, R4, R5, 0x8, 0x1f ;  /* 0x0d001f0005047f89 */ /* 0x000ee200000e0000 */
[----:B-----5:R-:W-:-:S03]  /*1ac0*/  FADD R23, R26, R39 ;  /* 0x000000271a177221 */ /* 0x020fc60000000000 */
[----:B------:R-:W4:Y:S01]  /*1ad0*/  SHFL.BFLY PT, R16, R17, 0x8, 0x1f ;  /* 0x0d001f0011107f89 */ /* 0x000f2200000e0000 */
[----:B------:R-:W-:-:S03]  /*1ae0*/  FADD R26, R27, R34 ;  /* 0x000000221b1a7221 */ /* 0x000fc60000000000 */
[----:B------:R-:W5:Y:S01]  /*1af0*/  SHFL.BFLY PT, R25, R24, 0x8, 0x1f ;  /* 0x0d001f0018197f89 */ /* 0x000f6200000e0000 */
[----:B0-----:R-:W-:-:S03]  /*1b00*/  FADD R37, R18, R37 ;  /* 0x0000002512257221 */ /* 0x001fc60000000000 */
[----:B------:R-:W0:Y:S04]  /*1b10*/  SHFL.BFLY PT, R28, R23, 0x8, 0x1f ;  /* 0x0d001f00171c7f89 */ /* 0x000e2800000e0000 */
[----:B------:R-:W0:Y:S01]  /*1b20*/  SHFL.BFLY PT, R27, R26, 0x8, 0x1f ;  /* 0x0d001f001a1b7f89 */ /* 0x000e2200000e0000 */
[----:B-1----:R-:W-:-:S03]  /*1b30*/  FADD R2, R3, R2 ;  /* 0x0000000203027221 */ /* 0x002fc60000000000 */
[----:B------:R-:W1:Y:S01]  /*1b40*/  SHFL.BFLY PT, R18, R37, 0x8, 0x1f ;  /* 0x0d001f0025127f89 */ /* 0x000e6200000e0000 */
[----:B--2---:R-:W-:Y:S01]  /*1b50*/  FADD R19, R21, R20 ;  /* 0x0000001415137221 */ /* 0x004fe20000000000 */
[----:B---3--:R-:W-:Y:S01]  /*1b60*/  FADD R4, R5, R4 ;  /* 0x0000000405047221 */ /* 0x008fe20000000000 */
[----:B----4-:R-:W-:-:S04]  /*1b70*/  FADD R16, R17, R16 ;  /* 0x0000001011107221 */ /* 0x010fc80000000000 */
[----:B------:R-:W2:Y:S01]  /*1b80*/  SHFL.BFLY PT, R5, R4, 0x4, 0x1f ;  /* 0x0c801f0004057f89 */ /* 0x000ea200000e0000 */
[----:B-----5:R-:W-:-:S03]  /*1b90*/  FADD R20, R24, R25 ;  /* 0x0000001918147221 */ /* 0x020fc60000000000 */
[----:B------:R-:W3:Y:S01]  /*1ba0*/  SHFL.BFLY PT, R17, R2, 0x4, 0x1f ;  /* 0x0c801f0002117f89 */ /* 0x000ee200000e0000 */
[----:B0-----:R-:W-:-:S03]  /*1bb0*/  FADD R21, R23, R28 ;  /* 0x0000001c17157221 */ /* 0x001fc60000000000 */
[----:B------:R-:W0:Y:S01]  /*1bc0*/  SHFL.BFLY PT, R25, R16, 0x4, 0x1f ;  /* 0x0c801f0010197f89 */ /* 0x000e2200000e0000 */
[----:B------:R-:W-:-:S03]  /*1bd0*/  FADD R24, R26, R27 ;  /* 0x0000001b1a187221 */ /* 0x000fc60000000000 */
[----:B------:R-:W4:Y:S01]  /*1be0*/  SHFL.BFLY PT, R28, R19, 0x4, 0x1f ;  /* 0x0c801f00131c7f89 */ /* 0x000f2200000e0000 */
[----:B-1----:R-:W-:-:S03]  /*1bf0*/  FADD R37, R37, R18 ;  /* 0x0000001225257221 */ /* 0x002fc60000000000 */
[----:B------:R-:W1:Y:S04]  /*1c00*/  SHFL.BFLY PT, R29, R20, 0x4, 0x1f ;  /* 0x0c801f00141d7f89 */ /* 0x000e6800000e0000 */
[----:B------:R-:W5:Y:S04]  /*1c10*/  SHFL.BFLY PT, R26, R21, 0x4, 0x1f ;  /* 0x0c801f00151a7f89 */ /* 0x000f6800000e0000 */
[----:B------:R-:W5:Y:S01]  /*1c20*/  SHFL.BFLY PT, R23, R24, 0x4, 0x1f ;  /* 0x0c801f0018177f89 */ /* 0x000f6200000e0000 */
[----:B--2---:R-:W-:-:S03]  /*1c30*/  FADD R22, R4, R5 ;  /* 0x0000000504167221 */ /* 0x004fc60000000000 */
[----:B------:R-:W2:Y:S01]  /*1c40*/  SHFL.BFLY PT, R18, R37, 0x4, 0x1f ;  /* 0x0c801f0025127f89 */ /* 0x000ea200000e0000 */
[----:B---3--:R-:W-:Y:S01]  /*1c50*/  FADD R17, R2, R17 ;  /* 0x0000001102117221 */ /* 0x008fe20000000000 */
[----:B0-----:R-:W-:Y:S02]  /*1c60*/  FADD R25, R16, R25 ;  /* 0x0000001910197221 */ /* 0x001fe40000000000 */
[----:B------:R-:W0:Y:S01]  /*1c70*/  SHFL.BFLY PT, R5, R22, 0x2, 0x1f ;  /* 0x0c401f0016057f89 */ /* 0x000e2200000e0000 */
[----:B----4-:R-:W-:-:S03]  /*1c80*/  FADD R27, R19, R28 ;  /* 0x0000001c131b7221 */ /* 0x010fc60000000000 */
[----:B------:R-:W3:Y:S01]  /*1c90*/  SHFL.BFLY PT, R2, R17, 0x2, 0x1f ;  /* 0x0c401f0011027f89 */ /* 0x000ee200000e0000 */
[----:B-1----:R-:W-:-:S03]  /*1ca0*/  FADD R28, R20, R29 ;  /* 0x0000001d141c7221 */ /* 0x002fc60000000000 */
[----:B------:R-:W1:Y:S01]  /*1cb0*/  SHFL.BFLY PT, R16, R25, 0x2, 0x1f ;  /* 0x0c401f0019107f89 */ /* 0x000e6200000e0000 */
[----:B-----5:R-:W-:-:S03]  /*1cc0*/  FADD R26, R21, R26 ;  /* 0x0000001a151a7221 */ /* 0x020fc60000000000 */
[----:B------:R-:W4:Y:S01]  /*1cd0*/  SHFL.BFLY PT, R20, R27, 0x2, 0x1f ;  /* 0x0c401f001b147f89 */ /* 0x000f2200000e0000 */
[----:B------:R-:W-:-:S03]  /*1ce0*/  FADD R23, R24, R23 ;  /* 0x0000001718177221 */ /* 0x000fc60000000000 */
[----:B------:R-:W5:Y:S01]  /*1cf0*/  SHFL.BFLY PT, R21, R28, 0x2, 0x1f ;  /* 0x0c401f001c157f89 */ /* 0x000f6200000e0000 */
[----:B--2---:R-:W-:-:S03]  /*1d00*/  FADD R37, R37, R18 ;  /* 0x0000001225257221 */ /* 0x004fc60000000000 */
[----:B------:R-:W2:Y:S04]  /*1d10*/  SHFL.BFLY PT, R29, R26, 0x2, 0x1f ;  /* 0x0c401f001a1d7f89 */ /* 0x000ea800000e0000 */
[----:B------:R-:W2:Y:S01]  /*1d20*/  SHFL.BFLY PT, R24, R23, 0x2, 0x1f ;  /* 0x0c401f0017187f89 */ /* 0x000ea200000e0000 */
[----:B0-----:R-:W-:-:S03]  /*1d30*/  FADD R5, R22, R5 ;  /* 0x0000000516057221 */ /* 0x001fc60000000000 */
[----:B------:R-:W0:Y:S01]  /*1d40*/  SHFL.BFLY PT, R18, R37, 0x2, 0x1f ;  /* 0x0c401f0025127f89 */ /* 0x000e2200000e0000 */
[----:B---3--:R-:W-:Y:S01]  /*1d50*/  FADD R3, R17, R2 ;  /* 0x0000000211037221 */ /* 0x008fe20000000000 */
[----:B-1----:R-:W-:Y:S02]  /*1d60*/  FADD R17, R25, R16 ;  /* 0x0000001019117221 */ /* 0x002fe40000000000 */
[----:B------:R-:W1:Y:S01]  /*1d70*/  SHFL.BFLY PT, R4, R5, 0x1, 0x1f ;  /* 0x0c201f0005047f89 */ /* 0x000e6200000e0000 */
[----:B----4-:R-:W-:-:S03]  /*1d80*/  FADD R22, R27, R20 ;  /* 0x000000141b167221 */ /* 0x010fc60000000000 */
[----:B------:R-:W3:Y:S01]  /*1d90*/  SHFL.BFLY PT, R2, R3, 0x1, 0x1f ;  /* 0x0c201f0003027f89 */ /* 0x000ee200000e0000 */
[----:B-----5:R-:W-:-:S03]  /*1da0*/  FADD R25, R28, R21 ;  /* 0x000000151c197221 */ /* 0x020fc60000000000 */
[----:B------:R-:W4:Y:S01]  /*1db0*/  SHFL.BFLY PT, R16, R17, 0x1, 0x1f ;  /* 0x0c201f0011107f89 */ /* 0x000f2200000e0000 */
[----:B--2---:R-:W-:-:S03]  /*1dc0*/  FADD R36, R26, R29 ;  /* 0x0000001d1a247221 */ /* 0x004fc60000000000 */
[----:B------:R-:W2:Y:S01]  /*1dd0*/  SHFL.BFLY PT, R19, R22, 0x1, 0x1f ;  /* 0x0c201f0016137f89 */ /* 0x000ea200000e0000 */
[----:B------:R-:W-:-:S03]  /*1de0*/  FADD R24, R23, R24 ;  /* 0x0000001817187221 */ /* 0x000fc60000000000 */
[----:B------:R-:W5:Y:S01]  /*1df0*/  SHFL.BFLY PT, R20, R25, 0x1, 0x1f ;  /* 0x0c201f0019147f89 */ /* 0x000f6200000e0000 */
[----:B0-----:R-:W-:-:S03]  /*1e00*/  FADD R37, R37, R18 ;  /* 0x0000001225257221 */ /* 0x001fc60000000000 */
[----:B------:R-:W0:Y:S04]  /*1e10*/  SHFL.BFLY PT, R21, R36, 0x1, 0x1f ;  /* 0x0c201f0024157f89 */ /* 0x000e2800000e0000 */
[----:B------:R-:W0:Y:S01]  /*1e20*/  SHFL.BFLY PT, R23, R24, 0x1, 0x1f ;  /* 0x0c201f0018177f89 */ /* 0x000e2200000e0000 */
[----:B-1----:R-:W-:-:S03]  /*1e30*/  FADD R26, R5, R4 ;  /* 0x00000004051a7221 */ /* 0x002fc60000000000 */
[----:B------:R1:W1:Y:S01]  /*1e40*/  SHFL.BFLY PT, R18, R37, 0x1, 0x1f ;  /* 0x0c201f0025127f89 */ /* 0x00026200000e0000 */
[----:B---3--:R-:W-:Y:S01]  /*1e50*/  FADD R2, R3, R2 ;  /* 0x0000000203027221 */ /* 0x008fe20000000000 */
[----:B----4-:R-:W-:Y:S01]  /*1e60*/  FADD R16, R17, R16 ;  /* 0x0000001011107221 */ /* 0x010fe20000000000 */
[----:B--2---:R-:W-:Y:S01]  /*1e70*/  FADD R19, R22, R19 ;  /* 0x0000001316137221 */ /* 0x004fe20000000000 */
[----:B-----5:R-:W-:Y:S01]  /*1e80*/  FADD R20, R25, R20 ;  /* 0x0000001419147221 */ /* 0x020fe20000000000 */
[----:B0-----:R-:W-:Y:S01]  /*1e90*/  FADD R21, R36, R21 ;  /* 0x0000001524157221 */ /* 0x001fe20000000000 */
[----:B------:R-:W-:-:S07]  /*1ea0*/  FADD R23, R24, R23 ;  /* 0x0000001718177221 */ /* 0x000fce0000000000 */
.L_x_160:
[----:B------:R-:W-:Y:S01]  /*1eb0*/  ISETP.LT.U32.OR P0, PT, R13, R0, P0 ;  /* 0x000000000d00720c */ /* 0x000fe20000701470 */
[----:B------:R-:W-:Y:S01]  /*1ec0*/  BSSY.RECONVERGENT B0, `(.L_x_116) ;  /* 0x000001e000007945 */ /* 0x000fe20003800200 */
[----:B-1----:R-:W-:-:S11]  /*1ed0*/  FADD R18, R37, R18 ;  /* 0x0000001225127221 */ /* 0x002fd60000000000 */
[----:B------:R-:W-:Y:S05]  /*1ee0*/  @P0 BRA `(.L_x_117) ;  /* 0x00000000006c0947 */ /* 0x000fea0003800000 */
[----:B------:R-:W-:Y:S01]  /*1ef0*/  IMAD.SHL.U32 R3, R9, 0x4, RZ ;  /* 0x0000000409037824 */ /* 0x000fe200078e00ff */
[----:B------:R-:W0:Y:S01]  /*1f00*/  LDCU.64 UR6, c[0x0][0x380] ;  /* 0x00007000ff0677ac */ /* 0x000e220008000a00 */
[----:B------:R-:W-:-:S03]  /*1f10*/  IMAD R5, R13, R32, RZ ;  /* 0x000000200d057224 */ /* 0x000fc600078e02ff */
[----:B------:R-:W-:Y:S02]  /*1f20*/  LOP3.LUT R3, R3, 0x7c, RZ, 0xc0, !PT ;  /* 0x0000007c03037812 */ /* 0x000fe400078ec0ff */
[----:B------:R-:W-:Y:S02]  /*1f30*/  IADD3 R5, PT, PT, R14, R5, RZ ;  /* 0x000000050e057210 */ /* 0x000fe40007ffe0ff */
[C---:B------:R-:W-:Y:S02]  /*1f40*/  ISETP.EQ.AND P0, PT, R3.reuse, RZ, PT ;  /* 0x000000ff0300720c */ /* 0x040fe40003f02270 */
[C---:B------:R-:W-:Y:S02]  /*1f50*/  ISETP.EQ.AND P1, PT, R3.reuse, 0x4, PT ;  /* 0x000000040300780c */ /* 0x040fe40003f22270 */
[C---:B------:R-:W-:Y:S02]  /*1f60*/  ISETP.EQ.AND P2, PT, R3.reuse, 0x8, PT ;  /* 0x000000080300780c */ /* 0x040fe40003f42270 */
[----:B------:R-:W-:-:S07]  /*1f70*/  ISETP.EQ.AND P3, PT, R3, 0xc, PT ;  /* 0x0000000c0300780c */ /* 0x000fce0003f62270 */
[----:B------:R-:W-:Y:S02]  /*1f80*/  @P0 MOV R4, R2 ;  /* 0x0000000200040202 */ /* 0x000fe40000000f00 */
[C---:B------:R-:W-:Y:S02]  /*1f90*/  ISETP.EQ.AND P0, PT, R3.reuse, 0x10, PT ;  /* 0x000000100300780c */ /* 0x040fe40003f02270 */
[----:B------:R-:W-:Y:S02]  /*1fa0*/  @P1 MOV R4, R26 ;  /* 0x0000001a00041202 */ /* 0x000fe40000000f00 */
[C---:B------:R-:W-:Y:S02]  /*1fb0*/  ISETP.EQ.AND P1, PT, R3.reuse, 0x14, PT ;  /* 0x000000140300780c */ /* 0x040fe40003f22270 */
[----:B------:R-:W-:Y:S02]  /*1fc0*/  @P2 MOV R4, R16 ;  /* 0x0000001000042202 */ /* 0x000fe40000000f00 */
[----:B------:R-:W-:-:S02]  /*1fd0*/  ISETP.EQ.AND P2, PT, R3, 0x18, PT ;  /* 0x000000180300780c */ /* 0x000fc40003f42270 */
[----:B------:R-:W-:Y:S02]  /*1fe0*/  @P3 MOV R4, R19 ;  /* 0x0000001300043202 */ /* 0x000fe40000000f00 */
[----:B------:R-:W-:Y:S02]  /*1ff0*/  ISETP.EQ.AND P3, PT, R3, 0x1c, PT ;  /* 0x0000001c0300780c */ /* 0x000fe40003f62270 */
[----:B------:R-:W-:Y:S02]  /*2000*/  @P0 MOV R4, R20 ;  /* 0x0000001400040202 */ /* 0x000fe40000000f00 */
[----:B------:R-:W-:Y:S02]  /*2010*/  IADD3 R0, P0, PT, R0, R5, RZ ;  /* 0x0000000500007210 */ /* 0x000fe40007f1e0ff */
[----:B------:R-:W-:Y:S02]  /*2020*/  @P1 MOV R4, R21 ;  /* 0x0000001500041202 */ /* 0x000fe40000000f00 */
[----:B------:R-:W-:-:S02]  /*2030*/  IADD3.X R33, PT, PT, RZ, R33, RZ, P0, !PT ;  /* 0x00000021ff217210 */ /* 0x000fc400007fe4ff */
[----:B------:R-:W-:Y:S02]  /*2040*/  @P2 MOV R4, R23 ;  /* 0x0000001700042202 */ /* 0x000fe40000000f00 */
[----:B0-----:R-:W-:Y:S01]  /*2050*/  LEA R2, P0, R0, UR6, 0x2 ;  /* 0x0000000600027c11 */ /* 0x001fe2000f8010ff */
[----:B------:R-:W-:-:S03]  /*2060*/  @P3 IMAD.MOV.U32 R4, RZ, RZ, R18 ;  /* 0x000000ffff043224 */ /* 0x000fc600078e0012 */
[----:B------:R-:W-:Y:S01]  /*2070*/  LEA.HI.X R3, R0, UR7, R33, 0x2, P0 ;  /* 0x0000000700037c11 */ /* 0x000fe200080f1421 */
[----:B------:R-:W-:-:S05]  /*2080*/  FMUL R5, R11, R4 ;  /* 0x000000040b057220 */ /* 0x000fca0000400000 */
[----:B------:R0:W-:Y:S03]  /*2090*/  STG.E desc[UR4][R2.64], R5 ;  /* 0x0000000502007986 */ /* 0x0001e6000c101904 */
.L_x_117:
[----:B------:R-:W-:Y:S05]  /*20a0*/  BSYNC.RECONVERGENT B0 ;  /* 0x0000000000007941 */ /* 0x000fea0003800200 */
.L_x_116:
[----:B------:R-:W-:-:S04]  /*20b0*/  IADD3 R13, PT, PT, R13, 0x1, RZ ;  /* 0x000000010d0d7810 */ /* 0x000fc80007ffe0ff */
[----:B------:R-:W-:-:S13]  /*20c0*/  ISETP.NE.AND P0, PT, R13, R32, PT ;  /* 0x000000200d00720c */ /* 0x000fda0003f05270 */
[----:B------:R-:W-:Y:S05]  /*20d0*/  @P0 BRA `(.L_x_118) ;  /* 0xffffffe400080947 */ /* 0x000fea000383ffff */
[----:B------:R-:W-:Y:S05]  /*20e0*/  EXIT ;  /* 0x000000000000794d */ /* 0x000fea0003800000 */
.L_x_115:
[----:B------:R-:W-:Y:S01]  /*20f0*/  HFMA2 R8, -RZ, RZ, 0, 9.5367431640625e-07 ;  /* 0x00000010ff087431 */ /* 0x000fe200000001ff */
[----:B------:R-:W-:Y:S01]  /*2100*/  BSSY B0, `(.L_x_119) ;  /* 0x0000006000007945 */ /* 0x000fe20003800000 */
[----:B------:R-:W-:Y:S02]  /*2110*/  MOV R7, 0x1f ;  /* 0x0000001f00077802 */ /* 0x000fe40000000f00 */
[----:B------:R-:W-:-:S07]  /*2120*/  MOV R6, 0xffffffff ;  /* 0xffffffff00067802 */ /* 0x000fce0000000f00 */
[----:B------:R-:W-:Y:S05]  /*2130*/  WARPSYNC.COLLECTIVE R6, `(.L_x_120) ;  /* 0x0000000006087348 */ /* 0x000fea0003c00000 */
[----:B------:R0:W1:Y:S02]  /*2140*/  SHFL.BFLY P1, R18, R45, R8, R7 ;  /* 0x0c0000082d127389 */ /* 0x0000640000020007 */
[----:B01----:R-:W-:Y:S05]  /*2150*/  ENDCOLLECTIVE ;  /* 0x000000000000791b */ /* 0x003fea0003800000 */
.L_x_120:
[----:B------:R-:W-:Y:S05]  /*2160*/  BSYNC B0 ;  /* 0x0000000000007941 */ /* 0x000fea0003800000 */
.L_x_119:
[----:B------:R-:W-:Y:S01]  /*2170*/  MOV R2, R18 ;  /* 0x0000001200027202 */ /* 0x000fe20000000f00 */
[----:B------:R-:W-:Y:S01]  /*2180*/  HFMA2 R8, -RZ, RZ, 0, 4.76837158203125e-07 ;  /* 0x00000008ff087431 */ /* 0x000fe200000001ff */
[----:B------:R-:W-:Y:S02]  /*2190*/  MOV R7, 0x1f ;  /* 0x0000001f00077802 */ /* 0x000fe40000000f00 */
[----:B------:R-:W-:Y:S01]  /*21a0*/  MOV R6, 0xffffffff ;  /* 0xffffffff00067802 */ /* 0x000fe20000000f00 */
[----:B------:R-:W-:-:S05]  /*21b0*/  FADD R3, R2, R45 ;  /* 0x0000002d02037221 */ /* 0x000fca0000000000 */
[----:B------:R-:W-:-:S07]  /*21c0*/  MOV R45, R3 ;  /* 0x00000003002d7202 */ /* 0x000fce0000000f00 */
[----:B------:R-:W-:Y:S05]  /*21d0*/  WARPSYNC.COLLECTIVE R6, `(.L_x_121) ;  /* 0x0000000006087348 */ /* 0x000fea0003c00000 */
[----:B------:R0:W1:Y:S02]  /*21e0*/  SHFL.BFLY P1, R18, R45, R8, R7 ;  /* 0x0c0000082d127389 */ /* 0x0000640000020007 */
[----:B01----:R-:W-:Y:S05]  /*21f0*/  ENDCOLLECTIVE ;  /* 0x000000000000791b */ /* 0x003fea0003800000 */
.L_x_121:
[----:B------:R-:W-:Y:S02]  /*2200*/  HFMA2 R8, -RZ, RZ, 0, 2.384185791015625e-07 ;  /* 0x00000004ff087431 */ /* 0x000fe400000001ff */
[----:B------:R-:W-:-:S04]  /*2210*/  IMAD.MOV.U32 R2, RZ, RZ, R18 ;  /* 0x000000ffff027224 */ /* 0x000fc800078e0012 */
[----:B------:R-:W-:-:S05]  /*2220*/  FADD R2, R3, R2 ;  /* 0x0000000203027221 */ /* 0x000fca0000000000 */
[----:B------:R-:W-:-:S07]  /*2230*/  MOV R45, R2 ;  /* 0x00000002002d7202 */ /* 0x000fce0000000f00 */
[----:B------:R-:W-:Y:S05]  /*2240*/  WARPSYNC.COLLECTIVE R6, `(.L_x_122) ;  /* 0x0000000006087348 */ /* 0x000fea0003c00000 */
[----:B------:R0:W1:Y:S02]  /*2250*/  SHFL.BFLY P1, R18, R45, R8, R7 ;  /* 0x0c0000082d127389 */ /* 0x0000640000020007 */
[----:B01----:R-:W-:Y:S05]  /*2260*/  ENDCOLLECTIVE ;  /* 0x000000000000791b */ /* 0x003fea0003800000 */
.L_x_122:
[----:B------:R-:W-:Y:S01]  /*2270*/  HFMA2 R8, -RZ, RZ, 0, 1.1920928955078125e-07 ;  /* 0x00000002ff087431 */ /* 0x000fe200000001ff */
[----:B------:R-:W-:-:S05]  /*2280*/  MOV R17, R18 ;  /* 0x0000001200117202 */ /* 0x000fca0000000f00 */
[----:B------:R-:W-:-:S05]  /*2290*/  FADD R17, R2, R17 ;  /* 0x0000001102117221 */ /* 0x000fca0000000000 */
[----:B------:R-:W-:-:S07]  /*22a0*/  MOV R45, R17 ;  /* 0x00000011002d7202 */ /* 0x000fce0000000f00 */
[----:B------:R-:W-:Y:S05]  /*22b0*/  WARPSYNC.COLLECTIVE R6, `(.L_x_123) ;  /* 0x0000000006087348 */ /* 0x000fea0003c00000 */
[----:B------:R0:W1:Y:S02]  /*22c0*/  SHFL.BFLY P1, R18, R45, R8, R7 ;  /* 0x0c0000082d127389 */ /* 0x0000640000020007 */
[----:B01----:R-:W-:Y:S05]  /*22d0*/  ENDCOLLECTIVE ;  /* 0x000000000000791b */ /* 0x003fea0003800000 */
.L_x_123:
[----:B------:R-:W-:Y:S01]  /*22e0*/  HFMA2 R8, -RZ, RZ, 0, 5.9604644775390625e-08 ;  /* 0x00000001ff087431 */ /* 0x000fe200000001ff */
[----:B------:R-:W-:-:S05]  /*22f0*/  MOV R2, R18 ;  /* 0x0000001200027202 */ /* 0x000fca0000000f00 */
[----:B------:R-:W-:-:S05]  /*2300*/  FADD R3, R17, R2 ;  /* 0x0000000211037221 */ /* 0x000fca0000000000 */
[----:B------:R-:W-:-:S07]  /*2310*/  MOV R45, R3 ;  /* 0x00000003002d7202 */ /* 0x000fce0000000f00 */
[----:B------:R-:W-:Y:S05]  /*2320*/  WARPSYNC.COLLECTIVE R6, `(.L_x_124) ;  /* 0x0000000006087348 */ /* 0x000fea0003c00000 */
[----:B------:R0:W1:Y:S02]  /*2330*/  SHFL.BFLY P1, R18, R45, R8, R7 ;  /* 0x0c0000082d127389 */ /* 0x0000640000020007 */
[----:B01----:R-:W-:Y:S05]  /*2340*/  ENDCOLLECTIVE ;  /* 0x000000000000791b */ /* 0x003fea0003800000 */
.L_x_124:
[----:B------:R-:W-:Y:S02]  /*2350*/  HFMA2 R8, -RZ, RZ, 0, 9.5367431640625e-07 ;  /* 0x00000010ff087431 */ /* 0x000fe400000001ff */
[----:B------:R-:W-:Y:S01]  /*2360*/  IMAD.MOV.U32 R45, RZ, RZ, R43 ;  /* 0x000000ffff2d7224 */ /* 0x000fe200078e002b */
[----:B------:R-:W-:-:S07]  /*2370*/  MOV R2, R18 ;  /* 0x0000001200027202 */ /* 0x000fce0000000f00 */
[----:B------:R-:W-:Y:S05]  /*2380*/  WARPSYNC.COLLECTIVE R6, `(.L_x_125) ;  /* 0x0000000006087348 */ /* 0x000fea0003c00000 */
[----:B------:R0:W1:Y:S02]  /*2390*/  SHFL.BFLY P1, R18, R45, R8, R7 ;  /* 0x0c0000082d127389 */ /* 0x0000640000020007 */
[----:B01----:R-:W-:Y:S05]  /*23a0*/  ENDCOLLECTIVE ;  /* 0x000000000000791b */ /* 0x003fea0003800000 */
.L_x_125:
[----:B------:R-:W-:Y:S01]  /*23b0*/  FADD R2, R3, R2 ;  /* 0x0000000203027221 */ /* 0x000fe20000000000 */
[----:B------:R-:W-:Y:S01]  /*23c0*/  HFMA2 R8, -RZ, RZ, 0, 4.76837158203125e-07 ;  /* 0x00000008ff087431 */ /* 0x000fe200000001ff */
[----:B------:R-:W-:-:S05]  /*23d0*/  MOV R4, R18 ;  /* 0x0000001200047202 */ /* 0x000fca0000000f00 */
[----:B------:R-:W-:-:S05]  /*23e0*/  FADD R5, R4, R43 ;  /* 0x0000002b04057221 */ /* 0x000fca0000000000 */
[----:B------:R-:W-:-:S07]  /*23f0*/  MOV R45, R5 ;  /* 0x00000005002d7202 */ /* 0x000fce0000000f00 */
[----:B------:R-:W-:Y:S05]  /*2400*/  WARPSYNC.COLLECTIVE R6, `(.L_x_126) ;  /* 0x0000000006087348 */ /* 0x000fea0003c00000 */
[----:B------:R0:W1:Y:S02]  /*2410*/  SHFL.BFLY P1, R18, R45, R8, R7 ;  /* 0x0c0000082d127389 */ /* 0x0000640000020007 */
[----:B01----:R-:W-:Y:S05]  /*2420*/  ENDCOLLECTIVE ;  /* 0x000000000000791b */ /* 0x003fea0003800000 */
.L_x_126:
[----:B------:R-:W-:Y:S01]  /*2430*/  HFMA2 R8, -RZ, RZ, 0, 2.384185791015625e-07 ;  /* 0x00000004ff087431 */ /* 0x000fe200000001ff */
[----:B------:R-:W-:-:S05]  /*2440*/  MOV R4, R18 ;  /* 0x0000001200047202 */ /* 0x000fca0000000f00 */
[----:B------:R-:W-:-:S05]  /*2450*/  FADD R4, R5, R4 ;  /* 0x0000000405047221 */ /* 0x000fca0000000000 */
[----:B------:R-:W-:-:S07]  /*2460*/  MOV R45, R4 ;  /* 0x00000004002d7202 */ /* 0x000fce0000000f00 */
[----:B------:R-:W-:Y:S05]  /*2470*/  WARPSYNC.COLLECTIVE R6, `(.L_x_127) ;  /* 0x0000000006087348 */ /* 0x000fea0003c00000 */
[----:B------:R0:W1:Y:S02]  /*2480*/  SHFL.BFLY P1, R18, R45, R8, R7 ;  /* 0x0c0000082d127389 */ /* 0x0000640000020007 */
[----:B01----:R-:W-:Y:S05]  /*2490*/  ENDCOLLECTIVE ;  /* 0x000000000000791b */ /* 0x003fea0003800000 */
.L_x_127:
[----:B------:R-:W-:Y:S01]  /*24a0*/  IMAD.MOV.U32 R8, RZ, RZ, 0x2 ;  /* 0x00000002ff087424 */ /* 0x000fe200078e00ff */
[----:B------:R-:W-:-:S05]  /*24b0*/  MOV R5, R18 ;  /* 0x0000001200057202 */ /* 0x000fca0000000f00 */
[----:B------:R-:W-:-:S05]  /*24c0*/  FADD R22, R4, R5 ;  /* 0x0000000504167221 */ /* 0x000fca0000000000 */
[----:B------:R-:W-:-:S07]  /*24d0*/  MOV R45, R22 ;  /* 0x00000016002d7202 */ /* 0x000fce0000000f00 */
[----:B------:R-:W-:Y:S05]  /*24e0*/  WARPSYNC.COLLECTIVE R6, `(.L_x_128) ;  /* 0x0000000006087348 */ /* 0x000fea0003c00000 */
[----:B------:R0:W1:Y:S02]  /*24f0*/  SHFL.BFLY P1, R18, R45, R8, R7 ;  /* 0x0c0000082d127389 */ /* 0x0000640000020007 */
[----:B01----:R-:W-:Y:S05]  /*2500*/  ENDCOLLECTIVE ;  /* 0x000000000000791b */ /* 0x003fea0003800000 */
.L_x_128:
[----:B------:R-:W-:Y:S01]  /*2510*/  HFMA2 R8, -RZ, RZ, 0, 5.9604644775390625e-08 ;  /* 0x00000001ff087431 */ /* 0x000fe200000001ff */
[----:B------:R-:W-:-:S05]  /*2520*/  MOV R5, R18 ;  /* 0x0000001200057202 */ /* 0x000fca0000000f00 */
[----:B------:R-:W-:-:S05]  /*2530*/  FADD R5, R22, R5 ;  /* 0x0000000516057221 */ /* 0x000fca0000000000 */
[----:B------:R-:W-:-:S07]  /*2540*/  MOV R45, R5 ;  /* 0x00000005002d7202 */ /* 0x000fce0000000f00 */
[----:B------:R-:W-:Y:S05]  /*2550*/  WARPSYNC.COLLECTIVE R6, `(.L_x_129) ;  /* 0x0000000006087348 */ /* 0x000fea0003c00000 */
[----:B------:R0:W1:Y:S02]  /*2560*/  SHFL.BFLY P1, R18, R45, R8, R7 ;  /* 0x0c0000082d127389 */ /* 0x0000640000020007 */
[----:B01----:R-:W-:Y:S05]  /*2570*/  ENDCOLLECTIVE ;  /* 0x000000000000791b */ /* 0x003fea0003800000 */
.L_x_129:
[----:B------:R-:W-:Y:S01]  /*2580*/  HFMA2 R8, -RZ, RZ, 0, 9.5367431640625e-07 ;  /* 0x00000010ff087431 */ /* 0x000fe200000001ff */
[----:B------:R-:W-:Y:S02]  /*2590*/  MOV R45, R38 ;  /* 0x00000026002d7202 */ /* 0x000fe40000000f00 */
[----:B------:R-:W-:-:S07]  /*25a0*/  MOV R4, R18 ;  /* 0x0000001200047202 */ /* 0x000fce0000000f00 */
[----:B------:R-:W-:Y:S05]  /*25b0*/  WARPSYNC.COLLECTIVE R6, `(.L_x_130) ;  /* 0x0000000006087348 */ /* 0x000fea0003c00000 */
[----:B------:R0:W1:Y:S02]  /*25c0*/  SHFL.BFLY P1, R18, R45, R8, R7 ;  /* 0x0c0000082d127389 */ /* 0x0000640000020007 */
[----:B01----:R-:W-:Y:S05]  /*25d0*/  ENDCOLLECTIVE ;  /* 0x000000000000791b */ /* 0x003fea0003800000 */
.L_x_130:
[----:B------:R-:W-:Y:S01]  /*25e0*/  HFMA2 R8, -RZ, RZ, 0, 4.76837158203125e-07 ;  /* 0x00000008ff087431 */ /* 0x000fe200000001ff */
[----:B------:R-:W-:-:S05]  /*25f0*/  MOV R17, R18 ;  /* 0x0000001200117202 */ /* 0x000fca0000000f00 */
[----:B------:R-:W-:-:S05]  /*2600*/  FADD R17, R17, R38 ;  /* 0x0000002611117221 */ /* 0x000fca0000000000 */
[----:B------:R-:W-:-:S07]  /*2610*/  MOV R45, R17 ;  /* 0x00000011002d7202 */ /* 0x000fce0000000f00 */
[----:B------:R-:W-:Y:S05]  /*2620*/  WARPSYNC.COLLECTIVE R6, `(.L_x_131) ;  /* 0x0000000006087348 */ /* 0x000fea0003c00000 */
[----:B------:R0:W1:Y:S02]  /*2630*/  SHFL.BFLY P1, R18, R45, R8, R7 ;  /* 0x0c0000082d127389 */ /* 0x0000640000020007 */
[----:B01----:R-:W-:Y:S05]  /*2640*/  ENDCOLLECTIVE ;  /* 0x000000000000791b */ /* 0x003fea0003800000 */
.L_x_131:
[----:B------:R-:W-:Y:S02]  /*2650*/  HFMA2 R8, -RZ, RZ, 0, 2.384185791015625e-07 ;  /* 0x00000004ff087431 */ /* 0x000fe400000001ff */
[----:B------:R-:W-:-:S04]  /*2660*/  IMAD.MOV.U32 R16, RZ, RZ, R18 ;  /* 0x000000ffff107224 */ /* 0x000fc800078e0012 */
[----:B------:R-:W-:-:S05]  /*2670*/  FADD R16, R17, R16 ;  /* 0x0000001011107221 */ /* 0x000fca0000000000 */
[----:B------:R-:W-:-:S07]  /*2680*/  MOV R45, R16 ;  /* 0x00000010002d7202 */ /* 0x000fce0000000f00 */
[----:B------:R-:W-:Y:S05]  /*2690*/  WARPSYNC.COLLECTIVE R6, `(.L_x_132) ;  /* 0x0000000006087348 */ /* 0x000fea0003c00000 */
[----:B------:R0:W1:Y:S02]  /*26a0*/  SHFL.BFLY P1, R18, R45, R8, R7 ;  /* 0x0c0000082d127389 */ /* 0x0000640000020007 */
[----:B01----:R-:W-:Y:S05]  /*26b0*/  ENDCOLLECTIVE ;  /* 0x000000000000791b */ /* 0x003fea0003800000 */
.L_x_132:
[----:B------:R-:W-:Y:S01]  /*26c0*/  HFMA2 R8, -RZ, RZ, 0, 1.1920928955078125e-07 ;  /* 0x00000002ff087431 */ /* 0x000fe200000001ff */
[----:B------:R-:W-:-:S05]  /*26d0*/  MOV R25, R18 ;  /* 0x0000001200197202 */ /* 0x000fca0000000f00 */
[----:B------:R-:W-:-:S05]  /*26e0*/  FADD R25, R16, R25 ;  /* 0x0000001910197221 */ /* 0x000fca0000000000 */
[----:B------:R-:W-:-:S07]  /*26f0*/  MOV R45, R25 ;  /* 0x00000019002d7202 */ /* 0x000fce0000000f00 */
[----:B------:R-:W-:Y:S05]  /*2700*/  WARPSYNC.COLLECTIVE R6, `(.L_x_133) ;  /* 0x0000000006087348 */ /* 0x000fea0003c00000 */
[----:B------:R0:W1:Y:S02]  /*2710*/  SHFL.BFLY P1, R18, R45, R8, R7 ;  /* 0x0c0000082d127389 */ /* 0x0000640000020007 */
[----:B01----:R-:W-:Y:S05]  /*2720*/  ENDCOLLECTIVE ;  /* 0x000000000000791b */ /* 0x003fea0003800000 */
.L_x_133:
[----:B------:R-:W-:Y:S01]  /*2730*/  HFMA2 R8, -RZ, RZ, 0, 5.9604644775390625e-08 ;  /* 0x00000001ff087431 */ /* 0x000fe200000001ff */
[----:B------:R-:W-:-:S05]  /*2740*/  MOV R16, R18 ;  /* 0x0000001200107202 */ /* 0x000fca0000000f00 */
[----:B------:R-:W-:-:S05]  /*2750*/  FADD R17, R25, R16 ;  /* 0x0000001019117221 */ /* 0x000fca0000000000 */
[----:B------:R-:W-:-:S07]  /*2760*/  MOV R45, R17 ;  /* 0x00000011002d7202 */ /* 0x000fce0000000f00 */
[----:B------:R-:W-:Y:S05]  /*2770*/  WARPSYNC.COLLECTIVE R6, `(.L_x_134) ;  /* 0x0000000006087348 */ /* 0x000fea0003c00000 */
[----:B------:R0:W1:Y:S02]  /*2780*/  SHFL.BFLY P1, R18, R45, R8, R7 ;  /* 0x0c0000082d127389 */ /* 0x0000640000020007 */
[----:B01----:R-:W-:Y:S05]  /*2790*/  ENDCOLLECTIVE ;  /* 0x000000000000791b */ /* 0x003fea0003800000 */
.L_x_134:
[----:B------:R-:W-:Y:S01]  /*27a0*/  MOV R45, R35 ;  /* 0x00000023002d7202 */ /* 0x000fe20000000f00 */
[----:B------:R-:W-:Y:S01]  /*27b0*/  IMAD.MOV.U32 R8, RZ, RZ, 0x10 ;  /* 0x00000010ff087424 */ /* 0x000fe200078e00ff */
[----:B------:R-:W-:-:S07]  /*27c0*/  MOV R16, R18 ;  /* 0x0000001200107202 */ /* 0x000fce0000000f00 */
[----:B------:R-:W-:Y:S05]  /*27d0*/  WARPSYNC.COLLECTIVE R6, `(.L_x_135) ;  /* 0x0000000006087348 */ /* 0x000fea0003c00000 */
[----:B------:R0:W1:Y:S02]  /*27e0*/  SHFL.BFLY P1, R18, R45, R8, R7 ;  /* 0x0c0000082d127389 */ /* 0x0000640000020007 */
[----:B01----:R-:W-:Y:S05]  /*27f0*/  ENDCOLLECTIVE ;  /* 0x000000000000791b */ /* 0x003fea0003800000 */
.L_x_135:
        /* <DEDUP_REMOVED lines=8> */
.L_x_136:
[----:B------:R-:W-:Y:S01]  /*2880*/  HFMA2 R8, -RZ, RZ, 0, 2.384185791015625e-07 ;  /* 0x00000004ff087431 */ /* 0x000fe200000001ff */
[----:B------:R-:W-:-:S05]  /*2890*/  MOV R20, R18 ;  /* 0x0000001200147202 */ /* 0x000fca0000000f00 */
[----:B------:R-:W-:-:S05]  /*28a0*/  FADD R19, R21, R20 ;  /* 0x0000001415137221 */ /* 0x000fca0000000000 */
[----:B------:R-:W-:-:S07]  /*28b0*/  MOV R45, R19 ;  /* 0x00000013002d7202 */ /* 0x000fce0000000f00 */
[----:B------:R-:W-:Y:S05]  /*28c0*/  WARPSYNC.COLLECTIVE R6, `(.L_x_137) ;  /* 0x0000000006087348 */ /* 0x000fea0003c00000 */
[----:B------:R0:W1:Y:S02]  /*28d0*/  SHFL.BFLY P1, R18, R45, R8, R7 ;  /* 0x0c0000082d127389 */ /* 0x0000640000020007 */
[----:B01----:R-:W-:Y:S05]  /*28e0*/  ENDCOLLECTIVE ;  /* 0x000000000000791b */ /* 0x003fea0003800000 */
.L_x_137:
[----:B------:R-:W-:Y:S01]  /*28f0*/  HFMA2 R8, -RZ, RZ, 0, 1.1920928955078125e-07 ;  /* 0x00000002ff087431 */ /* 0x000fe200000001ff */
[----:B------:R-:W-:-:S05]  /*2900*/  MOV R28, R18 ;  /* 0x00000012001c7202 */ /* 0x000fca0000000f00 */
[----:B------:R-:W-:-:S05]  /*2910*/  FADD R27, R19, R28 ;  /* 0x0000001c131b7221 */ /* 0x000fca0000000000 */
[----:B------:R-:W-:-:S07]  /*2920*/  MOV R45, R27 ;  /* 0x0000001b002d7202 */ /* 0x000fce0000000f00 */
[----:B------:R-:W-:Y:S05]  /*2930*/  WARPSYNC.COLLECTIVE R6, `(.L_x_138) ;  /* 0x0000000006087348 */ /* 0x000fea0003c00000 */
[----:B------:R0:W1:Y:S02]  /*2940*/  SHFL.BFLY P1, R18, R45, R8, R7 ;  /* 0x0c0000082d127389 */ /* 0x0000640000020007 */
[----:B01----:R-:W-:Y:S05]  /*2950*/  ENDCOLLECTIVE ;  /* 0x000000000000791b */ /* 0x003fea0003800000 */
.L_x_138:
[----:B------:R-:W-:Y:S01]  /*2960*/  HFMA2 R8, -RZ, RZ, 0, 5.9604644775390625e-08 ;  /* 0x00000001ff087431 */ /* 0x000fe200000001ff */
[----:B------:R-:W-:-:S05]  /*2970*/  MOV R20, R18 ;  /* 0x0000001200147202 */ /* 0x000fca0000000f00 */
[----:B------:R-:W-:-:S04]  /*2980*/  FADD R22, R27, R20 ;  /* 0x000000141b167221 */ /* 0x000fc80000000000 */
[----:B------:R-:W-:-:S07]  /*2990*/  IMAD.MOV.U32 R45, RZ, RZ, R22 ;  /* 0x000000ffff2d7224 */ /* 0x000fce00078e0016 */
[----:B------:R-:W-:Y:S05]  /*29a0*/  WARPSYNC.COLLECTIVE R6, `(.L_x_139) ;  /* 0x0000000006087348 */ /* 0x000fea0003c00000 */
[----:B------:R0:W1:Y:S02]  /*29b0*/  SHFL.BFLY P1, R18, R45, R8, R7 ;  /* 0x0c0000082d127389 */ /* 0x0000640000020007 */
[----:B01----:R-:W-:Y:S05]  /*29c0*/  ENDCOLLECTIVE ;  /* 0x000000000000791b */ /* 0x003fea0003800000 */
.L_x_139:
[----:B------:R-:W-:Y:S01]  /*29d0*/  HFMA2 R8, -RZ, RZ, 0, 9.5367431640625e-07 ;  /* 0x00000010ff087431 */ /* 0x000fe200000001ff */
[----:B------:R-:W-:Y:S02]  /*29e0*/  MOV R45, R36 ;  /* 0x00000024002d7202 */ /* 0x000fe40000000f00 */
[----:B------:R-:W-:-:S07]  /*29f0*/  MOV R19, R18 ;  /* 0x0000001200137202 */ /* 0x000fce0000000f00 */
[----:B------:R-:W-:Y:S05]  /*2a00*/  WARPSYNC.COLLECTIVE R6, `(.L_x_140) ;  /* 0x0000000006087348 */ /* 0x000fea0003c00000 */
[----:B------:R0:W1:Y:S02]  /*2a10*/  SHFL.BFLY P1, R18, R45, R8, R7 ;  /* 0x0c0000082d127389 */ /* 0x0000640000020007 */
[----:B01----:R-:W-:Y:S05]  /*2a20*/  ENDCOLLECTIVE ;  /* 0x000000000000791b */ /* 0x003fea0003800000 */
.L_x_140:
        /* <DEDUP_REMOVED lines=8> */
.L_x_141:
[----:B------:R-:W-:Y:S01]  /*2ab0*/  HFMA2 R8, -RZ, RZ, 0, 2.384185791015625e-07 ;  /* 0x00000004ff087431 */ /* 0x000fe200000001ff */
[----:B------:R-:W-:-:S05]  /*2ac0*/  MOV R25, R18 ;  /* 0x0000001200197202 */ /* 0x000fca0000000f00 */
[----:B------:R-:W-:-:S05]  /*2ad0*/  FADD R20, R24, R25 ;  /* 0x0000001918147221 */ /* 0x000fca0000000000 */
[----:B------:R-:W-:-:S07]  /*2ae0*/  MOV R45, R20 ;  /* 0x00000014002d7202 */ /* 0x000fce0000000f00 */
[----:B------:R-:W-:Y:S05]  /*2af0*/  WARPSYNC.COLLECTIVE R6, `(.L_x_142) ;  /* 0x0000000006087348 */ /* 0x000fea0003c00000 */
[----:B------:R0:W1:Y:S02]  /*2b00*/  SHFL.BFLY P1, R18, R45, R8, R7 ;  /* 0x0c0000082d127389 */ /* 0x0000640000020007 */
[----:B01----:R-:W-:Y:S05]  /*2b10*/  ENDCOLLECTIVE ;  /* 0x000000000000791b */ /* 0x003fea0003800000 */
.L_x_142:
[----:B------:R-:W-:Y:S02]  /*2b20*/  HFMA2 R8, -RZ, RZ, 0, 1.1920928955078125e-07 ;  /* 0x00000002ff087431 */ /* 0x000fe400000001ff */
[----:B------:R-:W-:-:S04]  /*2b30*/  IMAD.MOV.U32 R29, RZ, RZ, R18 ;  /* 0x000000ffff1d7224 */ /* 0x000fc800078e0012 */
[----:B------:R-:W-:-:S05]  /*2b40*/  FADD R28, R20, R29 ;  /* 0x0000001d141c7221 */ /* 0x000fca0000000000 */
[----:B------:R-:W-:-:S07]  /*2b50*/  MOV R45, R28 ;  /* 0x0000001c002d7202 */ /* 0x000fce0000000f00 */
[----:B------:R-:W-:Y:S05]  /*2b60*/  WARPSYNC.COLLECTIVE R6, `(.L_x_143) ;  /* 0x0000000006087348 */ /* 0x000fea0003c00000 */
[----:B------:R0:W1:Y:S02]  /*2b70*/  SHFL.BFLY P1, R18, R45, R8, R7 ;  /* 0x0c0000082d127389 */ /* 0x0000640000020007 */
[----:B01----:R-:W-:Y:S05]  /*2b80*/  ENDCOLLECTIVE ;  /* 0x000000000000791b */ /* 0x003fea0003800000 */
.L_x_143:
[----:B------:R-:W-:Y:S01]  /*2b90*/  HFMA2 R8, -RZ, RZ, 0, 5.9604644775390625e-08 ;  /* 0x00000001ff087431 */ /* 0x000fe200000001ff */
[----:B------:R-:W-:-:S05]  /*2ba0*/  MOV R21, R18 ;  /* 0x0000001200157202 */ /* 0x000fca0000000f00 */
[----:B------:R-:W-:-:S05]  /*2bb0*/  FADD R25, R28, R21 ;  /* 0x000000151c197221 */ /* 0x000fca0000000000 */
[----:B------:R-:W-:-:S07]  /*2bc0*/  MOV R45, R25 ;  /* 0x00000019002d7202 */ /* 0x000fce0000000f00 */
[----:B------:R-:W-:Y:S05]  /*2bd0*/  WARPSYNC.COLLECTIVE R6, `(.L_x_144) ;  /* 0x0000000006087348 */ /* 0x000fea0003c00000 */
[----:B------:R0:W1:Y:S02]  /*2be0*/  SHFL.BFLY P1, R18, R45, R8, R7 ;  /* 0x0c0000082d127389 */ /* 0x0000640000020007 */
[----:B01----:R-:W-:Y:S05]  /*2bf0*/  ENDCOLLECTIVE ;  /* 0x000000000000791b */ /* 0x003fea0003800000 */
.L_x_144:
[----:B------:R-:W-:Y:S01]  /*2c00*/  HFMA2 R8, -RZ, RZ, 0, 9.5367431640625e-07 ;  /* 0x00000010ff087431 */ /* 0x000fe200000001ff */
[----:B------:R-:W-:Y:S02]  /*2c10*/  MOV R45, R39 ;  /* 0x00000027002d7202 */ /* 0x000fe40000000f00 */
[----:B------:R-:W-:-:S07]  /*2c20*/  MOV R20, R18 ;  /* 0x0000001200147202 */ /* 0x000fce0000000f00 */
[----:B------:R-:W-:Y:S05]  /*2c30*/  WARPSYNC.COLLECTIVE R6, `(.L_x_145) ;  /* 0x0000000006087348 */ /* 0x000fea0003c00000 */
[----:B------:R0:W1:Y:S02]  /*2c40*/  SHFL.BFLY P1, R18, R45, R8, R7 ;  /* 0x0c0000082d127389 */ /* 0x0000640000020007 */
[----:B01----:R-:W-:Y:S05]  /*2c50*/  ENDCOLLECTIVE ;  /* 0x000000000000791b */ /* 0x003fea0003800000 */
.L_x_145:
        /* <DEDUP_REMOVED lines=8> */
.L_x_146:
[----:B------:R-:W-:Y:S01]  /*2ce0*/  HFMA2 R8, -RZ, RZ, 0, 2.384185791015625e-07 ;  /* 0x00000004ff087431 */ /* 0x000fe200000001ff */
[----:B------:R-:W-:-:S05]  /*2cf0*/  MOV R28, R18 ;  /* 0x00000012001c7202 */ /* 0x000fca0000000f00 */
[----:B------:R-:W-:-:S05]  /*2d00*/  FADD R21, R23, R28 ;  /* 0x0000001c17157221 */ /* 0x000fca0000000000 */
[----:B------:R-:W-:-:S07]  /*2d10*/  MOV R45, R21 ;  /* 0x00000015002d7202 */ /* 0x000fce0000000f00 */
[----:B------:R-:W-:Y:S05]  /*2d20*/  WARPSYNC.COLLECTIVE R6, `(.L_x_147) ;  /* 0x0000000006087348 */ /* 0x000fea0003c00000 */
[----:B------:R0:W1:Y:S02]  /*2d30*/  SHFL.BFLY P1, R18, R45, R8, R7 ;  /* 0x0c0000082d127389 */ /* 0x0000640000020007 */
[----:B01----:R-:W-:Y:S05]  /*2d40*/  ENDCOLLECTIVE ;  /* 0x000000000000791b */ /* 0x003fea0003800000 */
.L_x_147:
[----:B------:R-:W-:Y:S01]  /*2d50*/  HFMA2 R8, -RZ, RZ, 0, 1.1920928955078125e-07 ;  /* 0x00000002ff087431 */ /* 0x000fe200000001ff */
[----:B------:R-:W-:-:S05]  /*2d60*/  MOV R26, R18 ;  /* 0x00000012001a7202 */ /* 0x000fca0000000f00 */
[----:B------:R-:W-:-:S05]  /*2d70*/  FADD R26, R21, R26 ;  /* 0x0000001a151a7221 */ /* 0x000fca0000000000 */
[----:B------:R-:W-:-:S07]  /*2d80*/  MOV R45, R26 ;  /* 0x0000001a002d7202 */ /* 0x000fce0000000f00 */
[----:B------:R-:W-:Y:S05]  /*2d90*/  WARPSYNC.COLLECTIVE R6, `(.L_x_148) ;  /* 0x0000000006087348 */ /* 0x000fea0003c00000 */
[----:B------:R0:W1:Y:S02]  /*2da0*/  SHFL.BFLY P1, R18, R45, R8, R7 ;  /* 0x0c0000082d127389 */ /* 0x0000640000020007 */
[----:B01----:R-:W-:Y:S05]  /*2db0*/  ENDCOLLECTIVE ;  /* 0x000000000000791b */ /* 0x003fea0003800000 */
.L_x_148:
[----:B------:R-:W-:Y:S01]  /*2dc0*/  HFMA2 R8, -RZ, RZ, 0, 5.9604644775390625e-08 ;  /* 0x00000001ff087431 */ /* 0x000fe200000001ff */
[----:B------:R-:W-:-:S05]  /*2dd0*/  MOV R29, R18 ;  /* 0x00000012001d7202 */ /* 0x000fca0000000f00 */
[----:B------:R-:W-:-:S05]  /*2de0*/  FADD R36, R26, R29 ;  /* 0x0000001d1a247221 */ /* 0x000fca0000000000 */
[----:B------:R-:W-:-:S07]  /*2df0*/  MOV R45, R36 ;  /* 0x00000024002d7202 */ /* 0x000fce0000000f00 */
[----:B------:R-:W-:Y:S05]  /*2e00*/  WARPSYNC.COLLECTIVE R6, `(.L_x_149) ;  /* 0x0000000006087348 */ /* 0x000fea0003c00000 */
[----:B------:R0:W1:Y:S02]  /*2e10*/  SHFL.BFLY P1, R18, R45, R8, R7 ;  /* 0x0c0000082d127389 */ /* 0x0000640000020007 */
[----:B01----:R-:W-:Y:S05]  /*2e20*/  ENDCOLLECTIVE ;  /* 0x000000000000791b */ /* 0x003fea0003800000 */
.L_x_149:
[----:B------:R-:W-:Y:S02]  /*2e30*/  HFMA2 R8, -RZ, RZ, 0, 9.5367431640625e-07 ;  /* 0x00000010ff087431 */ /* 0x000fe400000001ff */
[----:B------:R-:W-:Y:S01]  /*2e40*/  IMAD.MOV.U32 R45, RZ, RZ, R34 ;  /* 0x000000ffff2d7224 */ /* 0x000fe200078e0022 */
[----:B------:R-:W-:-:S07]  /*2e50*/  MOV R21, R18 ;  /* 0x0000001200157202 */ /* 0x000fce0000000f00 */
[----:B------:R-:W-:Y:S05]  /*2e60*/  WARPSYNC.COLLECTIVE R6, `(.L_x_150) ;  /* 0x0000000006087348 */ /* 0x000fea0003c00000 */
[----:B------:R0:W1:Y:S02]  /*2e70*/  SHFL.BFLY P1, R18, R45, R8, R7 ;  /* 0x0c0000082d127389 */ /* 0x0000640000020007 */
[----:B01----:R-:W-:Y:S05]  /*2e80*/  ENDCOLLECTIVE ;  /* 0x000000000000791b */ /* 0x003fea0003800000 */
.L_x_150:
        /* <DEDUP_REMOVED lines=8> */
.L_x_151:
[----:B------:R-:W-:Y:S01]  /*2f10*/  HFMA2 R8, -RZ, RZ, 0, 2.384185791015625e-07 ;  /* 0x00000004ff087431 */ /* 0x000fe200000001ff */
[----:B------:R-:W-:-:S05]  /*2f20*/  MOV R27, R18 ;  /* 0x00000012001b7202 */ /* 0x000fca0000000f00 */
[----:B------:R-:W-:Y:S01]  /*2f30*/  FADD R24, R26, R27 ;  /* 0x0000001b1a187221 */ /* 0x000fe20000000000 */
[----:B------:R-:W-:-:S04]  /*2f40*/  FADD R26, R5, R4 ;  /* 0x00000004051a7221 */ /* 0x000fc80000000000 */
[----:B------:R-:W-:-:S07]  /*2f50*/  MOV R45, R24 ;  /* 0x00000018002d7202 */ /* 0x000fce0000000f00 */
[----:B------:R-:W-:Y:S05]  /*2f60*/  WARPSYNC.COLLECTIVE R6, `(.L_x_152) ;  /* 0x0000000006087348 */ /* 0x000fea0003c00000 */
[----:B------:R0:W1:Y:S02]  /*2f70*/  SHFL.BFLY P1, R18, R45, R8, R7 ;  /* 0x0c0000082d127389 */ /* 0x0000640000020007 */
[----:B01----:R-:W-:Y:S05]  /*2f80*/  ENDCOLLECTIVE ;  /* 0x000000000000791b */ /* 0x003fea0003800000 */
.L_x_152:
[----:B------:R-:W-:Y:S01]  /*2f90*/  HFMA2 R8, -RZ, RZ, 0, 1.1920928955078125e-07 ;  /* 0x00000002ff087431 */ /* 0x000fe200000001ff */
[----:B------:R-:W-:-:S05]  /*2fa0*/  MOV R23, R18 ;  /* 0x0000001200177202 */ /* 0x000fca0000000f00 */
[----:B------:R-:W-:-:S05]  /*2fb0*/  FADD R23, R24, R23 ;  /* 0x0000001718177221 */ /* 0x000fca0000000000 */
[----:B------:R-:W-:-:S07]  /*2fc0*/  MOV R45, R23 ;  /* 0x00000017002d7202 */ /* 0x000fce0000000f00 */
[----:B------:R-:W-:Y:S05]  /*2fd0*/  WARPSYNC.COLLECTIVE R6, `(.L_x_153) ;  /* 0x0000000006087348 */ /* 0x000fea0003c00000 */
[----:B------:R0:W1:Y:S02]  /*2fe0*/  SHFL.BFLY P1, R18, R45, R8, R7 ;  /* 0x0c0000082d127389 */ /* 0x0000640000020007 */
[----:B01----:R-:W-:Y:S05]  /*2ff0*/  ENDCOLLECTIVE ;  /* 0x000000000000791b */ /* 0x003fea0003800000 */
.L_x_153:
[----:B------:R-:W-:Y:S02]  /*3000*/  HFMA2 R8, -RZ, RZ, 0, 5.9604644775390625e-08 ;  /* 0x00000001ff087431 */ /* 0x000fe400000001ff */
[----:B------:R-:W-:-:S04]  /*3010*/  IMAD.MOV.U32 R24, RZ, RZ, R18 ;  /* 0x000000ffff187224 */ /* 0x000fc800078e0012 */
[----:B------:R-:W-:-:S05]  /*3020*/  FADD R24, R23, R24 ;  /* 0x0000001817187221 */ /* 0x000fca0000000000 */
[----:B------:R-:W-:-:S07]  /*3030*/  MOV R45, R24 ;  /* 0x00000018002d7202 */ /* 0x000fce0000000f00 */
[----:B------:R-:W-:Y:S05]  /*3040*/  WARPSYNC.COLLECTIVE R6, `(.L_x_154) ;  /* 0x0000000006087348 */ /* 0x000fea0003c00000 */
[----:B------:R0:W1:Y:S02]  /*3050*/  SHFL.BFLY P1, R18, R45, R8, R7 ;  /* 0x0c0000082d127389 */ /* 0x0000640000020007 */
[----:B01----:R-:W-:Y:S05]  /*3060*/  ENDCOLLECTIVE ;  /* 0x000000000000791b */ /* 0x003fea0003800000 */
.L_x_154:
[----:B------:R-:W-:Y:S01]  /*3070*/  HFMA2 R8, -RZ, RZ, 0, 9.5367431640625e-07 ;  /* 0x00000010ff087431 */ /* 0x000fe200000001ff */
[----:B------:R-:W-:Y:S02]  /*3080*/  MOV R45, R37 ;  /* 0x00000025002d7202 */ /* 0x000fe40000000f00 */
[----:B------:R-:W-:-:S07]  /*3090*/  MOV R23, R18 ;  /* 0x0000001200177202 */ /* 0x000fce0000000f00 */
[----:B------:R-:W-:Y:S05]  /*30a0*/  WARPSYNC.COLLECTIVE R6, `(.L_x_155) ;  /* 0x0000000006087348 */ /* 0x000fea0003c00000 */
[----:B------:R0:W1:Y:S02]  /*30b0*/  SHFL.BFLY P1, R18, R45, R8, R7 ;  /* 0x0c0000082d127389 */ /* 0x0000640000020007 */
[----:B01----:R-:W-:Y:S05]  /*30c0*/  ENDCOLLECTIVE ;  /* 0x000000000000791b */ /* 0x003fea0003800000 */
.L_x_155:
[----:B------:R-:W-:Y:S01]  /*30d0*/  FADD R23, R24, R23 ;  /* 0x0000001718177221 */ /* 0x000fe20000000000 */
[----:B------:R-:W-:Y:S02]  /*30e0*/  HFMA2 R8, -RZ, RZ, 0, 4.76837158203125e-07 ;  /* 0x00000008ff087431 */ /* 0x000fe400000001ff */
[----:B------:R-:W-:-:S05]  /*30f0*/  FADD R37, R18, R37 ;  /* 0x0000002512257221 */ /* 0x000fca0000000000 */
[----:B------:R-:W-:-:S07]  /*3100*/  MOV R45, R37 ;  /* 0x00000025002d7202 */ /* 0x000fce0000000f00 */
[----:B------:R-:W-:Y:S05]  /*3110*/  WARPSYNC.COLLECTIVE R6, `(.L_x_156) ;  /* 0x0000000006087348 */ /* 0x000fea0003c00000 */
[----:B------:R0:W1:Y:S02]  /*3120*/  SHFL.BFLY P1, R18, R45, R8, R7 ;  /* 0x0c0000082d127389 */ /* 0x0000640000020007 */
[----:B01----:R-:W-:Y:S05]  /*3130*/  ENDCOLLECTIVE ;  /* 0x000000000000791b */ /* 0x003fea0003800000 */
.L_x_156:
[----:B------:R-:W-:Y:S02]  /*3140*/  HFMA2 R8, -RZ, RZ, 0, 2.384185791015625e-07 ;  /* 0x00000004ff087431 */ /* 0x000fe400000001ff */
[----:B------:R-:W-:-:S05]  /*3150*/  FADD R37, R37, R18 ;  /* 0x0000001225257221 */ /* 0x000fca0000000000 */
[----:B------:R-:W-:-:S07]  /*3160*/  MOV R45, R37 ;  /* 0x00000025002d7202 */ /* 0x000fce0000000f00 */
[----:B------:R-:W-:Y:S05]  /*3170*/  WARPSYNC.COLLECTIVE R6, `(.L_x_157) ;  /* 0x0000000006087348 */ /* 0x000fea0003c00000 */
[----:B------:R0:W1:Y:S02]  /*3180*/  SHFL.BFLY P1, R18, R45, R8, R7 ;  /* 0x0c0000082d127389 */ /* 0x0000640000020007 */
[----:B01----:R-:W-:Y:S05]  /*3190*/  ENDCOLLECTIVE ;  /* 0x000000000000791b */ /* 0x003fea0003800000 */
.L_x_157:
[----:B------:R-:W-:Y:S02]  /*31a0*/  IMAD.MOV.U32 R8, RZ, RZ, 0x2 ;  /* 0x00000002ff087424 */ /* 0x000fe400078e00ff */
[----:B------:R-:W-:-:S05]  /*31b0*/  FADD R37, R37, R18 ;  /* 0x0000001225257221 */ /* 0x000fca0000000000 */
[----:B------:R-:W-:-:S07]  /*31c0*/  MOV R45, R37 ;  /* 0x00000025002d7202 */ /* 0x000fce0000000f00 */
[----:B------:R-:W-:Y:S05]  /*31d0*/  WARPSYNC.COLLECTIVE R6, `(.L_x_158) ;  /* 0x0000000006087348 */ /* 0x000fea0003c00000 */
[----:B------:R0:W1:Y:S02]  /*31e0*/  SHFL.BFLY P1, R18, R45, R8, R7 ;  /* 0x0c0000082d127389 */ /* 0x0000640000020007 */
[----:B01----:R-:W-:Y:S05]  /*31f0*/  ENDCOLLECTIVE ;  /* 0x000000000000791b */ /* 0x003fea0003800000 */
.L_x_158:
[----:B------:R-:W-:Y:S02]  /*3200*/  HFMA2 R8, -RZ, RZ, 0, 5.9604644775390625e-08 ;  /* 0x00000001ff087431 */ /* 0x000fe400000001ff */
[----:B------:R-:W-:-:S05]  /*3210*/  FADD R37, R37, R18 ;  /* 0x0000001225257221 */ /* 0x000fca0000000000 */
[----:B------:R-:W-:-:S07]  /*3220*/  MOV R45, R37 ;  /* 0x00000025002d7202 */ /* 0x000fce0000000f00 */
[----:B------:R-:W-:Y:S05]  /*3230*/  WARPSYNC.COLLECTIVE R6, `(.L_x_159) ;  /* 0x0000000006087348 */ /* 0x000fea0003c00000 */
[----:B------:R0:W1:Y:S02]  /*3240*/  SHFL.BFLY P1, R18, R45, R8, R7 ;  /* 0x0c0000082d127389 */ /* 0x0000640000020007 */
[----:B01----:R-:W-:Y:S05]  /*3250*/  ENDCOLLECTIVE ;  /* 0x000000000000791b */ /* 0x003fea0003800000 */
.L_x_159:
[----:B------:R-:W-:Y:S05]  /*3260*/  BRA `(.L_x_160) ;  /* 0xffffffec00107947 */ /* 0x000fea000383ffff */
        .weak           $__internal_3_$__cuda_sm20_rcp_rn_f32_slowpath
        .type           $__internal_3_$__cuda_sm20_rcp_rn_f32_slowpath,@function
        .size           $__internal_3_$__cuda_sm20_rcp_rn_f32_slowpath,($__internal_4_$__cuda_sm20_sqrt_rn_f32_slowpath - $__internal_3_$__cuda_sm20_rcp_rn_f32_slowpath)
$__internal_3_$__cuda_sm20_rcp_rn_f32_slowpath:
[----:B------:R-:W-:-:S04]  /*3270*/  SHF.L.U32 R2, R0, 0x1, RZ ;  /* 0x0000000100027819 */ /* 0x000fc800000006ff */
[----:B------:R-:W-:-:S04]  /*3280*/  SHF.R.U32.HI R8, RZ, 0x18, R2 ;  /* 0x00000018ff087819 */ /* 0x000fc80000011602 */
[----:B------:R-:W-:-:S13]  /*3290*/  ISETP.NE.U32.AND P0, PT, R8, RZ, PT ;  /* 0x000000ff0800720c */ /* 0x000fda0003f05070 */
[----:B------:R-:W-:Y:S05]  /*32a0*/  @P0 BRA `(.L_x_161) ;  /* 0x00000000002c0947 */ /* 0x000fea0003800000 */
[----:B------:R-:W-:-:S04]  /*32b0*/  SHF.L.U32 R2, R0, 0x1, RZ ;  /* 0x0000000100027819 */ /* 0x000fc800000006ff */
        /* <DEDUP_REMOVED lines=10> */
.L_x_161:
[----:B------:R-:W-:-:S04]  /*3360*/  IADD3 R11, PT, PT, R8, -0xfd, RZ ;  /* 0xffffff03080b7810 */ /* 0x000fc80007ffe0ff */
[----:B------:R-:W-:-:S13]  /*3370*/  ISETP.GT.U32.AND P0, PT, R11, 0x1, PT ;  /* 0x000000010b00780c */ /* 0x000fda0003f04070 */
[----:B------:R-:W-:Y:S05]  /*3380*/  @P0 BRA `(.L_x_163) ;  /* 0x0000000000780947 */ /* 0x000fea0003800000 */
[----:B------:R-:W-:Y:S02]  /*3390*/  LOP3.LUT R2, R0, 0x7fffff, RZ, 0xc0, !PT ;  /* 0x007fffff00027812 */ /* 0x000fe400078ec0ff */
[----:B------:R-:W-:Y:S02]  /*33a0*/  MOV R6, 0x3 ;  /* 0x0000000300067802 */ /* 0x000fe40000000f00 */
[----:B------:R-:W-:Y:S02]  /*33b0*/  LOP3.LUT R2, R2, 0x3f800000, RZ, 0xfc, !PT ;  /* 0x3f80000002027812 */ /* 0x000fe400078efcff */
[----:B------:R-:W-:Y:S02]  /*33c0*/  SHF.L.U32 R6, R6, R11, RZ ;  /* 0x0000000b06067219 */ /* 0x000fe400000006ff */
[----:B------:R-:W0:Y:S02]  /*33d0*/  MUFU.RCP R3, R2 ;  /* 0x0000000200037308 */ /* 0x000e240000001000 */
        /* <DEDUP_REMOVED lines=8> */
[----:B------:R-:W-:Y:S02]  /*3460*/  LOP3.LUT R6, R6, R3, RZ, 0xc0, !PT ;  /* 0x0000000306067212 */ /* 0x000fe400078ec0ff */
[----:B------:R-:W-:-:S02]  /*3470*/  IADD3 R4, PT, PT, -R4, RZ, RZ ;  /* 0x000000ff04047210 */ /* 0x000fc40007ffe1ff */
[-C--:B------:R-:W-:Y:S02]  /*3480*/  SHF.R.U32.HI R6, RZ, R11.reuse, R6 ;  /* 0x0000000bff067219 */ /* 0x080fe40000011606 */
        /* <DEDUP_REMOVED lines=10> */
[----:B------:R-:W-:-:S05]  /*3530*/  @!P0 IADD3 R3, PT, PT, R3, 0x1, RZ ;  /* 0x0000000103038810 */ /* 0x000fca0007ffe0ff */
[----:B------:R-:W-:-:S05]  /*3540*/  @!P1 IMAD.SHL.U32 R3, R3, 0x2, RZ ;  /* 0x0000000203039824 */ /* 0x000fca00078e00ff */
[----:B------:R-:W-:Y:S01]  /*3550*/  LOP3.LUT R2, R3, 0x80000000, R0, 0xf8, !PT ;  /* 0x8000000003027812 */ /* 0x000fe200078ef800 */
[----:B------:R-:W-:Y:S06]  /*3560*/  BRA `(.L_x_162) ;  /* 0x0000000000047947 */ /* 0x000fec0003800000 */
.L_x_163:
[----:B------:R2:W3:Y:S02]  /*3570*/  MUFU.RCP R2, R0 ;  /* 0x0000000000027308 */ /* 0x0004e40000001000 */
.L_x_162:
[----:B------:R-:W-:Y:S01]  /*3580*/  HFMA2 R3, -RZ, RZ, 0, 0 ;  /* 0x00000000ff037431 */ /* 0x000fe200000001ff */
[----:B-1-3--:R-:W-:Y:S02]  /*3590*/  MOV R11, R2 ;  /* 0x00000002000b7202 */ /* 0x00afe40000000f00 */
[----:B------:R-:W-:-:S04]  /*35a0*/  MOV R2, R7 ;  /* 0x0000000700027202 */ /* 0x000fc80000000f00 */
[----:B0-2---:R-:W-:Y:S05]  /*35b0*/  RET.REL.NODEC R2 `(softmax_autoregressive_backward_kernel) ;  /* 0xffffffc802907950 */ /* 0x005fea0003c3ffff */
        .weak           $__internal_4_$__cuda_sm20_sqrt_rn_f32_slowpath
        .type           $__internal_4_$__cuda_sm20_sqrt_rn_f32_slowpath,@function
        .size           $__internal_4_$__cuda_sm20_sqrt_rn_f32_slowpath,(.L_x_202 - $__internal_4_$__cuda_sm20_sqrt_rn_f32_slowpath)
$__internal_4_$__cuda_sm20_sqrt_rn_f32_slowpath:
[----:B------:R-:W-:-:S13]  /*35c0*/  LOP3.LUT P0, RZ, R3, 0x7fffffff, RZ, 0xc0, !PT ;  /* 0x7fffffff03ff7812 */ /* 0x000fda000780c0ff */
[----:B------:R-:W-:Y:S01]  /*35d0*/  @!P0 MOV R2, R3 ;  /* 0x0000000300028202 */ /* 0x000fe20000000f00 */
[----:B------:R-:W-:Y:S06]  /*35e0*/  @!P0 BRA `(.L_x_164) ;  /* 0x0000000000488947 */ /* 0x000fec0003800000 */
[----:B------:R-:W-:Y:S02]  /*35f0*/  FSETP.GEU.FTZ.AND P0, PT, R3, RZ, PT ;  /* 0x000000ff0300720b */ /* 0x000fe40003f1e000 */
[----:B------:R-:W-:-:S11]  /*3600*/  MOV R0, R3 ;  /* 0x0000000300007202 */ /* 0x000fd60000000f00 */
        /* <DEDUP_REMOVED lines=16> */
.L_x_164:
[----:B------:R-:W-:Y:S01]  /*3710*/  HFMA2 R3, -RZ, RZ, 0, 0 ;  /* 0x00000000ff037431 */ /* 0x000fe200000001ff */
[----:B------:R-:W-:Y:S02]  /*3720*/  MOV R0, R2 ;  /* 0x0000000200007202 */ /* 0x000fe40000000f00 */
[----:B------:R-:W-:-:S04]  /*3730*/  MOV R2, R4 ;  /* 0x0000000400027202 */ /* 0x000fc80000000f00 */
[----:B------:R-:W-:Y:S05]  /*3740*/  RET.REL.NODEC R2 `(softmax_autoregressive_backward_kernel) ;  /* 0xffffffc8022c7950 */ /* 0x000fea0003c3ffff */
.L_x_165:
        /* <DEDUP_REMOVED lines=11> */
.L_x_202:


//--------------------- .text.softmax_forward_kernel --------------------------
	.section	.text.softmax_forward_kernel,"ax",@progbits
	.align	128
        .global         softmax_forward_kernel
        .type           softmax_forward_kernel,@function
        .size           softmax_forward_kernel,(.L_x_203 - softmax_forward_kernel)
        .other          softmax_forward_kernel,@"STO_CUDA_ENTRY STV_DEFAULT"
softmax_forward_kernel:
.text.softmax_forward_kernel:
[----:B------:R-:W0:Y:S01]  /*0000*/  LDC R1, c[0x0][0x37c] ;  /* 0x0000df00ff017b82 */ /* 0x000e220000000800 */
[----:B------:R-:W1:Y:S02]  /*0010*/  LDCU UR4, c[0x0][0x39c] ;  /* 0x00007380ff0477ac */ /* 0x000e640008000800 */
[----:B-1----:R-:W-:-:S09]  /*0020*/  ULOP3.LUT UP0, URZ, UR4, 0x3, URZ, 0xc0, !UPT ;  /* 0x0000000304ff7892 */ /* 0x002fd2000f80c0ff */
[----:B------:R-:W-:Y:S05]  /*0030*/  BRA.U !UP0, `(.L_x_166) ;  /* 0x0000000108407547 */ /* 0x000fea000b800000 */
[----:B------:R-:W-:Y:S01]  /*0040*/  MOV R0, 0x68 ;  /* 0x0000006800007802 */ /* 0x000fe20000000f00 */
[----:B------:R-:W1:Y:S01]  /*0050*/  LDCU.64 UR4, c[0x4][0x58] ;  /* 0x01000b00ff0477ac */ /* 0x000e620008000a00 */
[----:B------:R-:W-:Y:S01]  /*0060*/  HFMA2 R8, -RZ, RZ, 0, 6.377696990966796875e-06 ;  /* 0x0000006bff087431 */ /* 0x000fe200000001ff */
[----:B------:R-:W-:Y:S01]  /*0070*/  MOV R12, 0x1 ;  /* 0x00000001000c7802 */ /* 0x000fe20000000f00 */
[----:B------:R2:W3:Y:S01]  /*0080*/  LDC.64 R2, c[0x4][R0] ;  /* 0x0100000000027b82 */ /* 0x0004e20000000a00 */
[----:B------:R-:W4:Y:S01]  /*0090*/  LDCU.64 UR6, c[0x4][0x60] ;  /* 0x01000c00ff0677ac */ /* 0x000f220008000a00 */
[----:B------:R-:W-:Y:S01]  /*00a0*/  HFMA2 R13, -RZ, RZ, 0, 0 ;  /* 0x00000000ff0d7431 */ /* 0x000fe200000001ff */
[----:B------:R-:W5:Y:S01]  /*00b0*/  LDCU.64 UR8, c[0x4][URZ] ;  /* 0x01000000ff0877ac */ /* 0x000f620008000a00 */
[----:B-1----:R-:W-:Y:S02]  /*00c0*/  MOV R4, UR4 ;  /* 0x0000000400047c02 */ /* 0x002fe40008000f00 */
[----:B------:R-:W-:-:S02]  /*00d0*/  MOV R5, UR5 ;  /* 0x0000000500057c02 */ /* 0x000fc40008000f00 */
[----:B----4-:R-:W-:Y:S02]  /*00e0*/  MOV R6, UR6 ;  /* 0x0000000600067c02 */ /* 0x010fe40008000f00 */
[----:B------:R-:W-:Y:S02]  /*00f0*/  MOV R7, UR7 ;  /* 0x0000000700077c02 */ /* 0x000fe40008000f00 */
[----:B-----5:R-:W-:Y:S02]  /*0100*/  MOV R10, UR8 ;  /* 0x00000008000a7c02 */ /* 0x020fe40008000f00 */
[----:B--2---:R-:W-:-:S07]  /*0110*/  MOV R11, UR9 ;  /* 0x00000009000b7c02 */ /* 0x004fce0008000f00 */
[----:B------:R-:W-:-:S07]  /*0120*/  LEPC R20, `(.L_x_166) ;  /* 0x000000001014794e */ /* 0x000fce0000000000 */
[----:B0--3--:R-:W-:Y:S05]  /*0130*/  CALL.ABS.NOINC R2 ;  /* 0x0000000002007343 */ /* 0x009fea0003c00000 */
.L_x_166:
[----:B------:R-:W1:Y:S01]  /*0140*/  S2R R0, SR_TID.Y ;  /* 0x0000000000007919 */ /* 0x000e620000002200 */
[----:B------:R-:W2:Y:S01]  /*0150*/  LDCU UR6, c[0x0][0x360] ;  /* 0x00006c00ff0677ac */ /* 0x000ea20008000800 */
[----:B------:R-:W3:Y:S01]  /*0160*/  LDC.64 R16, c[0x0][0x398] ;  /* 0x0000e600ff107b82 */ /* 0x000ee20000000a00 */
[----:B------:R-:W1:Y:S01]  /*0170*/  S2R R5, SR_TID.Z ;  /* 0x0000000000057919 */ /* 0x000e620000002300 */
[----:B------:R-:W1:Y:S01]  /*0180*/  LDCU UR4, c[0x0][0x364] ;  /* 0x00006c80ff0477ac */ /* 0x000e620008000800 */
[----:B------:R-:W4:Y:S01]  /*0190*/  S2R R3, SR_TID.X ;  /* 0x0000000000037919 */ /* 0x000f220000002100 */
[----:B------:R-:W5:Y:S01]  /*01a0*/  LDCU UR5, c[0x0][0x368] ;  /* 0x00006d00ff0577ac */ /* 0x000f620008000800 */
[----:B------:R-:W0:Y:S01]  /*01b0*/  S2R R7, SR_CTAID.X ;  /* 0x0000000000077919 */ /* 0x000e220000002500 */
[----:B-1----:R-:W-:Y:S01]  /*01c0*/  IMAD R0, R5, UR4, R0 ;  /* 0x0000000405007c24 */ /* 0x002fe2000f8e0200 */
[----:B--2---:R-:W-:-:S03]  /*01d0*/  UIMAD UR4, UR6, UR4, URZ ;  /* 0x00000004060472a4 */ /* 0x004fc6000f8e02ff */
[----:B----4-:R-:W-:Y:S01]  /*01e0*/  IMAD R0, R0, UR6, R3 ;  /* 0x0000000600007c24 */ /* 0x010fe2000f8e0203 */
[----:B-----5:R-:W-:Y:S01]  /*01f0*/  UIMAD UR4, UR4, UR5, 0x1f ;  /* 0x0000001f040474a4 */ /* 0x020fe2000f8e0205 */
[----:B---3--:R-:W-:-:S03]  /*0200*/  IMAD R3, R17, R16, RZ ;  /* 0x0000001011037224 */ /* 0x008fc600078e02ff */
[----:B------:R-:W-:Y:S01]  /*0210*/  USHF.R.U32.HI UR4, URZ, 0x5, UR4 ;  /* 0x00000005ff047899 */ /* 0x000fe20008011604 */
[----:B------:R-:W-:-:S03]  /*0220*/  SHF.R.U32.HI R2, RZ, 0x5, R0 ;  /* 0x00000005ff027819 */ /* 0x000fc60000011600 */
[----:B------:R-:W-:Y:S01]  /*0230*/  ULOP3.LUT UR4, UR4, 0xffff, URZ, 0xc0, !UPT ;  /* 0x0000ffff04047892 */ /* 0x000fe2000f8ec0ff */
[----:B------:R-:W-:-:S05]  /*0240*/  LOP3.LUT R2, R2, 0xffff, RZ, 0xc0, !PT ;  /* 0x0000ffff02027812 */ /* 0x000fca00078ec0ff */
[----:B0-----:R-:W-:-:S05]  /*0250*/  IMAD R4, R7, UR4, R2 ;  /* 0x0000000407047c24 */ /* 0x001fca000f8e0202 */
[----:B------:R-:W-:-:S13]  /*0260*/  ISETP.GE.AND P0, PT, R4, R3, PT ;  /* 0x000000030400720c */ /* 0x000fda0003f06270 */
[----:B------:R-:W-:Y:S05]  /*0270*/  @P0 EXIT ;  /* 0x000000000000094d */ /* 0x000fea0003800000 */
[----:B------:R-:W-:Y:S01]  /*0280*/  IABS R6, R17 ;  /* 0x0000001100067213 */ /* 0x000fe20000000000 */
[----:B------:R-:W0:Y:S01]  /*0290*/  LDC.64 R20, c[0x0][0x390] ;  /* 0x0000e400ff147b82 */ /* 0x000e220000000a00 */
[----:B------:R-:W-:Y:S01]  /*02a0*/  IABS R19, R4 ;  /* 0x0000000400137213 */ /* 0x000fe20000000000 */
[----:B------:R-:W-:Y:S01]  /*02b0*/  BSSY.RECONVERGENT B0, `(.L_x_167) ;  /* 0x00000e5000007945 */ /* 0x000fe20003800200 */
[----:B------:R-:W1:Y:S01]  /*02c0*/  I2F.RP R5, R6 ;  /* 0x0000000600057306 */ /* 0x000e620000209400 */
[----:B------:R-:W-:Y:S01]  /*02d0*/  ISETP.GE.AND P2, PT, R4, RZ, PT ;  /* 0x000000ff0400720c */ /* 0x000fe20003f46270 */
[----:B------:R-:W-:Y:S01]  /*02e0*/  HFMA2 R18, -RZ, RZ, 0, 0 ;  /* 0x00000000ff127431 */ /* 0x000fe200000001ff */
[----:B------:R-:W-:Y:S02]  /*02f0*/  LOP3.LUT R16, R0, 0x1f, RZ, 0xc0, !PT ;  /* 0x0000001f00107812 */ /* 0x000fe400078ec0ff */
[----:B------:R-:W2:Y:S01]  /*0300*/  LDC.64 R8, c[0x0][0x358] ;  /* 0x0000d600ff087b82 */ /* 0x000ea20000000a00 */
[----:B------:R-:W-:-:S02]  /*0310*/  MOV R0, 0xff7fffff ;  /* 0xff7fffff00007802 */ /* 0x000fc40000000f00 */
[----:B-1----:R-:W1:Y:S02]  /*0320*/  MUFU.RCP R5, R5 ;  /* 0x0000000500057308 */ /* 0x002e640000001000 */
[----:B-1----:R-:W-:-:S06]  /*0330*/  IADD3 R2, PT, PT, R5, 0xffffffe, RZ ;  /* 0x0ffffffe05027810 */ /* 0x002fcc0007ffe0ff */
[----:B------:R1:W3:Y:S02]  /*0340*/  F2I.FTZ.U32.TRUNC.NTZ R3, R2 ;  /* 0x0000000200037305 */ /* 0x0002e4000021f000 */
[----:B-1----:R-:W-:Y:S02]  /*0350*/  MOV R2, RZ ;  /* 0x000000ff00027202 */ /* 0x002fe40000000f00 */
[----:B---3--:R-:W-:-:S05]  /*0360*/  IADD3 R7, PT, PT, RZ, -R3, RZ ;  /* 0x80000003ff077210 */ /* 0x008fca0007ffe0ff */
[----:B------:R-:W-:-:S04]  /*0370*/  IMAD R7, R7, R6, RZ ;  /* 0x0000000607077224 */ /* 0x000fc800078e02ff */
[----:B------:R-:W-:-:S06]  /*0380*/  IMAD.HI.U32 R3, R3, R7, R2 ;  /* 0x0000000703037227 */ /* 0x000fcc00078e0002 */
[----:B------:R-:W-:-:S05]  /*0390*/  IMAD.HI.U32 R3, R3, R19, RZ ;  /* 0x0000001303037227 */ /* 0x000fca00078e00ff */
[----:B------:R-:W-:-:S05]  /*03a0*/  IADD3 R3, PT, PT, -R3, RZ, RZ ;  /* 0x000000ff03037210 */ /* 0x000fca0007ffe1ff */
[----:B------:R-:W-:-:S05]  /*03b0*/  IMAD R19, R6, R3, R19 ;  /* 0x0000000306137224 */ /* 0x000fca00078e0213 */
[----:B------:R-:W-:-:S13]  /*03c0*/  ISETP.GT.U32.AND P0, PT, R6, R19, PT ;  /* 0x000000130600720c */ /* 0x000fda0003f04070 */
[----:B------:R-:W-:Y:S02]  /*03d0*/  @!P0 IADD3 R19, PT, PT, R19, -R6, RZ ;  /* 0x8000000613138210 */ /* 0x000fe40007ffe0ff */
[----:B------:R-:W-:Y:S02]  /*03e0*/  ISETP.NE.AND P0, PT, R17, RZ, PT ;  /* 0x000000ff1100720c */ /* 0x000fe40003f05270 */
[----:B------:R-:W-:-:S13]  /*03f0*/  ISETP.GT.U32.AND P1, PT, R6, R19, PT ;  /* 0x000000130600720c */ /* 0x000fda0003f24070 */
[----:B------:R-:W-:-:S04]  /*0400*/  @!P1 IADD3 R19, PT, PT, R19, -R6, RZ ;  /* 0x8000000613139210 */ /* 0x000fc80007ffe0ff */
[----:B------:R-:W-:Y:S02]  /*0410*/  @!P2 IADD3 R19, PT, PT, -R19, RZ, RZ ;  /* 0x000000ff1313a210 */ /* 0x000fe40007ffe1ff */
[-C--:B------:R-:W-:Y:S01]  /*0420*/  @!P0 LOP3.LUT R19, RZ, R17.reuse, RZ, 0x33, !PT ;  /* 0x00000011ff138212 */ /* 0x080fe200078e33ff */
[----:B------:R-:W-:-:S03]  /*0430*/  IMAD R17, R4, R17, RZ ;  /* 0x0000001104117224 */ /* 0x000fc600078e02ff */
[----:B------:R-:W-:Y:S01]  /*0440*/  SHF.R.S32.HI R2, RZ, 0x1f, R19 ;  /* 0x0000001fff027819 */ /* 0x000fe20000011413 */
[----:B0-----:R-:W-:Y:S01]  /*0450*/  IMAD.WIDE R20, R17, 0x4, R20 ;  /* 0x0000000411147825 */ /* 0x001fe200078e0214 */
[----:B------:R-:W-:Y:S02]  /*0460*/  SHF.R.S32.HI R10, RZ, 0x1f, R17 ;  /* 0x0000001fff0a7819 */ /* 0x000fe40000011411 */
[----:B------:R-:W-:-:S04]  /*0470*/  LEA.HI R2, R2, R19, RZ, 0x2 ;  /* 0x0000001302027211 */ /* 0x000fc800078f10ff */
[----:B------:R-:W-:-:S04]  /*0480*/  SHF.R.S32.HI R11, RZ, 0x2, R2 ;  /* 0x00000002ff0b7819 */ /* 0x000fc80000011402 */
[----:B------:R-:W-:-:S13]  /*0490*/  ISETP.GE.AND P0, PT, R16, R11, PT ;  /* 0x0000000b1000720c */ /* 0x000fda0003f06270 */
[----:B--2---:R-:W-:Y:S05]  /*04a0*/  @P0 BRA `(.L_x_168) ;  /* 0x0000000c00140947 */ /* 0x004fea0003800000 */
[----:B------:R-:W-:Y:S01]  /*04b0*/  LOP3.LUT R0, RZ, R16, RZ, 0x33, !PT ;  /* 0x00000010ff007212 */ /* 0x000fe200078e33ff */
[----:B------:R-:W-:Y:S01]  /*04c0*/  BSSY.RECONVERGENT B1, `(.L_x_169) ;  /* 0x0000045000017945 */ /* 0x000fe20003800200 */
[----:B------:R-:W-:Y:S02]  /*04d0*/  MOV R18, RZ ;  /* 0x000000ff00127202 */ /* 0x000fe40000000f00 */
[----:B------:R-:W-:Y:S02]  /*04e0*/  IADD3 R0, PT, PT, R11, R0, RZ ;  /* 0x000000000b007210 */ /* 0x000fe40007ffe0ff */
[----:B------:R-:W-:Y:S02]  /*04f0*/  MOV R22, R16 ;  /* 0x0000001000167202 */ /* 0x000fe40000000f00 */
[C---:B------:R-:W-:Y:S02]  /*0500*/  LOP3.LUT P0, RZ, R0.reuse, 0x20, RZ, 0xc0, !PT ;  /* 0x0000002000ff7812 */ /* 0x040fe4000780c0ff */
[----:B------:R-:W-:-:S02]  /*0510*/  ISETP.GE.U32.AND P1, PT, R0, 0x20, PT ;  /* 0x000000200000780c */ /* 0x000fc40003f26070 */
[----:B------:R-:W-:-:S09]  /*0520*/  MOV R0, 0xff7fffff ;  /* 0xff7fffff00007802 */ /* 0x000fd20000000f00 */
[----:B------:R-:W-:Y:S05]  /*0530*/  @P0 BRA `(.L_x_170) ;  /* 0x0000000000f40947 */ /* 0x000fea0003800000 */
[----:B------:R-:W-:Y:S01]  /*0540*/  R2UR UR4, R8 ;  /* 0x00000000080472ca */ /* 0x000fe200000e0000 */
[----:B------:R-:W-:Y:S01]  /*0550*/  IMAD.WIDE.U32 R4, R16, 0x10, R20 ;  /* 0x0000001010047825 */ /* 0x000fe200078e0014 */
[----:B------:R-:W-:-:S13]  /*0560*/  R2UR UR5, R9 ;  /* 0x00000000090572ca */ /* 0x000fda00000e0000 */
[----:B------:R-:W2:Y:S01]  /*0570*/  LDG.E.128 R4, desc[UR4][R4.64] ;  /* 0x0000000404047981 */ /* 0x000ea2000c1e1d00 */
[----:B------:R-:W0:Y:S01]  /*0580*/  LDCU UR4, c[0x0][0x388] ;  /* 0x00007100ff0477ac */ /* 0x000e220008000800 */
[----:B------:R-:W-:Y:S01]  /*0590*/  HFMA2 R3, -RZ, RZ, 0.96630859375, -0.0022525787353515625 ;  /* 0x3bbb989dff037431 */ /* 0x000fe200000001ff */
[----:B------:R-:W-:Y:S02]  /*05a0*/  MOV R12, 0x437c0000 ;  /* 0x437c0000000c7802 */ /* 0x000fe40000000f00 */
[----:B--2---:R-:W-:-:S04]  /*05b0*/  FMNMX3 R0, R4, -3.40282346638528859812e+38, R5, !PT ;  /* 0xff7fffff04007876 */ /* 0x004fc80007800005 */
[----:B------:R-:W-:-:S05]  /*05c0*/  FMNMX3 R0, R0, R6, R7, !PT ;  /* 0x0000000600007276 */ /* 0x000fca0007800007 */
[--C-:B------:R-:W-:Y:S01]  /*05d0*/  FADD R2, R4, -R0.reuse ;  /* 0x8000000004027221 */ /* 0x100fe20000000000 */
[----:B------:R-:W-:Y:S01]  /*05e0*/  FADD R18, -R0, -3.40282346638528859812e+38 ;  /* 0xff7fffff00127421 */ /* 0x000fe20000000100 */
[--C-:B------:R-:W-:Y:S01]  /*05f0*/  FADD R14, R5, -R0.reuse ;  /* 0x80000000050e7221 */ /* 0x100fe20000000000 */
[----:B------:R-:W-:Y:S01]  /*0600*/  FADD R23, R6, -R0 ;  /* 0x8000000006177221 */ /* 0x000fe20000000000 */
[----:B0-----:R-:W-:Y:S01]  /*0610*/  FMUL R22, R2, UR4 ;  /* 0x0000000402167c20 */ /* 0x001fe20008400000 */
[----:B------:R-:W-:Y:S01]  /*0620*/  FMUL R18, R18, UR4 ;  /* 0x0000000412127c20 */ /* 0x000fe20008400000 */
[----:B------:R-:W-:Y:S02]  /*0630*/  FMUL R14, R14, UR4 ;  /* 0x000000040e0e7c20 */ /* 0x000fe40008400000 */
[-C--:B------:R-:W-:Y:S01]  /*0640*/  FFMA.SAT R13, R22, R3.reuse, 0.5 ;  /* 0x3f000000160d7423 */ /* 0x080fe20000002003 */
[-C--:B------:R-:W-:Y:S01]  /*0650*/  FFMA.SAT R5, R18, R3.reuse, 0.5 ;  /* 0x3f00000012057423 */ /* 0x080fe20000002003 */
[----:B------:R-:W-:-:S02]  /*0660*/  FFMA.SAT R15, R14, R3, 0.5 ;  /* 0x3f0000000e0f7423 */ /* 0x000fc40000002003 */
[-C--:B------:R-:W-:Y:S01]  /*0670*/  FFMA.RM R2, R13, R12.reuse, 12582913 ;  /* 0x4b4000010d027423 */ /* 0x080fe2000000400c */
[----:B------:R-:W-:-:S03]  /*0680*/  FFMA.RM R4, R5, R12, 12582913 ;  /* 0x4b40000105047423 */ /* 0x000fc6000000400c */
[----:B------:R-:W-:-:S04]  /*0690*/  FADD R13, R2, -12583039 ;  /* 0xcb40007f020d7421 */ /* 0x000fc80000000000 */
[----:B------:R-:W-:Y:S01]  /*06a0*/  FFMA R5, R22, 1.4426950216293334961, -R13 ;  /* 0x3fb8aa3b16057823 */ /* 0x000fe2000000080d */
[C---:B------:R-:W-:Y:S01]  /*06b0*/  FADD R13, R4.reuse, -12583039 ;  /* 0xcb40007f040d7421 */ /* 0x040fe20000000000 */
[----:B------:R-:W-:Y:S02]  /*06c0*/  SHF.L.U32 R4, R4, 0x17, RZ ;  /* 0x0000001704047819 */ /* 0x000fe400000006ff */
[----:B------:R-:W-:Y:S01]  /*06d0*/  FFMA R6, R22, 1.925963033500011079e-08, R5 ;  /* 0x32a5706016067823 */ /* 0x000fe20000000005 */
[----:B------:R-:W-:Y:S01]  /*06e0*/  FMUL R22, R23, UR4 ;  /* 0x0000000417167c20 */ /* 0x000fe20008400000 */
[----:B------:R-:W-:Y:S01]  /*06f0*/  FFMA R13, R18, 1.4426950216293334961, -R13 ;  /* 0x3fb8aa3b120d7823 */ /* 0x000fe2000000080d */
[----:B------:R-:W-:Y:S01]  /*0700*/  FADD R23, R7, -R0 ;  /* 0x8000000007177221 */ /* 0x000fe20000000000 */
[-C--:B------:R-:W-:Y:S01]  /*0710*/  FFMA.RM R5, R15, R12.reuse, 12582913 ;  /* 0x4b4000010f057423 */ /* 0x080fe2000000400c */
[-C--:B------:R-:W-:Y:S01]  /*0720*/  FFMA.SAT R7, R22, R3.reuse, 0.5 ;  /* 0x3f00000016077423 */ /* 0x080fe20000002003 */
[----:B------:R-:W-:Y:S01]  /*0730*/  FFMA R13, R18, 1.925963033500011079e-08, R13 ;  /* 0x32a57060120d7823 */ /* 0x000fe2000000000d */
[----:B------:R-:W-:Y:S01]  /*0740*/  FMUL R18, R23, UR4 ;  /* 0x0000000417127c20 */ /* 0x000fe20008400000 */
[----:B------:R-:W-:Y:S01]  /*0750*/  FADD R15, R5, -12583039 ;  /* 0xcb40007f050f7421 */ /* 0x000fe20000000000 */
[-C--:B------:R-:W-:Y:S01]  /*0760*/  FFMA.RM R7, R7, R12.reuse, 12582913 ;  /* 0x4b40000107077423 */ /* 0x080fe2000000400c */
[----:B------:R-:W0:Y:S01]  /*0770*/  MUFU.EX2 R6, R6 ;  /* 0x0000000600067308 */ /* 0x000e220000000800 */
[----:B------:R-:W-:Y:S01]  /*0780*/  FFMA.SAT R25, R18, R3, 0.5 ;  /* 0x3f00000012197423 */ /* 0x000fe20000002003 */
[C---:B------:R-:W-:Y:S01]  /*0790*/  FFMA R15, R14.reuse, 1.4426950216293334961, -R15 ;  /* 0x3fb8aa3b0e0f7823 */ /* 0x040fe2000000080f */
[----:B------:R-:W-:Y:S01]  /*07a0*/  FADD R23, R7, -12583039 ;  /* 0xcb40007f07177421 */ /* 0x000fe20000000000 */
[----:B------:R-:W-:Y:S01]  /*07b0*/  SHF.L.U32 R5, R5, 0x17, RZ ;  /* 0x0000001705057819 */ /* 0x000fe200000006ff */
[----:B------:R-:W-:Y:S01]  /*07c0*/  FFMA.RM R12, R25, R12, 12582913 ;  /* 0x4b400001190c7423 */ /* 0x000fe2000000400c */
[----:B------:R-:W-:Y:S01]  /*07d0*/  FFMA R3, R14, 1.925963033500011079e-08, R15 ;  /* 0x32a570600e037823 */ /* 0x000fe2000000000f */
[----:B------:R-:W-:Y:S01]  /*07e0*/  FFMA R23, R22, 1.4426950216293334961, -R23 ;  /* 0x3fb8aa3b16177823 */ /* 0x000fe20000000817 */
[----:B------:R-:W1:Y:S01]  /*07f0*/  MUFU.EX2 R13, R13 ;  /* 0x0000000d000d7308 */ /* 0x000e620000000800 */
[C---:B------:R-:W-:Y:S01]  /*0800*/  FADD R15, R12.reuse, -12583039 ;  /* 0xcb40007f0c0f7421 */ /* 0x040fe20000000000 */
[----:B------:R-:W-:Y:S01]  /*0810*/  SHF.L.U32 R12, R12, 0x17, RZ ;  /* 0x000000170c0c7819 */ /* 0x000fe200000006ff */
[----:B------:R-:W-:Y:S01]  /*0820*/  FFMA R14, R22, 1.925963033500011079e-08, R23 ;  /* 0x32a57060160e7823 */ /* 0x000fe20000000017 */
[----:B------:R-:W-:Y:S01]  /*0830*/  LOP3.LUT R22, R16, 0x20, RZ, 0xfc, !PT ;  /* 0x0000002010167812 */ /* 0x000fe200078efcff */
[----:B------:R-:W-:Y:S01]  /*0840*/  FFMA R23, R18, 1.4426950216293334961, -R15 ;  /* 0x3fb8aa3b12177823 */ /* 0x000fe2000000080f */
[----:B------:R-:W-:-:S02]  /*0850*/  SHF.L.U32 R15, R2, 0x17, RZ ;  /* 0x00000017020f7819 */ /* 0x000fc400000006ff */
[----:B------:R-:W2:Y:S01]  /*0860*/  MUFU.EX2 R3, R3 ;  /* 0x0000000300037308 */ /* 0x000ea20000000800 */
[----:B------:R-:W-:Y:S02]  /*0870*/  FFMA R23, R18, 1.925963033500011079e-08, R23 ;  /* 0x32a5706012177823 */ /* 0x000fe40000000017 */
[----:B0-----:R-:W-:-:S05]  /*0880*/  FMUL R2, R15, R6 ;  /* 0x000000060f027220 */ /* 0x001fca0000400000 */
[----:B------:R-:W0:Y:S01]  /*0890*/  MUFU.EX2 R14, R14 ;  /* 0x0000000e000e7308 */ /* 0x000e220000000800 */
[----:B-1----:R-:W-:Y:S01]  /*08a0*/  FMUL R13, R4, R13 ;  /* 0x0000000d040d7220 */ /* 0x002fe20000400000 */
[----:B------:R-:W-:-:S03]  /*08b0*/  SHF.L.U32 R4, R7, 0x17, RZ ;  /* 0x0000001707047819 */ /* 0x000fc600000006ff */
[----:B------:R-:W-:-:S03]  /*08c0*/  FFMA R2, RZ, R13, R2 ;  /* 0x0000000dff027223 */ /* 0x000fc60000000002 */
[----:B------:R-:W1:Y:S01]  /*08d0*/  MUFU.EX2 R23, R23 ;  /* 0x0000001700177308 */ /* 0x000e620000000800 */
[----:B--2---:R-:W-:-:S04]  /*08e0*/  FFMA R3, R5, R3, R2 ;  /* 0x0000000305037223 */ /* 0x004fc80000000002 */
[----:B0-----:R-:W-:-:S04]  /*08f0*/  FFMA R3, R4, R14, R3 ;  /* 0x0000000e04037223 */ /* 0x001fc80000000003 */
[----:B-1----:R-:W-:-:S07]  /*0900*/  FFMA R18, R12, R23, R3 ;  /* 0x000000170c127223 */ /* 0x002fce0000000003 */
.L_x_170:
[----:B------:R-:W-:Y:S05]  /*0910*/  BSYNC.RECONVERGENT B1 ;  /* 0x0000000000017941 */ /* 0x000fea0003800200 */
.L_x_169:
[----:B------:R-:W-:Y:S05]  /*0920*/  @!P1 BRA `(.L_x_168) ;  /* 0x0000000400f49947 */ /* 0x000fea0003800000 */
[----:B------:R-:W0:Y:S01]  /*0930*/  LDCU.64 UR4, c[0x0][0x390] ;  /* 0x00007200ff0477ac */ /* 0x000e220008000a00 */
[C---:B------:R-:W-:Y:S02]  /*0940*/  SHF.L.U64.HI R3, R17.reuse, 0x2, R10 ;  /* 0x0000000211037819 */ /* 0x040fe4000001020a */
[----:B------:R-:W-:-:S05]  /*0950*/  SHF.L.U32 R2, R17, 0x2, RZ ;  /* 0x0000000211027819 */ /* 0x000fca00000006ff */
[----:B------:R-:W-:-:S03]  /*0960*/  IMAD.WIDE.U32 R2, R22, 0x10, R2 ;  /* 0x0000001016027825 */ /* 0x000fc600078e0002 */
[----:B0-----:R-:W-:-:S04]  /*0970*/  IADD3 R2, P0, PT, R2, UR4, RZ ;  /* 0x0000000402027c10 */ /* 0x001fc8000ff1e0ff */
[----:B------:R-:W-:-:S04]  /*0980*/  IADD3 R2, P1, PT, R2, 0x200, RZ ;  /* 0x0000020002027810 */ /* 0x000fc80007f3e0ff */
[----:B------:R-:W-:-:S09]  /*0990*/  IADD3.X R3, PT, PT, RZ, UR5, R3, P1, P0 ;  /* 0x00000005ff037c10 */ /* 0x000fd20008fe0403 */
.L_x_171:
[----:B------:R-:W-:Y:S02]  /*09a0*/  R2UR UR4, R8 ;  /* 0x00000000080472ca */ /* 0x000fe400000e0000 */
[----:B------:R-:W-:-:S13]  /*09b0*/  R2UR UR5, R9 ;  /* 0x00000000090572ca */ /* 0x000fda00000e0000 */
[----:B------:R-:W2:Y:S04]  /*09c0*/  LDG.E.128 R4, desc[UR4][R2.64+-0x200] ;  /* 0xfffe000402047981 */ /* 0x000ea8000c1e1d00 */
[----:B------:R0:W3:Y:S01]  /*09d0*/  LDG.E.128 R12, desc[UR4][R2.64] ;  /* 0x00000004020c7981 */ /* 0x0000e2000c1e1d00 */
[----:B------:R-:W1:Y:S01]  /*09e0*/  LDCU UR4, c[0x0][0x388] ;  /* 0x00007100ff0477ac */ /* 0x000e620008000800 */
[----:B------:R-:W-:Y:S01]  /*09f0*/  HFMA2 R24, -RZ, RZ, 0.96630859375, -0.0022525787353515625 ;  /* 0x3bbb989dff187431 */ /* 0x000fe200000001ff */
[----:B------:R-:W-:Y:S02]  /*0a00*/  MOV R23, 0x437c0000 ;  /* 0x437c000000177802 */ /* 0x000fe40000000f00 */
[----:B------:R-:W-:-:S04]  /*0a10*/  IADD3 R22, PT, PT, R22, 0x40, RZ ;  /* 0x0000004016167810 */ /* 0x000fc80007ffe0ff */
[----:B------:R-:W-:Y:S02]  /*0a20*/  ISETP.GE.AND P0, PT, R22, R11, PT ;  /* 0x0000000b1600720c */ /* 0x000fe40003f06270 */
[----:B0-----:R-:W-:-:S04]  /*0a30*/  IADD3 R2, P1, PT, R2, 0x400, RZ ;  /* 0x0000040002027810 */ /* 0x001fc80007f3e0ff */
[----:B------:R-:W-:Y:S02]  /*0a40*/  IADD3.X R3, PT, PT, RZ, R3, RZ, P1, !PT ;  /* 0x00000003ff037210 */ /* 0x000fe40000ffe4ff */
[----:B--2---:R-:W-:-:S04]  /*0a50*/  FMNMX3 R25, R0, R4, R5, !PT ;  /* 0x0000000400197276 */ /* 0x004fc80007800005 */
[----:B------:R-:W-:-:S05]  /*0a60*/  FMNMX3 R25, R25, R6, R7, !PT ;  /* 0x0000000619197276 */ /* 0x000fca0007800007 */
[----:B------:R-:W-:Y:S01]  /*0a70*/  FADD R0, -R25, R0 ;  /* 0x0000000019007221 */ /* 0x000fe20000000100 */
[--C-:B------:R-:W-:Y:S01]  /*0a80*/  FADD R29, R4, -R25.reuse ;  /* 0x80000019041d7221 */ /* 0x100fe20000000000 */
[--C-:B------:R-:W-:Y:S01]  /*0a90*/  FADD R5, R5, -R25.reuse ;  /* 0x8000001905057221 */ /* 0x100fe20000000000 */
[----:B------:R-:W-:Y:S01]  /*0aa0*/  FADD R7, R7, -R25 ;  /* 0x8000001907077221 */ /* 0x000fe20000000000 */
[----:B-1----:R-:W-:Y:S01]  /*0ab0*/  FMUL R27, R0, UR4 ;  /* 0x00000004001b7c20 */ /* 0x002fe20008400000 */
[----:B------:R-:W-:Y:S01]  /*0ac0*/  FMUL R29, R29, UR4 ;  /* 0x000000041d1d7c20 */ /* 0x000fe20008400000 */
[----:B------:R-:W-:Y:S01]  /*0ad0*/  FMUL R5, R5, UR4 ;  /* 0x0000000405057c20 */ /* 0x000fe20008400000 */
[----:B------:R-:W-:Y:S01]  /*0ae0*/  FMUL R7, R7, UR4 ;  /* 0x0000000407077c20 */ /* 0x000fe20008400000 */
[-C--:B------:R-:W-:Y:S01]  /*0af0*/  FFMA.SAT R0, R27, R24.reuse, 0.5 ;  /* 0x3f0000001b007423 */ /* 0x080fe20000002018 */
[----:B------:R-:W-:-:S03]  /*0b00*/  FFMA.SAT R4, R29, R24, 0.5 ;  /* 0x3f0000001d047423 */ /* 0x000fc60000002018 */
[-C--:B------:R-:W-:Y:S01]  /*0b10*/  FFMA.RM R0, R0, R23.reuse, 12582913 ;  /* 0x4b40000100007423 */ /* 0x080fe20000004017 */
[----:B------:R-:W-:-:S03]  /*0b20*/  FFMA.RM R4, R4, R23, 12582913 ;  /* 0x4b40000104047423 */ /* 0x000fc60000004017 */
[----:B------:R-:W-:-:S04]  /*0b30*/  FADD R26, R0, -12583039 ;  /* 0xcb40007f001a7421 */ /* 0x000fc80000000000 */
[----:B------:R-:W-:-:S04]  /*0b40*/  FFMA R26, R27, 1.4426950216293334961, -R26 ;  /* 0x3fb8aa3b1b1a7823 */ /* 0x000fc8000000081a */
[----:B------:R-:W-:Y:S01]  /*0b50*/  FFMA R27, R27, 1.925963033500011079e-08, R26 ;  /* 0x32a570601b1b7823 */ /* 0x000fe2000000001a */
[C---:B------:R-:W-:Y:S01]  /*0b60*/  FADD R26, R4.reuse, -12583039 ;  /* 0xcb40007f041a7421 */ /* 0x040fe20000000000 */
[----:B------:R-:W-:Y:S02]  /*0b70*/  SHF.L.U32 R4, R4, 0x17, RZ ;  /* 0x0000001704047819 */ /* 0x000fe400000006ff */
[----:B------:R-:W0:Y:S01]  /*0b80*/  MUFU.EX2 R28, R27 ;  /* 0x0000001b001c7308 */ /* 0x000e220000000800 */
[----:B------:R-:W-:-:S04]  /*0b90*/  FFMA R26, R29, 1.4426950216293334961, -R26 ;  /* 0x3fb8aa3b1d1a7823 */ /* 0x000fc8000000081a */
[----:B------:R-:W-:Y:S01]  /*0ba0*/  FFMA R26, R29, 1.925963033500011079e-08, R26 ;  /* 0x32a570601d1a7823 */ /* 0x000fe2000000001a */
[----:B------:R-:W-:Y:S01]  /*0bb0*/  SHF.L.U32 R29, R0, 0x17, RZ ;  /* 0x00000017001d7819 */ /* 0x000fe200000006ff */
[----:B------:R-:W-:-:S04]  /*0bc0*/  FFMA.SAT R0, R5, R24, 0.5 ;  /* 0x3f00000005007423 */ /* 0x000fc80000002018 */
[----:B------:R-:W1:Y:S01]  /*0bd0*/  MUFU.EX2 R26, R26 ;  /* 0x0000001a001a7308 */ /* 0x000e620000000800 */
[----:B------:R-:W-:Y:S01]  /*0be0*/  FFMA.RM R0, R0, R23, 12582913 ;  /* 0x4b40000100007423 */ /* 0x000fe20000004017 */
[----:B0-----:R-:W-:-:S03]  /*0bf0*/  FMUL R29, R29, R28 ;  /* 0x0000001c1d1d7220 */ /* 0x001fc60000400000 */
[C---:B------:R-:W-:Y:S01]  /*0c00*/  FADD R28, R0.reuse, -12583039 ;  /* 0xcb40007f001c7421 */ /* 0x040fe20000000000 */
[----:B------:R-:W-:-:S03]  /*0c10*/  SHF.L.U32 R0, R0, 0x17, RZ ;  /* 0x0000001700007819 */ /* 0x000fc600000006ff */
[----:B------:R-:W-:-:S04]  /*0c20*/  FFMA R28, R5, 1.4426950216293334961, -R28 ;  /* 0x3fb8aa3b051c7823 */ /* 0x000fc8000000081c */
[----:B------:R-:W-:Y:S01]  /*0c30*/  FFMA R28, R5, 1.925963033500011079e-08, R28 ;  /* 0x32a57060051c7823 */ /* 0x000fe2000000001c */
[----:B------:R-:W-:Y:S01]  /*0c40*/  FADD R5, R6, -R25 ;  /* 0x8000001906057221 */ /* 0x000fe20000000000 */
[----:B-1----:R-:W-:Y:S01]  /*0c50*/  FMUL R4, R4, R26 ;  /* 0x0000001a04047220 */ /* 0x002fe20000400000 */
[----:B------:R-:W-:Y:S02]  /*0c60*/  FFMA.SAT R6, R7, R24, 0.5 ;  /* 0x3f00000007067423 */ /* 0x000fe40000002018 */
[----:B------:R-:W-:Y:S01]  /*0c70*/  FMUL R5, R5, UR4 ;  /* 0x0000000405057c20 */ /* 0x000fe20008400000 */
[----:B------:R-:W-:Y:S01]  /*0c80*/  FFMA R29, R29, R18, R4 ;  /* 0x000000121d1d7223 */ /* 0x000fe20000000004 */
[----:B------:R-:W-:Y:S01]  /*0c90*/  FFMA.RM R6, R6, R23, 12582913 ;  /* 0x4b40000106067423 */ /* 0x000fe20000004017 */
[----:B------:R-:W0:Y:S01]  /*0ca0*/  MUFU.EX2 R18, R28 ;  /* 0x0000001c00127308 */ /* 0x000e220000000800 */
[----:B------:R-:W-:-:S04]  /*0cb0*/  FFMA.SAT R4, R5, R24, 0.5 ;  /* 0x3f00000005047423 */ /* 0x000fc80000002018 */
[----:B------:R-:W-:Y:S01]  /*0cc0*/  FFMA.RM R4, R4, R23, 12582913 ;  /* 0x4b40000104047423 */ /* 0x000fe20000004017 */
[----:B0-----:R-:W-:-:S03]  /*0cd0*/  FFMA R18, R0, R18, R29 ;  /* 0x0000001200127223 */ /* 0x001fc6000000001d */
[----:B------:R-:W-:-:S04]  /*0ce0*/  FADD R0, R4, -12583039 ;  /* 0xcb40007f04007421 */ /* 0x000fc80000000000 */
[----:B------:R-:W-:-:S04]  /*0cf0*/  FFMA R0, R5, 1.4426950216293334961, -R0 ;  /* 0x3fb8aa3b05007823 */ /* 0x000fc80000000800 */
[----:B------:R-:W-:Y:S01]  /*0d00*/  FFMA R27, R5, 1.925963033500011079e-08, R0 ;  /* 0x32a57060051b7823 */ /* 0x000fe20000000000 */
[----:B------:R-:W-:-:S04]  /*0d10*/  FADD R0, R6, -12583039 ;  /* 0xcb40007f06007421 */ /* 0x000fc80000000000 */
[C---:B------:R-:W-:Y:S01]  /*0d20*/  FFMA R0, R7.reuse, 1.4426950216293334961, -R0 ;  /* 0x3fb8aa3b07007823 */ /* 0x040fe20000000800 */
[----:B------:R-:W0:Y:S03]  /*0d30*/  MUFU.EX2 R27, R27 ;  /* 0x0000001b001b7308 */ /* 0x000e260000000800 */
[----:B------:R-:W-:Y:S01]  /*0d40*/  FFMA R5, R7, 1.925963033500011079e-08, R0 ;  /* 0x32a5706007057823 */ /* 0x000fe20000000000 */
[----:B---3--:R-:W-:-:S04]  /*0d50*/  FMNMX3 R0, R25, R12, R13, !PT ;  /* 0x0000000c19007276 */ /* 0x008fc8000780000d */
[----:B------:R-:W-:Y:S01]  /*0d60*/  FMNMX3 R0, R0, R14, R15, !PT ;  /* 0x0000000e00007276 */ /* 0x000fe2000780000f */
[----:B------:R-:W1:Y:S04]  /*0d70*/  MUFU.EX2 R5, R5 ;  /* 0x0000000500057308 */ /* 0x000e680000000800 */
[--C-:B------:R-:W-:Y:S01]  /*0d80*/  FADD R7, R25, -R0.reuse ;  /* 0x8000000019077221 */ /* 0x100fe20000000000 */
[----:B------:R-:W-:Y:S01]  /*0d90*/  SHF.L.U32 R25, R4, 0x17, RZ ;  /* 0x0000001704197819 */ /* 0x000fe200000006ff */
[--C-:B------:R-:W-:Y:S01]  /*0da0*/  FADD R26, R12, -R0.reuse ;  /* 0x800000000c1a7221 */ /* 0x100fe20000000000 */
[----:B------:R-:W-:Y:S01]  /*0db0*/  FADD R15, R15, -R0 ;  /* 0x800000000f0f7221 */ /* 0x000fe20000000000 */
[----:B------:R-:W-:Y:S02]  /*0dc0*/  FMUL R7, R7, UR4 ;  /* 0x0000000407077c20 */ /* 0x000fe40008400000 */
[----:B0-----:R-:W-:Y:S01]  /*0dd0*/  FFMA R18, R25, R27, R18 ;  /* 0x0000001b19127223 */ /* 0x001fe20000000012 */
[----:B------:R-:W-:Y:S01]  /*0de0*/  SHF.L.U32 R25, R6, 0x17, RZ ;  /* 0x0000001706197819 */ /* 0x000fe200000006ff */
[----:B------:R-:W-:Y:S01]  /*0df0*/  FFMA.SAT R4, R7, R24, 0.5 ;  /* 0x3f00000007047423 */ /* 0x000fe20000002018 */
[----:B------:R-:W-:Y:S01]  /*0e00*/  FADD R27, R14, -R0 ;  /* 0x800000000e1b7221 */ /* 0x000fe20000000000 */
[----:B------:R-:W-:-:S02]  /*0e10*/  FMUL R15, R15, UR4 ;  /* 0x000000040f0f7c20 */ /* 0x000fc40008400000 */
[----:B------:R-:W-:Y:S01]  /*0e20*/  FFMA.RM R4, R4, R23, 12582913 ;  /* 0x4b40000104047423 */ /* 0x000fe20000004017 */
[----:B-1----:R-:W-:Y:S01]  /*0e30*/  FFMA R6, R25, R5, R18 ;  /* 0x0000000519067223 */ /* 0x002fe20000000012 */
[----:B------:R-:W-:Y:S01]  /*0e40*/  FMUL R5, R26, UR4 ;  /* 0x000000041a057c20 */ /* 0x000fe20008400000 */
[----:B------:R-:W-:Y:S01]  /*0e50*/  FADD R25, R13, -R0 ;  /* 0x800000000d197221 */ /* 0x000fe20000000000 */
[----:B------:R-:W-:Y:S01]  /*0e60*/  FADD R12, R4, -12583039 ;  /* 0xcb40007f040c7421 */ /* 0x000fe20000000000 */
[----:B------:R-:W-:Y:S01]  /*0e70*/  FMUL R27, R27, UR4 ;  /* 0x000000041b1b7c20 */ /* 0x000fe20008400000 */
[-C--:B------:R-:W-:Y:S01]  /*0e80*/  FFMA.SAT R18, R5, R24.reuse, 0.5 ;  /* 0x3f00000005127423 */ /* 0x080fe20000002018 */
[----:B------:R-:W-:Y:S01]  /*0e90*/  FMUL R25, R25, UR4 ;  /* 0x0000000419197c20 */ /* 0x000fe20008400000 */
[----:B------:R-:W-:Y:S01]  /*0ea0*/  FFMA R12, R7, 1.4426950216293334961, -R12 ;  /* 0x3fb8aa3b070c7823 */ /* 0x000fe2000000080c */
[-C--:B------:R-:W-:Y:S02]  /*0eb0*/  FFMA.SAT R28, R27, R24.reuse, 0.5 ;  /* 0x3f0000001b1c7423 */ /* 0x080fe40000002018 */
[-C--:B------:R-:W-:Y:S01]  /*0ec0*/  FFMA.SAT R26, R25, R24.reuse, 0.5 ;  /* 0x3f000000191a7423 */ /* 0x080fe20000002018 */
[----:B------:R-:W-:Y:S01]  /*0ed0*/  FFMA R14, R7, 1.925963033500011079e-08, R12 ;  /* 0x32a57060070e7823 */ /* 0x000fe2000000000c */
[-C--:B------:R-:W-:Y:S01]  /*0ee0*/  FFMA.RM R7, R18, R23.reuse, 12582913 ;  /* 0x4b40000112077423 */ /* 0x080fe20000004017 */
[----:B------:R-:W-:Y:S01]  /*0ef0*/  FFMA.SAT R24, R15, R24, 0.5 ;  /* 0x3f0000000f187423 */ /* 0x000fe20000002018 */
[----:B------:R-:W-:-:S02]  /*0f00*/  FFMA.RM R13, R26, R23, 12582913 ;  /* 0x4b4000011a0d7423 */ /* 0x000fc40000004017 */
[----:B------:R-:W-:Y:S01]  /*0f10*/  FADD R12, R7, -12583039 ;  /* 0xcb40007f070c7421 */ /* 0x000fe20000000000 */
[----:B------:R-:W0:Y:S03]  /*0f20*/  MUFU.EX2 R14, R14 ;  /* 0x0000000e000e7308 */ /* 0x000e260000000800 */
[C---:B------:R-:W-:Y:S01]  /*0f30*/  FFMA R18, R5.reuse, 1.4426950216293334961, -R12 ;  /* 0x3fb8aa3b05127823 */ /* 0x040fe2000000080c */
[-C--:B------:R-:W-:Y:S01]  /*0f40*/  FFMA.RM R12, R28, R23.reuse, 12582913 ;  /* 0x4b4000011c0c7423 */ /* 0x080fe20000004017 */
[----:B------:R-:W-:Y:S02]  /*0f50*/  FFMA.RM R23, R24, R23, 12582913 ;  /* 0x4b40000118177423 */ /* 0x000fe40000004017 */
[----:B------:R-:W-:Y:S01]  /*0f60*/  FFMA R5, R5, 1.925963033500011079e-08, R18 ;  /* 0x32a5706005057823 */ /* 0x000fe20000000012 */
[----:B------:R-:W-:Y:S01]  /*0f70*/  FADD R18, R13, -12583039 ;  /* 0xcb40007f0d127421 */ /* 0x000fe20000000000 */
[----:B------:R-:W-:-:S03]  /*0f80*/  FADD R24, R12, -12583039 ;  /* 0xcb40007f0c187421 */ /* 0x000fc60000000000 */
[----:B------:R-:W-:Y:S01]  /*0f90*/  FFMA R18, R25, 1.4426950216293334961, -R18 ;  /* 0x3fb8aa3b19127823 */ /* 0x000fe20000000812 */
[----:B------:R-:W-:Y:S01]  /*0fa0*/  FFMA R24, R27, 1.4426950216293334961, -R24 ;  /* 0x3fb8aa3b1b187823 */ /* 0x000fe20000000818 */
[----:B------:R-:W1:Y:S02]  /*0fb0*/  MUFU.EX2 R5, R5 ;  /* 0x0000000500057308 */ /* 0x000e640000000800 */
[----:B------:R-:W-:Y:S01]  /*0fc0*/  FFMA R18, R25, 1.925963033500011079e-08, R18 ;  /* 0x32a5706019127823 */ /* 0x000fe20000000012 */
[----:B------:R-:W-:Y:S01]  /*0fd0*/  FFMA R27, R27, 1.925963033500011079e-08, R24 ;  /* 0x32a570601b1b7823 */ /* 0x000fe20000000018 */
[----:B------:R-:W-:Y:S01]  /*0fe0*/  FADD R24, R23, -12583039 ;  /* 0xcb40007f17187421 */ /* 0x000fe20000000000 */
[----:B------:R-:W-:-:S03]  /*0ff0*/  SHF.L.U32 R25, R4, 0x17, RZ ;  /* 0x0000001704197819 */ /* 0x000fc600000006ff */
[----:B------:R-:W-:Y:S01]  /*1000*/  FFMA R24, R15, 1.4426950216293334961, -R24 ;  /* 0x3fb8aa3b0f187823 */ /* 0x000fe20000000818 */
[----:B------:R-:W2:Y:S01]  /*1010*/  MUFU.EX2 R18, R18 ;  /* 0x0000001200127308 */ /* 0x000ea20000000800 */
[----:B0-----:R-:W-:Y:S01]  /*1020*/  FMUL R25, R25, R14 ;  /* 0x0000000e19197220 */ /* 0x001fe20000400000 */
[----:B------:R-:W-:Y:S01]  /*1030*/  SHF.L.U32 R14, R13, 0x17, RZ ;  /* 0x000000170d0e7819 */ /* 0x000fe200000006ff */
[----:B------:R-:W-:Y:S01]  /*1040*/  FFMA R26, R15, 1.925963033500011079e-08, R24 ;  /* 0x32a570600f1a7823 */ /* 0x000fe20000000018 */
[----:B------:R-:W-:Y:S02]  /*1050*/  SHF.L.U32 R24, R7, 0x17, RZ ;  /* 0x0000001707187819 */ /* 0x000fe400000006ff */
[----:B------:R-:W-:Y:S02]  /*1060*/  SHF.L.U32 R7, R12, 0x17, RZ ;  /* 0x000000170c077819 */ /* 0x000fe400000006ff */
[----:B------:R-:W0:Y:S01]  /*1070*/  MUFU.EX2 R15, R27 ;  /* 0x0000001b000f7308 */ /* 0x000e220000000800 */
[----:B-1----:R-:W-:-:S04]  /*1080*/  FMUL R5, R24, R5 ;  /* 0x0000000518057220 */ /* 0x002fc80000400000 */
[----:B------:R-:W-:-:S03]  /*1090*/  FFMA R5, R6, R25, R5 ;  /* 0x0000001906057223 */ /* 0x000fc60000000005 */
[----:B------:R-:W1:Y:S01]  /*10a0*/  MUFU.EX2 R4, R26 ;  /* 0x0000001a00047308 */ /* 0x000e620000000800 */
[----:B--2---:R-:W-:Y:S01]  /*10b0*/  FFMA R14, R14, R18, R5 ;  /* 0x000000120e0e7223 */ /* 0x004fe20000000005 */
[----:B------:R-:W-:-:S03]  /*10c0*/  SHF.L.U32 R18, R23, 0x17, RZ ;  /* 0x0000001717127819 */ /* 0x000fc600000006ff */
[----:B0-----:R-:W-:-:S04]  /*10d0*/  FFMA R7, R7, R15, R14 ;  /* 0x0000000f07077223 */ /* 0x001fc8000000000e */
[----:B-1----:R-:W-:Y:S01]  /*10e0*/  FFMA R18, R18, R4, R7 ;  /* 0x0000000412127223 */ /* 0x002fe20000000007 */
[----:B------:R-:W-:Y:S06]  /*10f0*/  @!P0 BRA `(.L_x_171) ;  /* 0xfffffff800288947 */ /* 0x000fec000383ffff */
.L_x_168:
[----:B------:R-:W-:Y:S05]  /*1100*/  BSYNC.RECONVERGENT B0 ;  /* 0x0000000000007941 */ /* 0x000fea0003800200 */
.L_x_167:
[----:B------:R-:W-:Y:S01]  /*1110*/  LEA R11, R11, R16, 0x2 ;  /* 0x000000100b0b7211 */ /* 0x000fe200078e10ff */
[----:B------:R-:W-:Y:S03]  /*1120*/  BSSY.RECONVERGENT B0, `(.L_x_172) ;  /* 0x0000021000007945 */ /* 0x000fe60003800200 */
[----:B------:R-:W-:-:S13]  /*1130*/  ISETP.GT.U32.AND P0, PT, R11, R19, PT ;  /* 0x000000130b00720c */ /* 0x000fda0003f04070 */
[----:B------:R-:W-:Y:S05]  /*1140*/  @P0 BRA `(.L_x_173) ;  /* 0x0000000000780947 */ /* 0x000fea0003800000 */
[----:B------:R-:W-:Y:S01]  /*1150*/  R2UR UR4, R8 ;  /* 0x00000000080472ca */ /* 0x000fe200000e0000 */
[----:B------:R-:W-:Y:S01]  /*1160*/  IMAD.WIDE.U32 R20, R11, 0x4, R20 ;  /* 0x000000040b147825 */ /* 0x000fe200078e0014 */
[----:B------:R-:W-:-:S13]  /*1170*/  R2UR UR5, R9 ;  /* 0x00000000090572ca */ /* 0x000fda00000e0000 */
[----:B------:R-:W2:Y:S01]  /*1180*/  LDG.E R20, desc[UR4][R20.64] ;  /* 0x0000000414147981 */ /* 0x000ea2000c1e1900 */
[----:B------:R-:W0:Y:S01]  /*1190*/  LDCU UR4, c[0x0][0x388] ;  /* 0x00007100ff0477ac */ /* 0x000e220008000800 */
[----:B------:R-:W-:Y:S01]  /*11a0*/  HFMA2 R5, -RZ, RZ, 0.96630859375, -0.0022525787353515625 ;  /* 0x3bbb989dff057431 */ /* 0x000fe200000001ff */
[----:B------:R-:W-:Y:S02]  /*11b0*/  MOV R7, 0x437c0000 ;  /* 0x437c000000077802 */ /* 0x000fe40000000f00 */
[----:B--2---:R-:W-:-:S05]  /*11c0*/  FMNMX R3, R0, R20, !PT ;  /* 0x0000001400037209 */ /* 0x004fca0007800000 */
[--C-:B------:R-:W-:Y:S01]  /*11d0*/  FADD R0, R0, -R3.reuse ;  /* 0x8000000300007221 */ /* 0x100fe20000000000 */
[----:B------:R-:W-:-:S03]  /*11e0*/  FADD R4, R20, -R3 ;  /* 0x8000000314047221 */ /* 0x000fc60000000000 */
[----:B0-----:R-:W-:Y:S01]  /*11f0*/  FMUL R0, R0, UR4 ;  /* 0x0000000400007c20 */ /* 0x001fe20008400000 */
[----:B------:R-:W-:-:S03]  /*1200*/  FMUL R4, R4, UR4 ;  /* 0x0000000404047c20 */ /* 0x000fc60008400000 */
[-C--:B------:R-:W-:Y:S01]  /*1210*/  FFMA.SAT R2, R0, R5.reuse, 0.5 ;  /* 0x3f00000000027423 */ /* 0x080fe20000002005 */
[----:B------:R-:W-:-:S03]  /*1220*/  FFMA.SAT R6, R4, R5, 0.5 ;  /* 0x3f00000004067423 */ /* 0x000fc60000002005 */
[-C--:B------:R-:W-:Y:S01]  /*1230*/  FFMA.RM R2, R2, R7.reuse, 12582913 ;  /* 0x4b40000102027423 */ /* 0x080fe20000004007 */
[----:B------:R-:W-:-:S03]  /*1240*/  FFMA.RM R6, R6, R7, 12582913 ;  /* 0x4b40000106067423 */ /* 0x000fc60000004007 */
[----:B------:R-:W-:Y:S01]  /*1250*/  FADD R5, R2, -12583039 ;  /* 0xcb40007f02057421 */ /* 0x000fe20000000000 */
[----:B------:R-:W-:Y:S01]  /*1260*/  FADD R7, R6, -12583039 ;  /* 0xcb40007f06077421 */ /* 0x000fe20000000000 */
[----:B------:R-:W-:Y:S02]  /*1270*/  SHF.L.U32 R2, R2, 0x17, RZ ;  /* 0x0000001702027819 */ /* 0x000fe400000006ff */
[----:B------:R-:W-:Y:S01]  /*1280*/  FFMA R5, R0, 1.4426950216293334961, -R5 ;  /* 0x3fb8aa3b00057823 */ /* 0x000fe20000000805 */
[----:B------:R-:W-:Y:S01]  /*1290*/  FFMA R7, R4, 1.4426950216293334961, -R7 ;  /* 0x3fb8aa3b04077823 */ /* 0x000fe20000000807 */
[----:B------:R-:W-:Y:S02]  /*12a0*/  SHF.L.U32 R6, R6, 0x17, RZ ;  /* 0x0000001706067819 */ /* 0x000fe400000006ff */
[----:B------:R-:W-:Y:S01]  /*12b0*/  FFMA R5, R0, 1.925963033500011079e-08, R5 ;  /* 0x32a5706000057823 */ /* 0x000fe20000000005 */
[----:B------:R-:W-:Y:S01]  /*12c0*/  FFMA R4, R4, 1.925963033500011079e-08, R7 ;  /* 0x32a5706004047823 */ /* 0x000fe20000000007 */
[----:B------:R-:W-:-:S04]  /*12d0*/  MOV R0, R3 ;  /* 0x0000000300007202 */ /* 0x000fc80000000f00 */
[----:B------:R-:W0:Y:S08]  /*12e0*/  MUFU.EX2 R5, R5 ;  /* 0x0000000500057308 */ /* 0x000e300000000800 */
[----:B------:R-:W1:Y:S01]  /*12f0*/  MUFU.EX2 R4, R4 ;  /* 0x0000000400047308 */ /* 0x000e620000000800 */
[----:B0-----:R-:W-:-:S04]  /*1300*/  FMUL R7, R2, R5 ;  /* 0x0000000502077220 */ /* 0x001fc80000400000 */
[----:B------:R-:W-:-:S04]  /*1310*/  FMUL R7, R18, R7 ;  /* 0x0000000712077220 */ /* 0x000fc80000400000 */
[----:B-1----:R-:W-:-:S07]  /*1320*/  FFMA R18, R6, R4, R7 ;  /* 0x0000000406127223 */ /* 0x002fce0000000007 */
.L_x_173:
[----:B------:R-:W-:Y:S05]  /*1330*/  BSYNC.RECONVERGENT B0 ;  /* 0x0000000000007941 */ /* 0x000fea0003800200 */
.L_x_172:
[----:B------:R-:W-:-:S03]  /*1340*/  UMOV UR4, 0xffffffff ;  /* 0xffffffff00047882 */ /* 0x000fc60000000000 */
[----:B------:R-:W-:Y:S05]  /*1350*/  BRA.DIV UR4, `(.L_x_174) ;  /* 0x0000000604587947 */ /* 0x000fea000b800000 */
[----:B------:R-:W0:Y:S01]  /*1360*/  SHFL.BFLY PT, R14, R0, 0x10, 0x1f ;  /* 0x0e001f00000e7f89 */ /* 0x000e2200000e0000 */
[----:B------:R-:W1:Y:S01]  /*1370*/  LDCU UR4, c[0x0][0x388] ;  /* 0x00007100ff0477ac */ /* 0x000e620008000800 */
[----:B------:R-:W-:Y:S01]  /*1380*/  HFMA2 R7, -RZ, RZ, 0.96630859375, -0.0022525787353515625 ;  /* 0x3bbb989dff077431 */ /* 0x000fe200000001ff */
[----:B------:R-:W-:Y:S02]  /*1390*/  MOV R11, 0x437c0000 ;  /* 0x437c0000000b7802 */ /* 0x000fe40000000f00 */
[----:B0-----:R-:W-:-:S04]  /*13a0*/  FSETP.GEU.AND P0, PT, R0, R14, PT ;  /* 0x0000000e0000720b */ /* 0x001fc80003f0e000 */
[----:B------:R-:W-:-:S05]  /*13b0*/  FSEL R2, R14, R0, !P0 ;  /* 0x000000000e027208 */ /* 0x000fca0004000000 */
[----:B------:R-:W0:Y:S02]  /*13c0*/  SHFL.BFLY PT, R14, R2, 0x8, 0x1f ;  /* 0x0d001f00020e7f89 */ /* 0x000e2400000e0000 */
        /* <DEDUP_REMOVED lines=11> */
[----:B------:R-:W-:-:S04]  /*1480*/  FADD R0, -R3, R0 ;  /* 0x0000000003007221 */ /* 0x000fc80000000100 */
[----:B-1----:R-:W-:-:S04]  /*1490*/  FMUL R0, R0, UR4 ;  /* 0x0000000400007c20 */ /* 0x002fc80008400000 */
[----:B------:R-:W-:-:S04]  /*14a0*/  FFMA.SAT R2, R0, R7, 0.5 ;  /* 0x3f00000000027423 */ /* 0x000fc80000002007 */
[----:B------:R-:W-:-:S04]  /*14b0*/  FFMA.RM R2, R2, R11, 12582913 ;  /* 0x4b40000102027423 */ /* 0x000fc8000000400b */
[C---:B------:R-:W-:Y:S01]  /*14c0*/  FADD R5, R2.reuse, -12583039 ;  /* 0xcb40007f02057421 */ /* 0x040fe20000000000 */
[----:B------:R-:W-:-:S03]  /*14d0*/  SHF.L.U32 R2, R2, 0x17, RZ ;  /* 0x0000001702027819 */ /* 0x000fc600000006ff */
[----:B------:R-:W-:-:S04]  /*14e0*/  FFMA R5, R0, 1.4426950216293334961, -R5 ;  /* 0x3fb8aa3b00057823 */ /* 0x000fc80000000805 */
[----:B------:R-:W-:-:S06]  /*14f0*/  FFMA R5, R0, 1.925963033500011079e-08, R5 ;  /* 0x32a5706000057823 */ /* 0x000fcc0000000005 */
[----:B------:R-:W0:Y:S02]  /*1500*/  MUFU.EX2 R5, R5 ;  /* 0x0000000500057308 */ /* 0x000e240000000800 */
[----:B0-----:R-:W-:-:S04]  /*1510*/  FMUL R13, R2, R5 ;  /* 0x00000005020d7220 */ /* 0x001fc80000400000 */
[----:B------:R-:W-:-:S05]  /*1520*/  FMUL R13, R13, R18 ;  /* 0x000000120d0d7220 */ /* 0x000fca0000400000 */
[----:B------:R-:W0:Y:S02]  /*1530*/  SHFL.BFLY PT, R14, R13, 0x10, 0x1f ;  /* 0x0e001f000d0e7f89 */ /* 0x000e2400000e0000 */
[----:B0-----:R-:W-:-:S05]  /*1540*/  FADD R0, R13, R14 ;  /* 0x0000000e0d007221 */ /* 0x001fca0000000000 */
[----:B------:R-:W0:Y:S02]  /*1550*/  SHFL.BFLY PT, R14, R0, 0x8, 0x1f ;  /* 0x0d001f00000e7f89 */ /* 0x000e2400000e0000 */
[----:B0-----:R-:W-:-:S05]  /*1560*/  FADD R2, R0, R14 ;  /* 0x0000000e00027221 */ /* 0x001fca0000000000 */
[----:B------:R-:W0:Y:S02]  /*1570*/  SHFL.BFLY PT, R14, R2, 0x4, 0x1f ;  /* 0x0c801f00020e7f89 */ /* 0x000e2400000e0000 */
[----:B0-----:R-:W-:-:S05]  /*1580*/  FADD R4, R2, R14 ;  /* 0x0000000e02047221 */ /* 0x001fca0000000000 */
[----:B------:R-:W0:Y:S02]  /*1590*/  SHFL.BFLY PT, R14, R4, 0x2, 0x1f ;  /* 0x0c401f00040e7f89 */ /* 0x000e2400000e0000 */
[----:B0-----:R-:W-:-:S05]  /*15a0*/  FADD R5, R4, R14 ;  /* 0x0000000e04057221 */ /* 0x001fca0000000000 */
[----:B------:R0:W1:Y:S02]  /*15b0*/  SHFL.BFLY PT, R14, R5, 0x1, 0x1f ;  /* 0x0c201f00050e7f89 */ /* 0x00006400000e0000 */
.L_x_188:
[----:B------:R-:W-:Y:S01]  /*15c0*/  ISETP.GT.AND P0, PT, R16, R19, PT ;  /* 0x000000131000720c */ /* 0x000fe20003f04270 */
[----:B-1----:R-:W-:-:S12]  /*15d0*/  FADD R7, R5, R14 ;  /* 0x0000000e05077221 */ /* 0x002fd80000000000 */
[----:B------:R-:W-:Y:S05]  /*15e0*/  @P0 EXIT ;  /* 0x000000000000094d */ /* 0x000fea0003800000 */
[----:B------:R-:W-:Y:S01]  /*15f0*/  IADD3 R0, PT, PT, R7, 0x1800000, RZ ;  /* 0x0180000007007810 */ /* 0x000fe20007ffe0ff */
[----:B------:R-:W-:Y:S03]  /*1600*/  BSSY.RECONVERGENT B0, `(.L_x_175) ;  /* 0x000000b000007945 */ /* 0x000fe60003800200 */
[----:B------:R-:W-:-:S04]  /*1610*/  LOP3.LUT R0, R0, 0x7f800000, RZ, 0xc0, !PT ;  /* 0x7f80000000007812 */ /* 0x000fc800078ec0ff */
[----:B------:R-:W-:-:S13]  /*1620*/  ISETP.GT.U32.AND P0, PT, R0, 0x1ffffff, PT ;  /* 0x01ffffff0000780c */ /* 0x000fda0003f04070 */
[----:B------:R-:W-:Y:S05]  /*1630*/  @P0 BRA `(.L_x_176) ;  /* 0x00000000000c0947 */ /* 0x000fea0003800000 */
[----:B------:R-:W-:-:S07]  /*1640*/  MOV R4, 0x1660 ;  /* 0x0000166000047802 */ /* 0x000fce0000000f00 */
[----:B0-----:R-:W-:Y:S05]  /*1650*/  CALL.REL.NOINC `($__internal_5_$__cuda_sm20_rcp_rn_f32_slowpath) ;  /* 0x0000000400d87944 */ /* 0x001fea0003c00000 */
[----:B------:R-:W-:Y:S05]  /*1660*/  BRA `(.L_x_177) ;  /* 0x0000000000107947 */ /* 0x000fea0003800000 */
.L_x_176:
[----:B------:R-:W1:Y:S02]  /*1670*/  MUFU.RCP R0, R7 ;  /* 0x0000000700007308 */ /* 0x000e640000001000 */
[----:B-1----:R-:W-:-:S04]  /*1680*/  FFMA R2, R7, R0, -1 ;  /* 0xbf80000007027423 */ /* 0x002fc80000000000 */
[----:B0-----:R-:W-:-:S04]  /*1690*/  FADD.FTZ R5, -R2, -RZ ;  /* 0x800000ff02057221 */ /* 0x001fc80000010100 */
[----:B------:R-:W-:-:S07]  /*16a0*/  FFMA R0, R0, R5, R0 ;  /* 0x0000000500007223 */ /* 0x000fce0000000000 */
.L_x_177:
[----:B------:R-:W-:Y:S05]  /*16b0*/  BSYNC.RECONVERGENT B0 ;  /* 0x0000000000007941 */ /* 0x000fea0003800200 */
.L_x_175:
[----:B0-----:R-:W0:Y:S01]  /*16c0*/  LDCU.64 UR4, c[0x0][0x390] ;  /* 0x00007200ff0477ac */ /* 0x001e220008000a00 */
[----:B------:R-:W-:Y:S02]  /*16d0*/  IADD3 R12, P0, PT, R17, R16, RZ ;  /* 0x00000010110c7210 */ /* 0x000fe40007f1e0ff */
[----:B------:R-:W-:Y:S02]  /*16e0*/  R2UR UR6, R8 ;  /* 0x00000000080672ca */ /* 0x000fe400000e0000 */
[----:B------:R-:W-:Y:S02]  /*16f0*/  LEA.HI.X.SX32 R5, R16, R10, 0x1, P0 ;  /* 0x0000000a10057211 */ /* 0x000fe400000f0eff */
[C---:B------:R-:W-:Y:S02]  /*1700*/  SHF.L.U32 R11, R12.reuse, 0x2, RZ ;  /* 0x000000020c0b7819 */ /* 0x040fe400000006ff */
[----:B------:R-:W-:Y:S02]  /*1710*/  R2UR UR7, R9 ;  /* 0x00000000090772ca */ /* 0x000fe400000e0000 */
[----:B------:R-:W-:-:S02]  /*1720*/  SHF.L.U64.HI R12, R12, 0x2, R5 ;  /* 0x000000020c0c7819 */ /* 0x000fc40000010205 */
[----:B0-----:R-:W-:Y:S01]  /*1730*/  IADD3 R4, P0, PT, R11, UR4, RZ ;  /* 0x000000040b047c10 */ /* 0x001fe2000ff1e0ff */
[----:B------:R-:W0:Y:S03]  /*1740*/  LDCU UR4, c[0x0][0x388] ;  /* 0x00007100ff0477ac */ /* 0x000e260008000800 */
[----:B------:R-:W-:-:S05]  /*1750*/  IADD3.X R5, PT, PT, R12, UR5, RZ, P0, !PT ;  /* 0x000000050c057c10 */ /* 0x000fca00087fe4ff */
[----:B------:R-:W2:Y:S01]  /*1760*/  LDG.E.EF R4, desc[UR6][R4.64] ;  /* 0x0000000604047981 */ /* 0x000ea2000c0e1900 */
[----:B------:R-:W-:Y:S01]  /*1770*/  HFMA2 R7, -RZ, RZ, 0.96630859375, -0.0022525787353515625 ;  /* 0x3bbb989dff077431 */ /* 0x000fe200000001ff */
[----:B------:R-:W-:Y:S02]  /*1780*/  MOV R13, 0x437c0000 ;  /* 0x437c0000000d7802 */ /* 0x000fe40000000f00 */
[----:B------:R-:W-:Y:S01]  /*1790*/  IADD3 R16, PT, PT, R16, 0x20, RZ ;  /* 0x0000002010107810 */ /* 0x000fe20007ffe0ff */
[----:B--2---:R-:W-:-:S04]  /*17a0*/  FADD R2, -R3, R4 ;  /* 0x0000000403027221 */ /* 0x004fc80000000100 */
[----:B0-----:R-:W-:Y:S01]  /*17b0*/  FMUL R2, R2, UR4 ;  /* 0x0000000402027c20 */ /* 0x001fe20008400000 */
[----:B------:R-:W0:Y:S03]  /*17c0*/  LDCU.64 UR4, c[0x0][0x380] ;  /* 0x00007000ff0477ac */ /* 0x000e260008000a00 */
[----:B------:R-:W-:-:S04]  /*17d0*/  FFMA.SAT R6, R2, R7, 0.5 ;  /* 0x3f00000002067423 */ /* 0x000fc80000002007 */
[----:B------:R-:W-:-:S04]  /*17e0*/  FFMA.RM R6, R6, R13, 12582913 ;  /* 0x4b40000106067423 */ /* 0x000fc8000000400d */
[C---:B------:R-:W-:Y:S01]  /*17f0*/  FADD R7, R6.reuse, -12583039 ;  /* 0xcb40007f06077421 */ /* 0x040fe20000000000 */
[----:B------:R-:W-:-:S03]  /*1800*/  SHF.L.U32 R6, R6, 0x17, RZ ;  /* 0x0000001706067819 */ /* 0x000fc600000006ff */
[----:B------:R-:W-:Y:S01]  /*1810*/  FFMA R7, R2, 1.4426950216293334961, -R7 ;  /* 0x3fb8aa3b02077823 */ /* 0x000fe20000000807 */
[----:B0-----:R-:W-:-:S03]  /*1820*/  IADD3 R4, P0, PT, R11, UR4, RZ ;  /* 0x000000040b047c10 */ /* 0x001fc6000ff1e0ff */
[----:B------:R-:W-:Y:S01]  /*1830*/  FFMA R7, R2, 1.925963033500011079e-08, R7 ;  /* 0x32a5706002077823 */ /* 0x000fe20000000007 */
[----:B------:R-:W-:Y:S02]  /*1840*/  IADD3.X R5, PT, PT, R12, UR5, RZ, P0, !PT ;  /* 0x000000050c057c10 */ /* 0x000fe400087fe4ff */
[----:B------:R-:W-:-:S03]  /*1850*/  ISETP.GT.AND P0, PT, R16, R19, PT ;  /* 0x000000131000720c */ /* 0x000fc60003f04270 */
[----:B------:R-:W0:Y:S02]  /*1860*/  MUFU.EX2 R7, R7 ;  /* 0x0000000700077308 */ /* 0x000e240000000800 */
[----:B0-----:R-:W-:-:S04]  /*1870*/  FMUL R11, R6, R7 ;  /* 0x00000007060b7220 */ /* 0x001fc80000400000 */
[----:B------:R-:W-:-:S05]  /*1880*/  FMUL R11, R0, R11 ;  /* 0x0000000b000b7220 */ /* 0x000fca0000400000 */
[----:B------:R0:W-:Y:S01]  /*1890*/  STG.E.EF desc[UR6][R4.64], R11 ;  /* 0x0000000b04007986 */ /* 0x0001e2000c001906 */
[----:B------:R-:W-:Y:S05]  /*18a0*/  @!P0 BRA `(.L_x_175) ;  /* 0xfffffffc00848947 */ /* 0x000fea000383ffff */
[----:B------:R-:W-:Y:S05]  /*18b0*/  EXIT ;  /* 0x000000000000794d */ /* 0x000fea0003800000 */
.L_x_174:
[----:B------:R-:W-:Y:S01]  /*18c0*/  HFMA2 R12, -RZ, RZ, 0, 9.5367431640625e-07 ;  /* 0x00000010ff0c7431 */ /* 0x000fe200000001ff */
[----:B------:R-:W-:Y:S02]  /*18d0*/  MOV R13, R0 ;  /* 0x00000000000d7202 */ /* 0x000fe40000000f00 */
[----:B------:R-:W-:Y:S02]  /*18e0*/  MOV R11, 0x1f ;  /* 0x0000001f000b7802 */ /* 0x000fe40000000f00 */
[----:B------:R-:W-:-:S07]  /*18f0*/  MOV R15, 0xffffffff ;  /* 0xffffffff000f7802 */ /* 0x000fce0000000f00 */
[----:B------:R-:W-:Y:S05]  /*1900*/  WARPSYNC.COLLECTIVE R15, `(.L_x_178) ;  /* 0x000000000f087348 */ /* 0x000fea0003c00000 */
[----:B------:R0:W1:Y:S02]  /*1910*/  SHFL.BFLY P6, R14, R13, R12, R11 ;  /* 0x0c00000c0d0e7389 */ /* 0x00006400000c000b */
[----:B01----:R-:W-:Y:S05]  /*1920*/  ENDCOLLECTIVE ;  /* 0x000000000000791b */ /* 0x003fea0003800000 */
.L_x_178:
[----:B------:R-:W-:Y:S01]  /*1930*/  HFMA2 R12, -RZ, RZ, 0, 4.76837158203125e-07 ;  /* 0x00000008ff0c7431 */ /* 0x000fe200000001ff */
[----:B------:R-:W-:-:S04]  /*1940*/  FSETP.GEU.AND P0, PT, R0, R14, PT ;  /* 0x0000000e0000720b */ /* 0x000fc80003f0e000 */
[----:B------:R-:W-:-:S04]  /*1950*/  FSEL R2, R14, R0, !P0 ;  /* 0x000000000e027208 */ /* 0x000fc80004000000 */
[----:B------:R-:W-:-:S07]  /*1960*/  MOV R13, R2 ;  /* 0x00000002000d7202 */ /* 0x000fce0000000f00 */
[----:B------:R-:W-:Y:S05]  /*1970*/  WARPSYNC.COLLECTIVE R15, `(.L_x_179) ;  /* 0x000000000f087348 */ /* 0x000fea0003c00000 */
[----:B------:R0:W1:Y:S02]  /*1980*/  SHFL.BFLY P6, R14, R13, R12, R11 ;  /* 0x0c00000c0d0e7389 */ /* 0x00006400000c000b */
[----:B01----:R-:W-:Y:S05]  /*1990*/  ENDCOLLECTIVE ;  /* 0x000000000000791b */ /* 0x003fea0003800000 */
.L_x_179:
[----:B------:R-:W-:Y:S01]  /*19a0*/  HFMA2 R12, -RZ, RZ, 0, 2.384185791015625e-07 ;  /* 0x00000004ff0c7431 */ /* 0x000fe200000001ff */
[----:B------:R-:W-:-:S04]  /*19b0*/  FSETP.GEU.AND P0, PT, R2, R14, PT ;  /* 0x0000000e0200720b */ /* 0x000fc80003f0e000 */
[----:B------:R-:W-:Y:S01]  /*19c0*/  FSEL R4, R14, R2, !P0 ;  /* 0x000000020e047208 */ /* 0x000fe20004000000 */
[----:B------:R-:W-:-:S03]  /*19d0*/  HFMA2 R2, -RZ, RZ, 3.7421875, 0 ;  /* 0x437c0000ff027431 */ /* 0x000fc600000001ff */
[----:B------:R-:W-:-:S07]  /*19e0*/  MOV R13, R4 ;  /* 0x00000004000d7202 */ /* 0x000fce0000000f00 */
[----:B------:R-:W-:Y:S05]  /*19f0*/  WARPSYNC.COLLECTIVE R15, `(.L_x_180) ;  /* 0x000000000f087348 */ /* 0x000fea0003c00000 */
[----:B------:R0:W1:Y:S02]  /*1a00*/  SHFL.BFLY P6, R14, R13, R12, R11 ;  /* 0x0c00000c0d0e7389 */ /* 0x00006400000c000b */
[----:B01----:R-:W-:Y:S05]  /*1a10*/  ENDCOLLECTIVE ;  /* 0x000000000000791b */ /* 0x003fea0003800000 */
.L_x_180:
[----:B------:R-:W-:Y:S01]  /*1a20*/  HFMA2 R12, -RZ, RZ, 0, 1.1920928955078125e-07 ;  /* 0x00000002ff0c7431 */ /* 0x000fe200000001ff */
[----:B------:R-:W-:-:S04]  /*1a30*/  FSETP.GEU.AND P0, PT, R4, R14, PT ;  /* 0x0000000e0400720b */ /* 0x000fc80003f0e000 */
[----:B------:R-:W-:-:S04]  /*1a40*/  FSEL R5, R14, R4, !P0 ;  /* 0x000000040e057208 */ /* 0x000fc80004000000 */
[----:B------:R-:W-:-:S07]  /*1a50*/  MOV R13, R5 ;  /* 0x00000005000d7202 */ /* 0x000fce0000000f00 */
[----:B------:R-:W-:Y:S05]  /*1a60*/  WARPSYNC.COLLECTIVE R15, `(.L_x_181) ;  /* 0x000000000f087348 */ /* 0x000fea0003c00000 */
[----:B------:R0:W1:Y:S02]  /*1a70*/  SHFL.BFLY P6, R14, R13, R12, R11 ;  /* 0x0c00000c0d0e7389 */ /* 0x00006400000c000b */
[----:B01----:R-:W-:Y:S05]  /*1a80*/  ENDCOLLECTIVE ;  /* 0x000000000000791b */ /* 0x003fea0003800000 */
.L_x_181:
[----:B------:R-:W-:Y:S01]  /*1a90*/  HFMA2 R12, -RZ, RZ, 0, 5.9604644775390625e-08 ;  /* 0x00000001ff0c7431 */ /* 0x000fe200000001ff */
[----:B------:R-:W-:-:S04]  /*1aa0*/  FSETP.GEU.AND P0, PT, R5, R14, PT ;  /* 0x0000000e0500720b */ /* 0x000fc80003f0e000 */
[----:B------:R-:W-:Y:S02]  /*1ab0*/  FSEL R6, R14, R5, !P0 ;  /* 0x000000050e067208 */ /* 0x000fe40004000000 */
[----:B------:R-:W-:Y:S02]  /*1ac0*/  MOV R5, 0x3bbb989d ;  /* 0x3bbb989d00057802 */ /* 0x000fe40000000f00 */
[----:B------:R-:W-:-:S07]  /*1ad0*/  MOV R13, R6 ;  /* 0x00000006000d7202 */ /* 0x000fce0000000f00 */
[----:B------:R-:W-:Y:S05]  /*1ae0*/  WARPSYNC.COLLECTIVE R15, `(.L_x_182) ;  /* 0x000000000f087348 */ /* 0x000fea0003c00000 */
[----:B------:R0:W1:Y:S02]  /*1af0*/  SHFL.BFLY P6, R14, R13, R12, R11 ;  /* 0x0c00000c0d0e7389 */ /* 0x00006400000c000b */
[----:B01----:R-:W-:Y:S05]  /*1b00*/  ENDCOLLECTIVE ;  /* 0x000000000000791b */ /* 0x003fea0003800000 */
.L_x_182:
[----:B------:R-:W0:Y:S01]  /*1b10*/  LDCU UR4, c[0x0][0x388] ;  /* 0x00007100ff0477ac */ /* 0x000e220008000800 */
[----:B------:R-:W-:Y:S02]  /*1b20*/  MOV R12, 0x10 ;  /* 0x00000010000c7802 */ /* 0x000fe40000000f00 */
[----:B------:R-:W-:-:S04]  /*1b30*/  FSETP.GEU.AND P0, PT, R6, R14, PT ;  /* 0x0000000e0600720b */ /* 0x000fc80003f0e000 */
[----:B------:R-:W-:-:S05]  /*1b40*/  FSEL R3, R14, R6, !P0 ;  /* 0x000000060e037208 */ /* 0x000fca0004000000 */
[----:B------:R-:W-:-:S04]  /*1b50*/  FADD R0, -R3, R0 ;  /* 0x0000000003007221 */ /* 0x000fc80000000100 */
[----:B0-----:R-:W-:-:S04]  /*1b60*/  FMUL R0, R0, UR4 ;  /* 0x0000000400007c20 */ /* 0x001fc80008400000 */
[----:B------:R-:W-:-:S04]  /*1b70*/  FFMA.SAT R5, R0, R5, 0.5 ;  /* 0x3f00000000057423 */ /* 0x000fc80000002005 */
[----:B------:R-:W-:-:S04]  /*1b80*/  FFMA.RM R2, R5, R2, 12582913 ;  /* 0x4b40000105027423 */ /* 0x000fc80000004002 */
[C---:B------:R-:W-:Y:S01]  /*1b90*/  FADD R5, R2.reuse, -12583039 ;  /* 0xcb40007f02057421 */ /* 0x040fe20000000000 */
[----:B------:R-:W-:-:S03]  /*1ba0*/  SHF.L.U32 R2, R2, 0x17, RZ ;  /* 0x0000001702027819 */ /* 0x000fc600000006ff */
[----:B------:R-:W-:-:S04]  /*1bb0*/  FFMA R5, R0, 1.4426950216293334961, -R5 ;  /* 0x3fb8aa3b00057823 */ /* 0x000fc80000000805 */
[----:B------:R-:W-:-:S04]  /*1bc0*/  FFMA R4, R0, 1.925963033500011079e-08, R5 ;  /* 0x32a5706000047823 */ /* 0x000fc80000000005 */
[----:B------:R-:W0:Y:S02]  /*1bd0*/  MUFU.EX2 R5, R4 ;  /* 0x0000000400057308 */ /* 0x000e240000000800 */
[----:B0-----:R-:W-:-:S04]  /*1be0*/  FMUL R5, R2, R5 ;  /* 0x0000000502057220 */ /* 0x001fc80000400000 */
[----:B------:R-:W-:-:S07]  /*1bf0*/  FMUL R13, R5, R18 ;  /* 0x00000012050d7220 */ /* 0x000fce0000400000 */
[----:B------:R-:W-:Y:S05]  /*1c00*/  WARPSYNC.COLLECTIVE R15, `(.L_x_183) ;  /* 0x000000000f087348 */ /* 0x000fea0003c00000 */
[----:B------:R0:W1:Y:S02]  /*1c10*/  SHFL.BFLY P6, R14, R13, R12, R11 ;  /* 0x0c00000c0d0e7389 */ /* 0x00006400000c000b */
[----:B01----:R-:W-:Y:S05]  /*1c20*/  ENDCOLLECTIVE ;  /* 0x000000000000791b */ /* 0x003fea0003800000 */
.L_x_183:
[----:B------:R-:W-:Y:S02]  /*1c30*/  HFMA2 R12, -RZ, RZ, 0, 4.76837158203125e-07 ;  /* 0x00000008ff0c7431 */ /* 0x000fe400000001ff */
[----:B------:R-:W-:-:S05]  /*1c40*/  FADD R0, R13, R14 ;  /* 0x0000000e0d007221 */ /* 0x000fca0000000000 */
[----:B------:R-:W-:-:S07]  /*1c50*/  MOV R13, R0 ;  /* 0x00000000000d7202 */ /* 0x000fce0000000f00 */
[----:B------:R-:W-:Y:S05]  /*1c60*/  WARPSYNC.COLLECTIVE R15, `(.L_x_184) ;  /* 0x000000000f087348 */ /* 0x000fea0003c00000 */
[----:B------:R0:W1:Y:S02]  /*1c70*/  SHFL.BFLY P6, R14, R13, R12, R11 ;  /* 0x0c00000c0d0e7389 */ /* 0x00006400000c000b */
[----:B01----:R-:W-:Y:S05]  /*1c80*/  ENDCOLLECTIVE ;  /* 0x000000000000791b */ /* 0x003fea0003800000 */
.L_x_184:
[----:B------:R-:W-:Y:S02]  /*1c90*/  HFMA2 R12, -RZ, RZ, 0, 2.384185791015625e-07 ;  /* 0x00000004ff0c7431 */ /* 0x000fe400000001ff */
[----:B------:R-:W-:-:S05]  /*1ca0*/  FADD R2, R0, R14 ;  /* 0x0000000e00027221 */ /* 0x000fca0000000000 */
[----:B------:R-:W-:-:S07]  /*1cb0*/  MOV R13, R2 ;  /* 0x00000002000d7202 */ /* 0x000fce0000000f00 */
[----:B------:R-:W-:Y:S05]  /*1cc0*/  WARPSYNC.COLLECTIVE R15, `(.L_x_185) ;  /* 0x000000000f087348 */ /* 0x000fea0003c00000 */
[----:B------:R0:W1:Y:S02]  /*1cd0*/  SHFL.BFLY P6, R14, R13, R12, R11 ;  /* 0x0c00000c0d0e7389 */ /* 0x00006400000c000b */
[----:B01----:R-:W-:Y:S05]  /*1ce0*/  ENDCOLLECTIVE ;  /* 0x000000000000791b */ /* 0x003fea0003800000 */
.L_x_185:
[----:B------:R-:W-:Y:S02]  /*1cf0*/  HFMA2 R12, -RZ, RZ, 0, 1.1920928955078125e-07 ;  /* 0x00000002ff0c7431 */ /* 0x000fe400000001ff */
[----:B------:R-:W-:-:S05]  /*1d00*/  FADD R4, R2, R14 ;  /* 0x0000000e02047221 */ /* 0x000fca0000000000 */
[----:B------:R-:W-:-:S07]  /*1d10*/  MOV R13, R4 ;  /* 0x00000004000d7202 */ /* 0x000fce0000000f00 */
[----:B------:R-:W-:Y:S05]  /*1d20*/  WARPSYNC.COLLECTIVE R15, `(.L_x_186) ;  /* 0x000000000f087348 */ /* 0x000fea0003c00000 */
[----:B------:R0:W1:Y:S02]  /*1d30*/  SHFL.BFLY P6, R14, R13, R12, R11 ;  /* 0x0c00000c0d0e7389 */ /* 0x00006400000c000b */
[----:B01----:R-:W-:Y:S05]  /*1d40*/  ENDCOLLECTIVE ;  /* 0x000000000000791b */ /* 0x003fea0003800000 */
.L_x_186:
[----:B------:R-:W-:Y:S02]  /*1d50*/  HFMA2 R12, -RZ, RZ, 0, 5.9604644775390625e-08 ;  /* 0x00000001ff0c7431 */ /* 0x000fe400000001ff */
[----:B------:R-:W-:-:S05]  /*1d60*/  FADD R5, R4, R14 ;  /* 0x0000000e04057221 */ /* 0x000fca0000000000 */
[----:B------:R-:W-:-:S07]  /*1d70*/  MOV R13, R5 ;  /* 0x00000005000d7202 */ /* 0x000fce0000000f00 */
[----:B------:R-:W-:Y:S05]  /*1d80*/  WARPSYNC.COLLECTIVE R15, `(.L_x_187) ;  /* 0x000000000f087348 */ /* 0x000fea0003c00000 */
[----:B------:R0:W1:Y:S02]  /*1d90*/  SHFL.BFLY P6, R14, R13, R12, R11 ;  /* 0x0c00000c0d0e7389 */ /* 0x00006400000c000b */
[----:B01----:R-:W-:Y:S05]  /*1da0*/  ENDCOLLECTIVE ;  /* 0x000000000000791b */ /* 0x003fea0003800000 */
.L_x_187:
[----:B------:R-:W-:Y:S05]  /*1db0*/  BRA `(.L_x_188) ;  /* 0xfffffff800007947 */ /* 0x000fea000383ffff */
        .weak           $__internal_5_$__cuda_sm20_rcp_rn_f32_slowpath
        .type           $__internal_5_$__cuda_sm20_rcp_rn_f32_slowpath,@function
        .size           $__internal_5_$__cuda_sm20_rcp_rn_f32_slowpath,(.L_x_203 - $__internal_5_$__cuda_sm20_rcp_rn_f32_slowpath)
$__internal_5_$__cuda_sm20_rcp_rn_f32_slowpath:
[----:B------:R-:W-:Y:S01]  /*1dc0*/  SHF.L.U32 R0, R7, 0x1, RZ ;  /* 0x0000000107007819 */ /* 0x000fe200000006ff */
[----:B------:R-:W-:Y:S03]  /*1dd0*/  BSSY.RECONVERGENT B1, `(.L_x_189) ;  /* 0x0000031000017945 */ /* 0x000fe60003800200 */
[----:B------:R-:W-:Y:S02]  /*1de0*/  SHF.R.U32.HI R11, RZ, 0x18, R0 ;  /* 0x00000018ff0b7819 */ /* 0x000fe40000011600 */
[----:B------:R-:W-:Y:S02]  /*1df0*/  MOV R0, R7 ;  /* 0x0000000700007202 */ /* 0x000fe40000000f00 */
[----:B------:R-:W-:-:S13]  /*1e00*/  ISETP.NE.U32.AND P0, PT, R11, RZ, PT ;  /* 0x000000ff0b00720c */ /* 0x000fda0003f05070 */
[----:B------:R-:W-:Y:S05]  /*1e10*/  @P0 BRA `(.L_x_190) ;  /* 0x0000000000280947 */ /* 0x000fea0003800000 */
[----:B------:R-:W-:-:S04]  /*1e20*/  SHF.L.U32 R2, R0, 0x1, RZ ;  /* 0x0000000100027819 */ /* 0x000fc800000006ff */
[----:B------:R-:W-:-:S13]  /*1e30*/  ISETP.NE.AND P0, PT, R2, RZ, PT ;  /* 0x000000ff0200720c */ /* 0x000fda0003f05270 */
[----:B------:R-:W-:Y:S01]  /*1e40*/  @P0 FFMA R6, R0, 1.84467440737095516160e+19, RZ ;  /* 0x5f80000000060823 */ /* 0x000fe200000000ff */
[----:B------:R-:W-:Y:S08]  /*1e50*/  @!P0 MUFU.RCP R5, R0 ;  /* 0x0000000000058308 */ /* 0x000ff00000001000 */
[----:B------:R-:W0:Y:S02]  /*1e60*/  @P0 MUFU.RCP R7, R6 ;  /* 0x0000000600070308 */ /* 0x000e240000001000 */
[----:B0-----:R-:W-:-:S04]  /*1e70*/  @P0 FFMA R2, R6, R7, -1 ;  /* 0xbf80000006020423 */ /* 0x001fc80000000007 */
[----:B------:R-:W-:-:S04]  /*1e80*/  @P0 FADD.FTZ R2, -R2, -RZ ;  /* 0x800000ff02020221 */ /* 0x000fc80000010100 */
[----:B------:R-:W-:-:S04]  /*1e90*/  @P0 FFMA R2, R7, R2, R7 ;  /* 0x0000000207020223 */ /* 0x000fc80000000007 */
[----:B------:R-:W-:Y:S01]  /*1ea0*/  @P0 FFMA R5, R2, 1.84467440737095516160e+19, RZ ;  /* 0x5f80000002050823 */ /* 0x000fe200000000ff */
[----:B------:R-:W-:Y:S06]  /*1eb0*/  BRA `(.L_x_191) ;  /* 0x0000000000887947 */ /* 0x000fec0003800000 */
.L_x_190:
        /* <DEDUP_REMOVED lines=29> */
[----:B------:R-:W-:-:S04]  /*2090*/  @!P0 IADD3 R5, PT, PT, R5, 0x1, RZ ;  /* 0x0000000105058810 */ /* 0x000fc80007ffe0ff */
[----:B------:R-:W-:-:S04]  /*20a0*/  @!P1 SHF.L.U32 R5, R5, 0x1, RZ ;  /* 0x0000000105059819 */ /* 0x000fc800000006ff */
[----:B------:R-:W-:Y:S01]  /*20b0*/  LOP3.LUT R5, R5, 0x80000000, R0, 0xf8, !PT ;  /* 0x8000000005057812 */ /* 0x000fe200078ef800 */
[----:B------:R-:W-:Y:S06]  /*20c0*/  BRA `(.L_x_191) ;  /* 0x0000000000047947 */ /* 0x000fec0003800000 */
.L_x_192:
[----:B------:R0:W1:Y:S02]  /*20d0*/  MUFU.RCP R5, R0 ;  /* 0x0000000000057308 */ /* 0x0000640000001000 */
.L_x_191:
[----:B------:R-:W-:Y:S05]  /*20e0*/  BSYNC.RECONVERGENT B1 ;  /* 0x0000000000017941 */ /* 0x000fea0003800200 */
.L_x_189:
[----:B01----:R-:W-:Y:S01]  /*20f0*/  MOV R0, R5 ;  /* 0x0000000500007202 */ /* 0x003fe20000000f00 */
[----:B------:R-:W-:-:S04]  /*2100*/  HFMA2 R5, -RZ, RZ, 0, 0 ;  /* 0x00000000ff057431 */ /* 0x000fc800000001ff */
[----:B------:R-:W-:Y:S05]  /*2110*/  RET.REL.NODEC R4 `(softmax_forward_kernel) ;  /* 0xffffffdc04b87950 */ /* 0x000fea0003c3ffff */
.L_x_193:
        /* <DEDUP_REMOVED lines=14> */
.L_x_203:


//--------------------- .text.unpermute_kernel_backward --------------------------
	.section	.text.unpermute_kernel_backward,"ax",@progbits
	.align	128
        .global         unpermute_kernel_backward
        .type           unpermute_kernel_backward,@function
        .size           unpermute_kernel_backward,(.L_x_209 - unpermute_kernel_backward)
        .other          unpermute_kernel_backward,@"STO_CUDA_ENTRY STV_DEFAULT"
unpermute_kernel_backward:
.text.unpermute_kernel_backward:
[----:B------:R-:W-:Y:S01]  /*0000*/  LDC R1, c[0x0][0x37c] ;  /* 0x0000df00ff017b82 */ /* 0x000fe20000000800 */
[----:B------:R-:W0:Y:S07]  /*0010*/  S2R R9, SR_TID.X ;  /* 0x0000000000097919 */ /* 0x000e2e0000002100 */
[----:B------:R-:W1:Y:S08]  /*0020*/  LDC.64 R2, c[0x0][0x390] ;  /* 0x0000e400ff027b82 */ /* 0x000e700000000a00 */
[----:B------:R-:W2:Y:S08]  /*0030*/  LDC.64 R4, c[0x0][0x398] ;  /* 0x0000e600ff047b82 */ /* 0x000eb00000000a00 */
[----:B------:R-:W0:Y:S08]  /*0040*/  S2UR UR4, SR_CTAID.X ;  /* 0x00000000000479c3 */ /* 0x000e300000002500 */
[----:B------:R-:W0:Y:S01]  /*0050*/  LDC R0, c[0x0][0x360] ;  /* 0x0000d800ff007b82 */ /* 0x000e220000000800 */
[----:B-1----:R-:W-:-:S04]  /*0060*/  IMAD R7, R3, R2, RZ ;  /* 0x0000000203077224 */ /* 0x002fc800078e02ff */
[----:B--2---:R-:W-:-:S04]  /*0070*/  IMAD R2, R7, R4, RZ ;  /* 0x0000000407027224 */ /* 0x004fc800078e02ff */
[----:B------:R-:W-:Y:S02]  /*0080*/  IMAD R7, R2, R5, RZ ;  /* 0x0000000502077224 */ /* 0x000fe400078e02ff */
[----:B0-----:R-:W-:-:S05]  /*0090*/  IMAD R0, R0, UR4, R9 ;  /* 0x0000000400007c24 */ /* 0x001fca000f8e0209 */
[----:B------:R-:W-:-:S13]  /*00a0*/  ISETP.GE.AND P0, PT, R0, R7, PT ;  /* 0x000000070000720c */ /* 0x000fda0003f06270 */
[----:B------:R-:W-:Y:S05]  /*00b0*/  @P0 EXIT ;  /* 0x000000000000094d */ /* 0x000fea0003800000 */
[----:B------:R-:W-:Y:S01]  /*00c0*/  IMAD R2, R3, R4, RZ ;  /* 0x0000000403027224 */ /* 0x000fe200078e02ff */
[----:B------:R-:W-:Y:S01]  /*00d0*/  IABS R12, R0 ;  /* 0x00000000000c7213 */ /* 0x000fe20000000000 */
[----:B------:R-:W0:Y:S02]  /*00e0*/  LDCU.64 UR4, c[0x0][0x358] ;  /* 0x00006b00ff0477ac */ /* 0x000e240008000a00 */
[----:B------:R-:W-:-:S05]  /*00f0*/  IMAD R9, R2, R5, RZ ;  /* 0x0000000502097224 */ /* 0x000fca00078e02ff */
[-C--:B------:R-:W-:Y:S02]  /*0100*/  IABS R11, R9.reuse ;  /* 0x00000009000b7213 */ /* 0x080fe40000000000 */
[----:B------:R-:W-:Y:S02]  /*0110*/  IABS R14, R9 ;  /* 0x00000009000e7213 */ /* 0x000fe40000000000 */
[----:B------:R-:W1:Y:S08]  /*0120*/  I2F.RP R8, R11 ;  /* 0x0000000b00087306 */ /* 0x000e700000209400 */
[----:B-1----:R-:W1:Y:S02]  /*0130*/  MUFU.RCP R8, R8 ;  /* 0x0000000800087308 */ /* 0x002e640000001000 */
[----:B-1----:R-:W-:Y:S01]  /*0140*/  IADD3 R6, PT, PT, R8, 0xffffffe, RZ ;  /* 0x0ffffffe08067810 */ /* 0x002fe20007ffe0ff */
[----:B------:R-:W-:-:S05]  /*0150*/  IMAD.MOV R8, RZ, RZ, -R14 ;  /* 0x000000ffff087224 */ /* 0x000fca00078e0a0e */
[----:B------:R1:W2:Y:S02]  /*0160*/  F2I.FTZ.U32.TRUNC.NTZ R7, R6 ;  /* 0x0000000600077305 */ /* 0x0002a4000021f000 */
[----:B-1----:R-:W-:Y:S01]  /*0170*/  IMAD.MOV.U32 R6, RZ, RZ, RZ ;  /* 0x000000ffff067224 */ /* 0x002fe200078e00ff */
[----:B--2---:R-:W-:-:S05]  /*0180*/  IADD3 R2, PT, PT, RZ, -R7, RZ ;  /* 0x80000007ff027210 */ /* 0x004fca0007ffe0ff */
[----:B------:R-:W-:Y:S02]  /*0190*/  IMAD R13, R2, R11, RZ ;  /* 0x0000000b020d7224 */ /* 0x000fe400078e02ff */
[----:B------:R-:W-:Y:S02]  /*01a0*/  IMAD R2, R3, R5, RZ ;  /* 0x0000000503027224 */ /* 0x000fe400078e02ff */
[----:B------:R-:W-:Y:S01]  /*01b0*/  IMAD.HI.U32 R10, R7, R13, R6 ;  /* 0x0000000d070a7227 */ /* 0x000fe200078e0006 */
[----:B------:R-:W-:Y:S02]  /*01c0*/  MOV R13, R12 ;  /* 0x0000000c000d7202 */ /* 0x000fe40000000f00 */
[----:B------:R-:W-:-:S03]  /*01d0*/  IABS R7, R2 ;  /* 0x0000000200077213 */ /* 0x000fc60000000000 */
[----:B------:R-:W-:Y:S01]  /*01e0*/  IMAD.HI.U32 R6, R10, R13, RZ ;  /* 0x0000000d0a067227 */ /* 0x000fe200078e00ff */
[----:B------:R-:W1:Y:S03]  /*01f0*/  I2F.RP R12, R7 ;  /* 0x00000007000c7306 */ /* 0x000e660000209400 */
[----:B------:R-:W-:-:S05]  /*0200*/  IMAD R8, R6, R8, R13 ;  /* 0x0000000806087224 */ /* 0x000fca00078e020d */
[----:B------:R-:W-:Y:S01]  /*0210*/  ISETP.GT.U32.AND P2, PT, R11, R8, PT ;  /* 0x000000080b00720c */ /* 0x000fe20003f44070 */
[----:B-1----:R-:W1:-:S12]  /*0220*/  MUFU.RCP R12, R12 ;  /* 0x0000000c000c7308 */ /* 0x002e580000001000 */
[-C--:B------:R-:W-:Y:S02]  /*0230*/  @!P2 IADD3 R8, PT, PT, R8, -R11.reuse, RZ ;  /* 0x8000000b0808a210 */ /* 0x080fe40007ffe0ff */
[----:B------:R-:W-:Y:S02]  /*0240*/  @!P2 IADD3 R6, PT, PT, R6, 0x1, RZ ;  /* 0x000000010606a810 */ /* 0x000fe40007ffe0ff */
[----:B------:R-:W-:Y:S02]  /*0250*/  ISETP.GE.U32.AND P0, PT, R8, R11, PT ;  /* 0x0000000b0800720c */ /* 0x000fe40003f06070 */
[----:B------:R-:W-:Y:S02]  /*0260*/  LOP3.LUT R8, R0, R9, RZ, 0x3c, !PT ;  /* 0x0000000900087212 */ /* 0x000fe400078e3cff */
[----:B------:R-:W-:Y:S02]  /*0270*/  ISETP.NE.AND P2, PT, R9, RZ, PT ;  /* 0x000000ff0900720c */ /* 0x000fe40003f45270 */
[----:B------:R-:W-:Y:S01]  /*0280*/  ISETP.GE.AND P1, PT, R8, RZ, PT ;  /* 0x000000ff0800720c */ /* 0x000fe20003f26270 */
[----:B-1----:R-:W-:-:S04]  /*0290*/  VIADD R10, R12, 0xffffffe ;  /* 0x0ffffffe0c0a7836 */ /* 0x002fc80000000000 */
[----:B------:R1:W2:Y:S02]  /*02a0*/  F2I.FTZ.U32.TRUNC.NTZ R11, R10 ;  /* 0x0000000a000b7305 */ /* 0x0002a4000021f000 */
[----:B------:R-:W-:-:S06]  /*02b0*/  @P0 VIADD R6, R6, 0x1 ;  /* 0x0000000106060836 */ /* 0x000fcc0000000000 */
[----:B------:R-:W-:Y:S01]  /*02c0*/  @!P1 IADD3 R6, PT, PT, -R6, RZ, RZ ;  /* 0x000000ff06069210 */ /* 0x000fe20007ffe1ff */
[----:B-1----:R-:W-:Y:S01]  /*02d0*/  IMAD.MOV.U32 R10, RZ, RZ, RZ ;  /* 0x000000ffff0a7224 */ /* 0x002fe200078e00ff */
[----:B------:R-:W-:-:S04]  /*02e0*/  @!P2 LOP3.LUT R6, RZ, R9, RZ, 0x33, !PT ;  /* 0x00000009ff06a212 */ /* 0x000fc800078e33ff */
[----:B------:R-:W-:Y:S01]  /*02f0*/  IADD3 R8, PT, PT, -R6, RZ, RZ ;  /* 0x000000ff06087210 */ /* 0x000fe20007ffe1ff */
[----:B--2---:R-:W-:-:S04]  /*0300*/  IMAD.MOV R12, RZ, RZ, -R11 ;  /* 0x000000ffff0c7224 */ /* 0x004fc800078e0a0b */
[----:B------:R-:W-:Y:S02]  /*0310*/  IMAD R9, R9, R8, R0 ;  /* 0x0000000809097224 */ /* 0x000fe400078e0200 */
[----:B------:R-:W-:Y:S01]  /*0320*/  IMAD R13, R12, R7, RZ ;  /* 0x000000070c0d7224 */ /* 0x000fe200078e02ff */
[----:B------:R-:W-:Y:S02]  /*0330*/  IABS R12, R2 ;  /* 0x00000002000c7213 */ /* 0x000fe40000000000 */
[----:B------:R-:W-:Y:S01]  /*0340*/  IABS R8, R9 ;  /* 0x0000000900087213 */ /* 0x000fe20000000000 */
[----:B------:R-:W-:Y:S01]  /*0350*/  IMAD.HI.U32 R10, R11, R13, R10 ;  /* 0x0000000d0b0a7227 */ /* 0x000fe200078e000a */
[----:B------:R-:W-:Y:S02]  /*0360*/  IABS R13, R5 ;  /* 0x00000005000d7213 */ /* 0x000fe40000000000 */
[----:B------:R-:W-:Y:S01]  /*0370*/  IADD3 R12, PT, PT, RZ, -R12, RZ ;  /* 0x8000000cff0c7210 */ /* 0x000fe20007ffe0ff */
[----:B------:R-:W-:Y:S01]  /*0380*/  IMAD.MOV.U32 R11, RZ, RZ, R8 ;  /* 0x000000ffff0b7224 */ /* 0x000fe200078e0008 */
[----:B------:R-:W-:-:S03]  /*0390*/  MOV R8, R13 ;  /* 0x0000000d00087202 */ /* 0x000fc60000000f00 */
[----:B------:R-:W-:Y:S01]  /*03a0*/  IMAD.HI.U32 R10, R10, R11, RZ ;  /* 0x0000000b0a0a7227 */ /* 0x000fe200078e00ff */
[----:B------:R-:W1:Y:S03]  /*03b0*/  I2F.RP R13, R8 ;  /* 0x00000008000d7306 */ /* 0x000e660000209400 */
[----:B------:R-:W-:-:S05]  /*03c0*/  IMAD R12, R10, R12, R11 ;  /* 0x0000000c0a0c7224 */ /* 0x000fca00078e020b */
[----:B------:R-:W-:Y:S01]  /*03d0*/  ISETP.GT.U32.AND P2, PT, R7, R12, PT ;  /* 0x0000000c0700720c */ /* 0x000fe20003f44070 */
[----:B-1----:R-:W1:-:S12]  /*03e0*/  MUFU.RCP R13, R13 ;  /* 0x0000000d000d7308 */ /* 0x002e580000001000 */
[----:B------:R-:W-:Y:S02]  /*03f0*/  @!P2 IMAD.IADD R12, R12, 0x1, -R7 ;  /* 0x000000010c0ca824 */ /* 0x000fe400078e0a07 */
[----:B------:R-:W-:Y:S01]  /*0400*/  @!P2 VIADD R10, R10, 0x1 ;  /* 0x000000010a0aa836 */ /* 0x000fe20000000000 */
[----:B------:R-:W-:Y:S02]  /*0410*/  ISETP.NE.AND P2, PT, R2, RZ, PT ;  /* 0x000000ff0200720c */ /* 0x000fe40003f45270 */
[----:B------:R-:W-:Y:S02]  /*0420*/  ISETP.GE.U32.AND P0, PT, R12, R7, PT ;  /* 0x000000070c00720c */ /* 0x000fe40003f06070 */
[----:B------:R-:W-:-:S04]  /*0430*/  LOP3.LUT R7, R9, R2, RZ, 0x3c, !PT ;  /* 0x0000000209077212 */ /* 0x000fc800078e3cff */
[----:B------:R-:W-:Y:S02]  /*0440*/  ISETP.GE.AND P1, PT, R7, RZ, PT ;  /* 0x000000ff0700720c */ /* 0x000fe40003f26270 */
[----:B-1----:R-:W-:-:S05]  /*0450*/  IADD3 R11, PT, PT, R13, 0xffffffe, RZ ;  /* 0x0ffffffe0d0b7810 */ /* 0x002fca0007ffe0ff */
[----:B------:R-:W-:Y:S01]  /*0460*/  @P0 IADD3 R10, PT, PT, R10, 0x1, RZ ;  /* 0x000000010a0a0810 */ /* 0x000fe20007ffe0ff */
[----:B------:R-:W1:Y:S04]  /*0470*/  F2I.FTZ.U32.TRUNC.NTZ R11, R11 ;  /* 0x0000000b000b7305 */ /* 0x000e68000021f000 */
[----:B------:R-:W-:-:S05]  /*0480*/  IMAD.MOV.U32 R7, RZ, RZ, R10 ;  /* 0x000000ffff077224 */ /* 0x000fca00078e000a */
[----:B------:R-:W-:Y:S02]  /*0490*/  @!P1 IADD3 R7, PT, PT, -R7, RZ, RZ ;  /* 0x000000ff07079210 */ /* 0x000fe40007ffe1ff */
[----:B------:R-:W-:-:S04]  /*04a0*/  @!P2 LOP3.LUT R7, RZ, R2, RZ, 0x33, !PT ;  /* 0x00000002ff07a212 */ /* 0x000fc800078e33ff */
[----:B------:R-:W-:Y:S01]  /*04b0*/  IADD3 R10, PT, PT, -R7, RZ, RZ ;  /* 0x000000ff070a7210 */ /* 0x000fe20007ffe1ff */
[----:B-1----:R-:W-:-:S04]  /*04c0*/  IMAD.MOV R13, RZ, RZ, -R11 ;  /* 0x000000ffff0d7224 */ /* 0x002fc800078e0a0b */
[----:B------:R-:W-:Y:S02]  /*04d0*/  IMAD R12, R2, R10, R9 ;  /* 0x0000000a020c7224 */ /* 0x000fe400078e0209 */
[----:B------:R-:W-:Y:S02]  /*04e0*/  IMAD R9, R13, R8, RZ ;  /* 0x000000080d097224 */ /* 0x000fe400078e02ff */
[----:B------:R-:W-:Y:S01]  /*04f0*/  IMAD.MOV.U32 R10, RZ, RZ, RZ ;  /* 0x000000ffff0a7224 */ /* 0x000fe200078e00ff */
[----:B------:R-:W-:-:S03]  /*0500*/  IABS R2, R12 ;  /* 0x0000000c00027213 */ /* 0x000fc60000000000 */
[----:B------:R-:W-:Y:S01]  /*0510*/  IMAD.HI.U32 R10, R11, R9, R10 ;  /* 0x000000090b0a7227 */ /* 0x000fe200078e000a */
[----:B------:R-:W-:-:S05]  /*0520*/  MOV R9, R2 ;  /* 0x0000000200097202 */ /* 0x000fca0000000f00 */
[----:B------:R-:W-:-:S04]  /*0530*/  IMAD.HI.U32 R10, R10, R9, RZ ;  /* 0x000000090a0a7227 */ /* 0x000fc800078e00ff */
[----:B------:R-:W-:-:S04]  /*0540*/  IMAD.MOV R2, RZ, RZ, -R10 ;  /* 0x000000ffff027224 */ /* 0x000fc800078e0a0a */
[----:B------:R-:W-:Y:S01]  /*0550*/  IMAD R9, R8, R2, R9 ;  /* 0x0000000208097224 */ /* 0x000fe200078e0209 */
[----:B------:R-:W-:-:S04]  /*0560*/  LOP3.LUT R2, R12, R5, RZ, 0x3c, !PT ;  /* 0x000000050c027212 */ /* 0x000fc800078e3cff */
[----:B------:R-:W-:Y:S02]  /*0570*/  ISETP.GT.U32.AND P2, PT, R8, R9, PT ;  /* 0x000000090800720c */ /* 0x000fe40003f44070 */
[----:B------:R-:W-:-:S11]  /*0580*/  ISETP.GE.AND P1, PT, R2, RZ, PT ;  /* 0x000000ff0200720c */ /* 0x000fd60003f26270 */
[-C--:B------:R-:W-:Y:S01]  /*0590*/  @!P2 IADD3 R9, PT, PT, R9, -R8.reuse, RZ ;  /* 0x800000080909a210 */ /* 0x080fe20007ffe0ff */
[----:B------:R-:W-:Y:S01]  /*05a0*/  @!P2 VIADD R10, R10, 0x1 ;  /* 0x000000010a0aa836 */ /* 0x000fe20000000000 */
[----:B------:R-:W-:Y:S02]  /*05b0*/  ISETP.NE.AND P2, PT, R5, RZ, PT ;  /* 0x000000ff0500720c */ /* 0x000fe40003f45270 */
[----:B------:R-:W-:Y:S02]  /*05c0*/  ISETP.GE.U32.AND P0, PT, R9, R8, PT ;  /* 0x000000080900720c */ /* 0x000fe40003f06070 */
[----:B------:R-:W1:Y:S11]  /*05d0*/  LDC.64 R8, c[0x0][0x388] ;  /* 0x0000e200ff087b82 */ /* 0x000e760000000a00 */
[----:B------:R-:W-:-:S05]  /*05e0*/  @P0 IADD3 R10, PT, PT, R10, 0x1, RZ ;  /* 0x000000010a0a0810 */ /* 0x000fca0007ffe0ff */
[----:B------:R-:W-:Y:S02]  /*05f0*/  IMAD.MOV.U32 R2, RZ, RZ, R10 ;  /* 0x000000ffff027224 */ /* 0x000fe400078e000a */
[----:B------:R-:W2:Y:S03]  /*0600*/  LDC.64 R10, c[0x0][0x380] ;  /* 0x0000e000ff0a7b82 */ /* 0x000ea60000000a00 */
[----:B------:R-:W-:Y:S02]  /*0610*/  @!P1 IADD3 R2, PT, PT, -R2, RZ, RZ ;  /* 0x000000ff02029210 */ /* 0x000fe40007ffe1ff */
[----:B------:R-:W-:-:S05]  /*0620*/  @!P2 LOP3.LUT R2, RZ, R5, RZ, 0x33, !PT ;  /* 0x00000005ff02a212 */ /* 0x000fca00078e33ff */
[--C-:B------:R-:W-:Y:S02]  /*0630*/  IMAD R3, R6, R3, R2.reuse ;  /* 0x0000000306037224 */ /* 0x100fe400078e0202 */
[----:B------:R-:W-:Y:S02]  /*0640*/  IMAD.MOV R2, RZ, RZ, -R2 ;  /* 0x000000ffff027224 */ /* 0x000fe400078e0a02 */
[----:B------:R-:W-:Y:S02]  /*0650*/  IMAD R3, R3, R4, R7 ;  /* 0x0000000403037224 */ /* 0x000fe400078e0207 */
[----:B------:R-:W-:-:S04]  /*0660*/  IMAD R2, R5, R2, R12 ;  /* 0x0000000205027224 */ /* 0x000fc800078e020c */
[----:B------:R-:W-:-:S04]  /*0670*/  IMAD R5, R3, R5, R2 ;  /* 0x0000000503057224 */ /* 0x000fc800078e0202 */
[----:B-1----:R-:W-:-:S04]  /*0680*/  IMAD.WIDE R8, R5, 0x4, R8 ;  /* 0x0000000405087825 */ /* 0x002fc800078e0208 */
[----:B--2---:R-:W-:Y:S02]  /*0690*/  IMAD.WIDE R2, R0, 0x4, R10 ;  /* 0x0000000400027825 */ /* 0x004fe400078e020a */
[----:B0-----:R-:W2:Y:S04]  /*06a0*/  LDG.E R8, desc[UR4][R8.64] ;  /* 0x0000000408087981 */ /* 0x001ea8000c1e1900 */
[----:B------:R-:W2:Y:S02]  /*06b0*/  LDG.E R5, desc[UR4][R2.64] ;  /* 0x0000000402057981 */ /* 0x000ea4000c1e1900 */
[----:B--2---:R-:W-:-:S05]  /*06c0*/  FADD R5, R8, R5 ;  /* 0x0000000508057221 */ /* 0x004fca0000000000 */
[----:B------:R-:W-:Y:S01]  /*06d0*/  STG.E desc[UR4][R2.64], R5 ;  /* 0x0000000502007986 */ /* 0x000fe2000c101904 */
[----:B------:R-:W-:Y:S05]  /*06e0*/  EXIT ;  /* 0x000000000000794d */ /* 0x000fea0003800000 */
.L_x_194:
        /* <DEDUP_REMOVED lines=9> */
.L_x_209:


//--------------------- .text.unpermute_kernel    --------------------------
	.section	.text.unpermute_kernel,"ax",@progbits
	.align	128
        .global         unpermute_kernel
        .type           unpermute_kernel,@function
        .size           unpermute_kernel,(.L_x_210 - unpermute_kernel)
        .other          unpermute_kernel,@"STO_CUDA_ENTRY STV_DEFAULT"
unpermute_kernel:
.text.unpermute_kernel:
        /* <DEDUP_REMOVED lines=12> */
[----:B------:R-:W0:Y:S01]  /*00c0*/  LDC.64 R10, c[0x0][0x380] ;  /* 0x0000e000ff0a7b82 */ /* 0x000e220000000a00 */
[----:B------:R-:W1:Y:S01]  /*00d0*/  LDCU.64 UR4, c[0x0][0x358] ;  /* 0x00006b00ff0477ac */ /* 0x000e620008000a00 */
[----:B------:R-:W-:-:S04]  /*00e0*/  IMAD R0, R3, R4, RZ ;  /* 0x0000000403007224 */ /* 0x000fc800078e02ff */
[----:B------:R-:W-:-:S05]  /*00f0*/  IMAD R7, R0, R5, RZ ;  /* 0x0000000500077224 */ /* 0x000fca00078e02ff */
[----:B------:R-:W-:-:S04]  /*0100*/  IABS R8, R7 ;  /* 0x0000000700087213 */ /* 0x000fc80000000000 */
[----:B------:R-:W2:Y:S01]  /*0110*/  I2F.RP R9, R8 ;  /* 0x0000000800097306 */ /* 0x000ea20000209400 */
[----:B0-----:R-:W-:-:S05]  /*0120*/  IMAD.WIDE R10, R2, 0x4, R10 ;  /* 0x00000004020a7825 */ /* 0x001fca00078e020a */
[----:B-1----:R0:W3:Y:S02]  /*0130*/  LDG.E R0, desc[UR4][R10.64] ;  /* 0x000000040a007981 */ /* 0x0020e4000c1e1900 */
[----:B--2---:R-:W1:Y:S01]  /*0140*/  MUFU.RCP R9, R9 ;  /* 0x0000000900097308 */ /* 0x004e620000001000 */
[----:B------:R-:W-:Y:S01]  /*0150*/  IABS R14, R7 ;  /* 0x00000007000e7213 */ /* 0x000fe20000000000 */
[----:B------:R-:W-:Y:S01]  /*0160*/  IMAD R6, R3, R5, RZ ;  /* 0x0000000503067224 */ /* 0x000fe200078e02ff */
[----:B0-----:R-:W-:-:S03]  /*0170*/  IABS R10, R2 ;  /* 0x00000002000a7213 */ /* 0x001fc60000000000 */
[----:B------:R-:W-:Y:S02]  /*0180*/  IMAD.MOV R11, RZ, RZ, -R14 ;  /* 0x000000ffff0b7224 */ /* 0x000fe400078e0a0e */
[----:B-1----:R-:W-:Y:S01]  /*0190*/  VIADD R12, R9, 0xffffffe ;  /* 0x0ffffffe090c7836 */ /* 0x002fe20000000000 */
[----:B------:R-:W-:-:S03]  /*01a0*/  IABS R9, R6 ;  /* 0x0000000600097213 */ /* 0x000fc60000000000 */
[----:B------:R0:W1:Y:S02]  /*01b0*/  F2I.FTZ.U32.TRUNC.NTZ R13, R12 ;  /* 0x0000000c000d7305 */ /* 0x000064000021f000 */
[----:B0-----:R-:W-:Y:S02]  /*01c0*/  HFMA2 R12, -RZ, RZ, 0, 0 ;  /* 0x00000000ff0c7431 */ /* 0x001fe400000001ff */
[----:B-1----:R-:W-:-:S04]  /*01d0*/  IMAD.MOV R15, RZ, RZ, -R13 ;  /* 0x000000ffff0f7224 */ /* 0x002fc800078e0a0d */
[----:B------:R-:W-:-:S04]  /*01e0*/  IMAD R15, R15, R8, RZ ;  /* 0x000000080f0f7224 */ /* 0x000fc800078e02ff */
[----:B------:R-:W-:Y:S02]  /*01f0*/  IMAD.HI.U32 R13, R13, R15, R12 ;  /* 0x0000000f0d0d7227 */ /* 0x000fe400078e000c */
[----:B------:R-:W0:Y:S04]  /*0200*/  I2F.RP R12, R9 ;  /* 0x00000009000c7306 */ /* 0x000e280000209400 */
[----:B------:R-:W-:-:S04]  /*0210*/  IMAD.HI.U32 R13, R13, R10, RZ ;  /* 0x0000000a0d0d7227 */ /* 0x000fc800078e00ff */
[----:B------:R-:W-:-:S05]  /*0220*/  IMAD R11, R13, R11, R10 ;  /* 0x0000000b0d0b7224 */ /* 0x000fca00078e020a */
[----:B------:R-:W-:Y:S01]  /*0230*/  ISETP.GT.U32.AND P2, PT, R8, R11, PT ;  /* 0x0000000b0800720c */ /* 0x000fe20003f44070 */
[----:B0-----:R-:W0:-:S12]  /*0240*/  MUFU.RCP R12, R12 ;  /* 0x0000000c000c7308 */ /* 0x001e180000001000 */
[-C--:B------:R-:W-:Y:S02]  /*0250*/  @!P2 IADD3 R11, PT, PT, R11, -R8.reuse, RZ ;  /* 0x800000080b0ba210 */ /* 0x080fe40007ffe0ff */
[----:B------:R-:W-:Y:S02]  /*0260*/  @!P2 IADD3 R13, PT, PT, R13, 0x1, RZ ;  /* 0x000000010d0da810 */ /* 0x000fe40007ffe0ff */
[----:B------:R-:W-:Y:S02]  /*0270*/  ISETP.GE.U32.AND P0, PT, R11, R8, PT ;  /* 0x000000080b00720c */ /* 0x000fe40003f06070 */
[----:B------:R-:W-:Y:S01]  /*0280*/  LOP3.LUT R8, R2, R7, RZ, 0x3c, !PT ;  /* 0x0000000702087212 */ /* 0x000fe200078e3cff */
[----:B0-----:R-:W-:Y:S01]  /*0290*/  VIADD R10, R12, 0xffffffe ;  /* 0x0ffffffe0c0a7836 */ /* 0x001fe20000000000 */
[----:B------:R-:W-:Y:S02]  /*02a0*/  ISETP.NE.AND P2, PT, R7, RZ, PT ;  /* 0x000000ff0700720c */ /* 0x000fe40003f45270 */
[----:B------:R-:W-:Y:S01]  /*02b0*/  ISETP.GE.AND P1, PT, R8, RZ, PT ;  /* 0x000000ff0800720c */ /* 0x000fe20003f26270 */
[----:B------:R0:W1:Y:S06]  /*02c0*/  F2I.FTZ.U32.TRUNC.NTZ R11, R10 ;  /* 0x0000000a000b7305 */ /* 0x00006c000021f000 */
[----:B------:R-:W-:-:S02]  /*02d0*/  @P0 VIADD R13, R13, 0x1 ;  /* 0x000000010d0d0836 */ /* 0x000fc40000000000 */
[----:B0-----:R-:W-:-:S03]  /*02e0*/  HFMA2 R10, -RZ, RZ, 0, 0 ;  /* 0x00000000ff0a7431 */ /* 0x001fc600000001ff */
[----:B------:R-:W-:Y:S02]  /*02f0*/  MOV R8, R13 ;  /* 0x0000000d00087202 */ /* 0x000fe40000000f00 */
[----:B-1----:R-:W-:-:S03]  /*0300*/  IADD3 R14, PT, PT, RZ, -R11, RZ ;  /* 0x8000000bff0e7210 */ /* 0x002fc60007ffe0ff */
[----:B------:R-:W-:Y:S01]  /*0310*/  @!P1 IMAD.MOV R8, RZ, RZ, -R8 ;  /* 0x000000ffff089224 */ /* 0x000fe200078e0a08 */
[----:B------:R-:W-:Y:S01]  /*0320*/  @!P2 LOP3.LUT R8, RZ, R7, RZ, 0x33, !PT ;  /* 0x00000007ff08a212 */ /* 0x000fe200078e33ff */
[----:B------:R-:W-:-:S04]  /*0330*/  IMAD R13, R14, R9, RZ ;  /* 0x000000090e0d7224 */ /* 0x000fc800078e02ff */
[----:B------:R-:W-:Y:S02]  /*0340*/  IMAD.MOV R12, RZ, RZ, -R8 ;  /* 0x000000ffff0c7224 */ /* 0x000fe400078e0a08 */
[----:B------:R-:W-:Y:S01]  /*0350*/  IMAD.HI.U32 R10, R11, R13, R10 ;  /* 0x0000000d0b0a7227 */ /* 0x000fe200078e000a */
[----:B------:R-:W-:-:S03]  /*0360*/  IABS R13, R5 ;  /* 0x00000005000d7213 */ /* 0x000fc60000000000 */
[----:B------:R-:W-:Y:S01]  /*0370*/  IMAD R7, R7, R12, R2 ;  /* 0x0000000c07077224 */ /* 0x000fe200078e0202 */
[----:B------:R-:W-:-:S04]  /*0380*/  IABS R12, R6 ;  /* 0x00000006000c7213 */ /* 0x000fc80000000000 */
[----:B------:R-:W-:Y:S01]  /*0390*/  IABS R2, R7 ;  /* 0x0000000700027213 */ /* 0x000fe20000000000 */
[----:B------:R-:W-:-:S03]  /*03a0*/  IMAD.MOV R12, RZ, RZ, -R12 ;  /* 0x000000ffff0c7224 */ /* 0x000fc600078e0a0c */
[----:B------:R-:W-:Y:S01]  /*03b0*/  MOV R11, R2 ;  /* 0x00000002000b7202 */ /* 0x000fe20000000f00 */
[----:B------:R-:W-:-:S04]  /*03c0*/  IMAD.MOV.U32 R2, RZ, RZ, R13 ;  /* 0x000000ffff027224 */ /* 0x000fc800078e000d */
[----:B------:R-:W-:Y:S01]  /*03d0*/  IMAD.HI.U32 R10, R10, R11, RZ ;  /* 0x0000000b0a0a7227 */ /* 0x000fe200078e00ff */
[----:B------:R-:W0:Y:S03]  /*03e0*/  I2F.RP R13, R2 ;  /* 0x00000002000d7306 */ /* 0x000e260000209400 */
[----:B------:R-:W-:-:S05]  /*03f0*/  IMAD R12, R10, R12, R11 ;  /* 0x0000000c0a0c7224 */ /* 0x000fca00078e020b */
[----:B------:R-:W-:Y:S01]  /*0400*/  ISETP.GT.U32.AND P2, PT, R9, R12, PT ;  /* 0x0000000c0900720c */ /* 0x000fe20003f44070 */
[----:B0-----:R-:W0:-:S12]  /*0410*/  MUFU.RCP R13, R13 ;  /* 0x0000000d000d7308 */ /* 0x001e180000001000 */
[-C--:B------:R-:W-:Y:S02]  /*0420*/  @!P2 IADD3 R12, PT, PT, R12, -R9.reuse, RZ ;  /* 0x800000090c0ca210 */ /* 0x080fe40007ffe0ff */
[----:B------:R-:W-:Y:S02]  /*0430*/  @!P2 IADD3 R10, PT, PT, R10, 0x1, RZ ;  /* 0x000000010a0aa810 */ /* 0x000fe40007ffe0ff */
[----:B------:R-:W-:Y:S02]  /*0440*/  ISETP.GE.U32.AND P0, PT, R12, R9, PT ;  /* 0x000000090c00720c */ /* 0x000fe40003f06070 */
[----:B------:R-:W-:Y:S02]  /*0450*/  LOP3.LUT R9, R7, R6, RZ, 0x3c, !PT ;  /* 0x0000000607097212 */ /* 0x000fe400078e3cff */
[----:B------:R-:W-:Y:S02]  /*0460*/  ISETP.NE.AND P2, PT, R6, RZ, PT ;  /* 0x000000ff0600720c */ /* 0x000fe40003f45270 */
[----:B------:R-:W-:Y:S01]  /*0470*/  ISETP.GE.AND P1, PT, R9, RZ, PT ;  /* 0x000000ff0900720c */ /* 0x000fe20003f26270 */
[----:B0-----:R-:W-:-:S06]  /*0480*/  VIADD R11, R13, 0xffffffe ;  /* 0x0ffffffe0d0b7836 */ /* 0x001fcc0000000000 */
[----:B------:R-:W-:Y:S01]  /*0490*/  @P0 VIADD R10, R10, 0x1 ;  /* 0x000000010a0a0836 */ /* 0x000fe20000000000 */
[----:B------:R-:W0:Y:S04]  /*04a0*/  F2I.FTZ.U32.TRUNC.NTZ R11, R11 ;  /* 0x0000000b000b7305 */ /* 0x000e28000021f000 */
[----:B------:R-:W-:Y:S01]  /*04b0*/  MOV R12, R10 ;  /* 0x0000000a000c7202 */ /* 0x000fe20000000f00 */
[----:B------:R-:W-:-:S04]  /*04c0*/  HFMA2 R10, -RZ, RZ, 0, 0 ;  /* 0x00000000ff0a7431 */ /* 0x000fc800000001ff */
[----:B------:R-:W-:Y:S01]  /*04d0*/  @!P1 IMAD.MOV R12, RZ, RZ, -R12 ;  /* 0x000000ffff0c9224 */ /* 0x000fe200078e0a0c */
[----:B------:R-:W-:-:S05]  /*04e0*/  @!P2 LOP3.LUT R12, RZ, R6, RZ, 0x33, !PT ;  /* 0x00000006ff0ca212 */ /* 0x000fca00078e33ff */
[----:B------:R-:W-:Y:S01]  /*04f0*/  IMAD.MOV R9, RZ, RZ, -R12 ;  /* 0x000000ffff097224 */ /* 0x000fe200078e0a0c */
[----:B0-----:R-:W-:-:S03]  /*0500*/  IADD3 R13, PT, PT, RZ, -R11, RZ ;  /* 0x8000000bff0d7210 */ /* 0x001fc60007ffe0ff */
[----:B------:R-:W-:Y:S02]  /*0510*/  IMAD R14, R6, R9, R7 ;  /* 0x00000009060e7224 */ /* 0x000fe400078e0207 */
[----:B------:R-:W-:-:S03]  /*0520*/  IMAD R7, R13, R2, RZ ;  /* 0x000000020d077224 */ /* 0x000fc600078e02ff */
[----:B------:R-:W-:Y:S01]  /*0530*/  IABS R6, R14 ;  /* 0x0000000e00067213 */ /* 0x000fe20000000000 */
[----:B------:R-:W-:-:S04]  /*0540*/  IMAD.HI.U32 R10, R11, R7, R10 ;  /* 0x000000070b0a7227 */ /* 0x000fc800078e000a */
[----:B------:R-:W-:-:S04]  /*0550*/  IMAD.MOV.U32 R7, RZ, RZ, R6 ;  /* 0x000000ffff077224 */ /* 0x000fc800078e0006 */
[----:B------:R-:W-:-:S05]  /*0560*/  IMAD.HI.U32 R10, R10, R7, RZ ;  /* 0x000000070a0a7227 */ /* 0x000fca00078e00ff */
[----:B------:R-:W-:-:S05]  /*0570*/  IADD3 R6, PT, PT, -R10, RZ, RZ ;  /* 0x000000ff0a067210 */ /* 0x000fca0007ffe1ff */
[----:B------:R-:W-:-:S05]  /*0580*/  IMAD R7, R2, R6, R7 ;  /* 0x0000000602077224 */ /* 0x000fca00078e0207 */
[----:B------:R-:W-:-:S13]  /*0590*/  ISETP.GT.U32.AND P2, PT, R2, R7, PT ;  /* 0x000000070200720c */ /* 0x000fda0003f44070 */
[----:B------:R-:W-:Y:S01]  /*05a0*/  @!P2 IMAD.IADD R7, R7, 0x1, -R2 ;  /* 0x000000010707a824 */ /* 0x000fe200078e0a02 */
[----:B------:R-:W-:Y:S02]  /*05b0*/  @!P2 IADD3 R10, PT, PT, R10, 0x1, RZ ;  /* 0x000000010a0aa810 */ /* 0x000fe40007ffe0ff */
[----:B------:R-:W-:Y:S02]  /*05c0*/  ISETP.NE.AND P2, PT, R5, RZ, PT ;  /* 0x000000ff0500720c */ /* 0x000fe40003f45270 */
[----:B------:R-:W-:Y:S02]  /*05d0*/  ISETP.GE.U32.AND P0, PT, R7, R2, PT ;  /* 0x000000020700720c */ /* 0x000fe40003f06070 */
[----:B------:R-:W-:Y:S01]  /*05e0*/  LOP3.LUT R2, R14, R5, RZ, 0x3c, !PT ;  /* 0x000000050e027212 */ /* 0x000fe200078e3cff */
[----:B------:R-:W0:Y:S03]  /*05f0*/  LDC.64 R6, c[0x0][0x388] ;  /* 0x0000e200ff067b82 */ /* 0x000e260000000a00 */
[----:B------:R-:W-:-:S07]  /*0600*/  ISETP.GE.AND P1, PT, R2, RZ, PT ;  /* 0x000000ff0200720c */ /* 0x000fce0003f26270 */
[----:B------:R-:W-:-:S06]  /*0610*/  @P0 VIADD R10, R10, 0x1 ;  /* 0x000000010a0a0836 */ /* 0x000fcc0000000000 */
[----:B------:R-:W-:Y:S02]  /*0620*/  @!P1 IADD3 R10, PT, PT, -R10, RZ, RZ ;  /* 0x000000ff0a0a9210 */ /* 0x000fe40007ffe1ff */
[----:B------:R-:W-:-:S04]  /*0630*/  @!P2 LOP3.LUT R10, RZ, R5, RZ, 0x33, !PT ;  /* 0x00000005ff0aa212 */ /* 0x000fc800078e33ff */
[----:B------:R-:W-:Y:S01]  /*0640*/  IADD3 R2, PT, PT, -R10, RZ, RZ ;  /* 0x000000ff0a027210 */ /* 0x000fe20007ffe1ff */
[----:B------:R-:W-:-:S04]  /*0650*/  IMAD R3, R8, R3, R10 ;  /* 0x0000000308037224 */ /* 0x000fc800078e020a */
[----:B------:R-:W-:Y:S02]  /*0660*/  IMAD R3, R3, R4, R12 ;  /* 0x0000000403037224 */ /* 0x000fe400078e020c */
[----:B------:R-:W-:-:S04]  /*0670*/  IMAD R2, R5, R2, R14 ;  /* 0x0000000205027224 */ /* 0x000fc800078e020e */
[----:B------:R-:W-:-:S04]  /*0680*/  IMAD R3, R3, R5, R2 ;  /* 0x0000000503037224 */ /* 0x000fc800078e0202 */
[----:B0-----:R-:W-:-:S05]  /*0690*/  IMAD.WIDE R2, R3, 0x4, R6 ;  /* 0x0000000403027825 */ /* 0x001fca00078e0206 */
[----:B---3--:R-:W-:Y:S01]  /*06a0*/  STG.E desc[UR4][R2.64], R0 ;  /* 0x0000000002007986 */ /* 0x008fe2000c101904 */
[----:B------:R-:W-:Y:S05]  /*06b0*/  EXIT ;  /* 0x000000000000794d */ /* 0x000fea0003800000 */
.L_x_195:
        /* <DEDUP_REMOVED lines=12> */
.L_x_210:


//--------------------- .text.permute_kernel_backward --------------------------
	.section	.text.permute_kernel_backward,"ax",@progbits
	.align	128
        .global         permute_kernel_backward
        .type           permute_kernel_backward,@function
        .size           permute_kernel_backward,(.L_x_211 - permute_kernel_backward)
        .other          permute_kernel_backward,@"STO_CUDA_ENTRY STV_DEFAULT"
permute_kernel_backward:
.text.permute_kernel_backward:
        /* <DEDUP_REMOVED lines=20> */
[----:B-1----:R-:W-:-:S02]  /*0140*/  IADD3 R6, PT, PT, R8, 0xffffffe, RZ ;  /* 0x0ffffffe08067810 */ /* 0x002fc40007ffe0ff */
[----:B------:R-:W-:-:S04]  /*0150*/  IADD3 R8, PT, PT, RZ, -R14, RZ ;  /* 0x8000000eff087210 */ /* 0x000fc80007ffe0ff */
[----:B------:R1:W2:Y:S02]  /*0160*/  F2I.FTZ.U32.TRUNC.NTZ R7, R6 ;  /* 0x0000000600077305 */ /* 0x0002a4000021f000 */
[----:B-1----:R-:W-:Y:S02]  /*0170*/  HFMA2 R6, -RZ, RZ, 0, 0 ;  /* 0x00000000ff067431 */ /* 0x002fe400000001ff */
[----:B--2---:R-:W-:-:S04]  /*0180*/  IMAD.MOV R4, RZ, RZ, -R7 ;  /* 0x000000ffff047224 */ /* 0x004fc800078e0a07 */
[----:B------:R-:W-:Y:S02]  /*0190*/  IMAD R13, R4, R11, RZ ;  /* 0x0000000b040d7224 */ /* 0x000fe400078e02ff */
[----:B------:R-:W-:Y:S02]  /*01a0*/  IMAD R4, R5, R3, RZ ;  /* 0x0000000305047224 */ /* 0x000fe400078e02ff */
[----:B------:R-:W-:-:S03]  /*01b0*/  IMAD.HI.U32 R10, R7, R13, R6 ;  /* 0x0000000d070a7227 */ /* 0x000fc600078e0006 */
[----:B------:R-:W-:Y:S01]  /*01c0*/  IABS R7, R4 ;  /* 0x0000000400077213 */ /* 0x000fe20000000000 */
[----:B------:R-:W-:-:S03]  /*01d0*/  IMAD.MOV.U32 R13, RZ, RZ, R12 ;  /* 0x000000ffff0d7224 */ /* 0x000fc600078e000c */
[----:B------:R-:W1:Y:S01]  /*01e0*/  I2F.RP R12, R7 ;  /* 0x00000007000c7306 */ /* 0x000e620000209400 */
[----:B------:R-:W-:-:S04]  /*01f0*/  IMAD.HI.U32 R6, R10, R13, RZ ;  /* 0x0000000d0a067227 */ /* 0x000fc800078e00ff */
[----:B------:R-:W-:-:S05]  /*0200*/  IMAD R8, R6, R8, R13 ;  /* 0x0000000806087224 */ /* 0x000fca00078e020d */
[----:B------:R-:W-:Y:S01]  /*0210*/  ISETP.GT.U32.AND P2, PT, R11, R8, PT ;  /* 0x000000080b00720c */ /* 0x000fe20003f44070 */
[----:B-1----:R-:W1:-:S12]  /*0220*/  MUFU.RCP R12, R12 ;  /* 0x0000000c000c7308 */ /* 0x002e580000001000 */
[----:B------:R-:W-:Y:S02]  /*0230*/  @!P2 IMAD.IADD R8, R8, 0x1, -R11 ;  /* 0x000000010808a824 */ /* 0x000fe400078e0a0b */
[----:B------:R-:W-:Y:S01]  /*0240*/  @!P2 VIADD R6, R6, 0x1 ;  /* 0x000000010606a836 */ /* 0x000fe20000000000 */
[----:B------:R-:W-:Y:S02]  /*0250*/  ISETP.NE.AND P2, PT, R9, RZ, PT ;  /* 0x000000ff0900720c */ /* 0x000fe40003f45270 */
[----:B------:R-:W-:Y:S02]  /*0260*/  ISETP.GE.U32.AND P0, PT, R8, R11, PT ;  /* 0x0000000b0800720c */ /* 0x000fe40003f06070 */
[----:B------:R-:W-:Y:S02]  /*0270*/  LOP3.LUT R8, R0, R9, RZ, 0x3c, !PT ;  /* 0x0000000900087212 */ /* 0x000fe400078e3cff */
[----:B-1----:R-:W-:Y:S02]  /*0280*/  IADD3 R10, PT, PT, R12, 0xffffffe, RZ ;  /* 0x0ffffffe0c0a7810 */ /* 0x002fe40007ffe0ff */
[----:B------:R-:W-:-:S02]  /*0290*/  ISETP.GE.AND P1, PT, R8, RZ, PT ;  /* 0x000000ff0800720c */ /* 0x000fc40003f26270 */
[----:B------:R1:W2:Y:S05]  /*02a0*/  F2I.FTZ.U32.TRUNC.NTZ R11, R10 ;  /* 0x0000000a000b7305 */ /* 0x0002aa000021f000 */
[----:B------:R-:W-:Y:S01]  /*02b0*/  @P0 IADD3 R6, PT, PT, R6, 0x1, RZ ;  /* 0x0000000106060810 */ /* 0x000fe20007ffe0ff */
[----:B-1----:R-:W-:-:S05]  /*02c0*/  IMAD.MOV.U32 R10, RZ, RZ, RZ ;  /* 0x000000ffff0a7224 */ /* 0x002fca00078e00ff */
[----:B------:R-:W-:Y:S01]  /*02d0*/  @!P1 IMAD.MOV R6, RZ, RZ, -R6 ;  /* 0x000000ffff069224 */ /* 0x000fe200078e0a06 */
[----:B------:R-:W-:Y:S02]  /*02e0*/  @!P2 LOP3.LUT R6, RZ, R9, RZ, 0x33, !PT ;  /* 0x00000009ff06a212 */ /* 0x000fe400078e33ff */
[----:B--2---:R-:W-:Y:S02]  /*02f0*/  IADD3 R12, PT, PT, RZ, -R11, RZ ;  /* 0x8000000bff0c7210 */ /* 0x004fe40007ffe0ff */
[----:B------:R-:W-:-:S03]  /*0300*/  IADD3 R8, PT, PT, -R6, RZ, RZ ;  /* 0x000000ff06087210 */ /* 0x000fc60007ffe1ff */
[----:B------:R-:W-:Y:S01]  /*0310*/  IMAD R13, R12, R7, RZ ;  /* 0x000000070c0d7224 */ /* 0x000fe200078e02ff */
[----:B------:R-:W-:Y:S01]  /*0320*/  IABS R12, R4 ;  /* 0x00000004000c7213 */ /* 0x000fe20000000000 */
[----:B------:R-:W-:Y:S02]  /*0330*/  IMAD R9, R9, R8, R0 ;  /* 0x0000000809097224 */ /* 0x000fe400078e0200 */
[----:B------:R-:W-:Y:S01]  /*0340*/  IMAD.HI.U32 R10, R11, R13, R10 ;  /* 0x0000000d0b0a7227 */ /* 0x000fe200078e000a */
[----:B------:R-:W-:Y:S02]  /*0350*/  IABS R13, R3 ;  /* 0x00000003000d7213 */ /* 0x000fe40000000000 */
[----:B------:R-:W-:Y:S02]  /*0360*/  IABS R8, R9 ;  /* 0x0000000900087213 */ /* 0x000fe40000000000 */
[----:B------:R-:W-:Y:S02]  /*0370*/  IADD3 R12, PT, PT, RZ, -R12, RZ ;  /* 0x8000000cff0c7210 */ /* 0x000fe40007ffe0ff */
[----:B------:R-:W-:Y:S01]  /*0380*/  MOV R11, R8 ;  /* 0x00000008000b7202 */ /* 0x000fe20000000f00 */
[----:B------:R-:W-:-:S04]  /*0390*/  IMAD.MOV.U32 R8, RZ, RZ, R13 ;  /* 0x000000ffff087224 */ /* 0x000fc800078e000d */
[----:B------:R-:W-:Y:S01]  /*03a0*/  IMAD.HI.U32 R10, R10, R11, RZ ;  /* 0x0000000b0a0a7227 */ /* 0x000fe200078e00ff */
[----:B------:R-:W1:Y:S03]  /*03b0*/  I2F.RP R13, R8 ;  /* 0x00000008000d7306 */ /* 0x000e660000209400 */
[----:B------:R-:W-:-:S05]  /*03c0*/  IMAD R12, R10, R12, R11 ;  /* 0x0000000c0a0c7224 */ /* 0x000fca00078e020b */
[----:B------:R-:W-:Y:S01]  /*03d0*/  ISETP.GT.U32.AND P2, PT, R7, R12, PT ;  /* 0x0000000c0700720c */ /* 0x000fe20003f44070 */
[----:B-1----:R-:W1:-:S12]  /*03e0*/  MUFU.RCP R13, R13 ;  /* 0x0000000d000d7308 */ /* 0x002e580000001000 */
[-C--:B------:R-:W-:Y:S01]  /*03f0*/  @!P2 IADD3 R12, PT, PT, R12, -R7.reuse, RZ ;  /* 0x800000070c0ca210 */ /* 0x080fe20007ffe0ff */
[----:B------:R-:W-:Y:S01]  /*0400*/  @!P2 VIADD R10, R10, 0x1 ;  /* 0x000000010a0aa836 */ /* 0x000fe20000000000 */
[----:B------:R-:W-:Y:S02]  /*0410*/  ISETP.NE.AND P2, PT, R4, RZ, PT ;  /* 0x000000ff0400720c */ /* 0x000fe40003f45270 */
[----:B------:R-:W-:Y:S02]  /*0420*/  ISETP.GE.U32.AND P0, PT, R12, R7, PT ;  /* 0x000000070c00720c */ /* 0x000fe40003f06070 */
[----:B------:R-:W-:-:S04]  /*0430*/  LOP3.LUT R7, R9, R4, RZ, 0x3c, !PT ;  /* 0x0000000409077212 */ /* 0x000fc800078e3cff */
[----:B------:R-:W-:Y:S02]  /*0440*/  ISETP.GE.AND P1, PT, R7, RZ, PT ;  /* 0x000000ff0700720c */ /* 0x000fe40003f26270 */
[----:B-1----:R-:W-:-:S05]  /*0450*/  IADD3 R11, PT, PT, R13, 0xffffffe, RZ ;  /* 0x0ffffffe0d0b7810 */ /* 0x002fca0007ffe0ff */
[----:B------:R-:W-:Y:S01]  /*0460*/  @P0 IADD3 R10, PT, PT, R10, 0x1, RZ ;  /* 0x000000010a0a0810 */ /* 0x000fe20007ffe0ff */
[----:B------:R-:W1:Y:S03]  /*0470*/  F2I.FTZ.U32.TRUNC.NTZ R11, R11 ;  /* 0x0000000b000b7305 */ /* 0x000e66000021f000 */
[----:B------:R-:W-:-:S05]  /*0480*/  MOV R7, R10 ;  /* 0x0000000a00077202 */ /* 0x000fca0000000f00 */
[----:B------:R-:W-:Y:S01]  /*0490*/  @!P1 IMAD.MOV R7, RZ, RZ, -R7 ;  /* 0x000000ffff079224 */ /* 0x000fe200078e0a07 */
[----:B------:R-:W-:-:S04]  /*04a0*/  @!P2 LOP3.LUT R7, RZ, R4, RZ, 0x33, !PT ;  /* 0x00000004ff07a212 */ /* 0x000fc800078e33ff */
[----:B------:R-:W-:Y:S02]  /*04b0*/  IADD3 R10, PT, PT, -R7, RZ, RZ ;  /* 0x000000ff070a7210 */ /* 0x000fe40007ffe1ff */
[----:B-1----:R-:W-:-:S03]  /*04c0*/  IADD3 R13, PT, PT, RZ, -R11, RZ ;  /* 0x8000000bff0d7210 */ /* 0x002fc60007ffe0ff */
[----:B------:R-:W-:Y:S02]  /*04d0*/  IMAD R12, R4, R10, R9 ;  /* 0x0000000a040c7224 */ /* 0x000fe400078e0209 */
[----:B------:R-:W-:Y:S02]  /*04e0*/  IMAD R9, R13, R8, RZ ;  /* 0x000000080d097224 */ /* 0x000fe400078e02ff */
[----:B------:R-:W-:Y:S01]  /*04f0*/  IMAD.MOV.U32 R10, RZ, RZ, RZ ;  /* 0x000000ffff0a7224 */ /* 0x000fe200078e00ff */
[----:B------:R-:W-:-:S03]  /*0500*/  IABS R4, R12 ;  /* 0x0000000c00047213 */ /* 0x000fc60000000000 */
[----:B------:R-:W-:Y:S01]  /*0510*/  IMAD.HI.U32 R10, R11, R9, R10 ;  /* 0x000000090b0a7227 */ /* 0x000fe200078e000a */
[----:B------:R-:W-:-:S05]  /*0520*/  MOV R9, R4 ;  /* 0x0000000400097202 */ /* 0x000fca0000000f00 */
        /* <DEDUP_REMOVED lines=16> */
[----:B------:R-:W-:Y:S01]  /*0630*/  IMAD R5, R6, R5, R4 ;  /* 0x0000000506057224 */ /* 0x000fe200078e0204 */
[----:B------:R-:W-:-:S03]  /*0640*/  IADD3 R4, PT, PT, -R4, RZ, RZ ;  /* 0x000000ff04047210 */ /* 0x000fc60007ffe1ff */
[----:B------:R-:W-:Y:S02]  /*0650*/  IMAD R5, R5, 0x3, RZ ;  /* 0x0000000305057824 */ /* 0x000fe400078e02ff */
[----:B------:R-:W-:Y:S02]  /*0660*/  IMAD R4, R3, R4, R12 ;  /* 0x0000000403047224 */ /* 0x000fe400078e020c */
[----:B------:R-:W-:-:S04]  /*0670*/  IMAD R5, R5, R2, R7 ;  /* 0x0000000205057224 */ /* 0x000fc800078e0207 */
[----:B------:R-:W-:Y:S02]  /*0680*/  IMAD R5, R5, R3, R4 ;  /* 0x0000000305057224 */ /* 0x000fe400078e0204 */
[----:B--2---:R-:W-:-:S04]  /*0690*/  IMAD.WIDE R10, R0, 0x4, R10 ;  /* 0x00000004000a7825 */ /* 0x004fc800078e020a */
[----:B-1----:R-:W-:Y:S02]  /*06a0*/  IMAD.WIDE R8, R5, 0x4, R8 ;  /* 0x0000000405087825 */ /* 0x002fe400078e0208 */
[----:B0-----:R-:W2:Y:S01]  /*06b0*/  LDG.E R10, desc[UR4][R10.64] ;  /* 0x000000040a0a7981 */ /* 0x001ea2000c1e1900 */
[----:B------:R-:W0:Y:S03]  /*06c0*/  LDC.64 R4, c[0x0][0x390] ;  /* 0x0000e400ff047b82 */ /* 0x000e260000000a00 */
[----:B------:R-:W2:Y:S01]  /*06d0*/  LDG.E R7, desc[UR4][R8.64] ;  /* 0x0000000408077981 */ /* 0x000ea2000c1e1900 */
[----:B------:R-:W-:Y:S02]  /*06e0*/  IMAD R15, R2, R3, RZ ;  /* 0x00000003020f7224 */ /* 0x000fe400078e02ff */
[----:B0-----:R-:W-:-:S04]  /*06f0*/  IMAD.WIDE R2, R0, 0x4, R4 ;  /* 0x0000000400027825 */ /* 0x001fc800078e0204 */
[----:B------:R-:W-:-:S04]  /*0700*/  IMAD.WIDE R4, R15, 0x4, R8 ;  /* 0x000000040f047825 */ /* 0x000fc800078e0208 */
[----:B--2---:R-:W-:Y:S02]  /*0710*/  FADD R13, R10, R7 ;  /* 0x000000070a0d7221 */ /* 0x004fe40000000000 */
[----:B------:R-:W0:Y:S03]  /*0720*/  LDC.64 R6, c[0x0][0x398] ;  /* 0x0000e600ff067b82 */ /* 0x000e260000000a00 */
[----:B------:R-:W-:Y:S04]  /*0730*/  STG.E desc[UR4][R8.64], R13 ;  /* 0x0000000d08007986 */ /* 0x000fe8000c101904 */
[----:B------:R-:W2:Y:S04]  /*0740*/  LDG.E R2, desc[UR4][R2.64] ;  /* 0x0000000402027981 */ /* 0x000ea8000c1e1900 */
[----:B------:R-:W2:Y:S01]  /*0750*/  LDG.E R17, desc[UR4][R4.64] ;  /* 0x0000000404117981 */ /* 0x000ea2000c1e1900 */
[----:B------:R-:W-:-:S04]  /*0760*/  IMAD.WIDE R10, R15, 0x4, R4 ;  /* 0x000000040f0a7825 */ /* 0x000fc800078e0204 */
[----:B0-----:R-:W-:-:S04]  /*0770*/  IMAD.WIDE R6, R0, 0x4, R6 ;  /* 0x0000000400067825 */ /* 0x001fc800078e0206 */
[----:B--2---:R-:W-:-:S05]  /*0780*/  FADD R17, R2, R17 ;  /* 0x0000001102117221 */ /* 0x004fca0000000000 */
[----:B------:R-:W-:Y:S04]  /*0790*/  STG.E desc[UR4][R4.64], R17 ;  /* 0x0000001104007986 */ /* 0x000fe8000c101904 */
[----:B------:R-:W2:Y:S04]  /*07a0*/  LDG.E R6, desc[UR4][R6.64] ;  /* 0x0000000406067981 */ /* 0x000ea8000c1e1900 */
[----:B------:R-:W2:Y:S02]  /*07b0*/  LDG.E R15, desc[UR4][R10.64] ;  /* 0x000000040a0f7981 */ /* 0x000ea4000c1e1900 */
[----:B--2---:R-:W-:-:S05]  /*07c0*/  FADD R15, R6, R15 ;  /* 0x0000000f060f7221 */ /* 0x004fca0000000000 */
[----:B------:R-:W-:Y:S01]  /*07d0*/  STG.E desc[UR4][R10.64], R15 ;  /* 0x0000000f0a007986 */ /* 0x000fe2000c101904 */
[----:B------:R-:W-:Y:S05]  /*07e0*/  EXIT ;  /* 0x000000000000794d */ /* 0x000fea0003800000 */
.L_x_196:
        /* <DEDUP_REMOVED lines=9> */
.L_x_211:


//--------------------- .text.permute_kernel      --------------------------
	.section	.text.permute_kernel,"ax",@progbits
	.align	128
        .global         permute_kernel
        .type           permute_kernel,@function
        .size           permute_kernel,(.L_x_212 - permute_kernel)
        .other          permute_kernel,@"STO_CUDA_ENTRY STV_DEFAULT"
permute_kernel:
.text.permute_kernel:
        /* <DEDUP_REMOVED lines=43> */
[----:B------:R-:W-:Y:S02]  /*02b0*/  @P0 IADD3 R6, PT, PT, R6, 0x1, RZ ;  /* 0x0000000106060810 */ /* 0x000fe40007ffe0ff */
[----:B-1----:R-:W-:-:S04]  /*02c0*/  MOV R10, RZ ;  /* 0x000000ff000a7202 */ /* 0x002fc80000000f00 */
[----:B------:R-:W-:Y:S01]  /*02d0*/  @!P1 IMAD.MOV R6, RZ, RZ, -R6 ;  /* 0x000000ffff069224 */ /* 0x000fe200078e0a06 */
[----:B------:R-:W-:Y:S02]  /*02e0*/  @!P2 LOP3.LUT R6, RZ, R9, RZ, 0x33, !PT ;  /* 0x00000009ff06a212 */ /* 0x000fe400078e33ff */
[----:B--2---:R-:W-:-:S03]  /*02f0*/  IADD3 R12, PT, PT, RZ, -R11, RZ ;  /* 0x8000000bff0c7210 */ /* 0x004fc60007ffe0ff */
[----:B------:R-:W-:Y:S02]  /*0300*/  IMAD.MOV R8, RZ, RZ, -R6 ;  /* 0x000000ffff087224 */ /* 0x000fe400078e0a06 */
[----:B------:R-:W-:Y:S01]  /*0310*/  IMAD R13, R12, R7, RZ ;  /* 0x000000070c0d7224 */ /* 0x000fe200078e02ff */
[----:B------:R-:W-:Y:S01]  /*0320*/  IABS R12, R4 ;  /* 0x00000004000c7213 */ /* 0x000fe20000000000 */
[----:B------:R-:W-:Y:S02]  /*0330*/  IMAD R9, R9, R8, R0 ;  /* 0x0000000809097224 */ /* 0x000fe400078e0200 */
[----:B------:R-:W-:Y:S01]  /*0340*/  IMAD.HI.U32 R10, R11, R13, R10 ;  /* 0x0000000d0b0a7227 */ /* 0x000fe200078e000a */
[----:B------:R-:W-:Y:S02]  /*0350*/  IABS R13, R3 ;  /* 0x00000003000d7213 */ /* 0x000fe40000000000 */
[----:B------:R-:W-:Y:S01]  /*0360*/  IABS R8, R9 ;  /* 0x0000000900087213 */ /* 0x000fe20000000000 */
[----:B------:R-:W-:-:S03]  /*0370*/  IMAD.MOV R12, RZ, RZ, -R12 ;  /* 0x000000ffff0c7224 */ /* 0x000fc600078e0a0c */
[----:B------:R-:W-:Y:S01]  /*0380*/  MOV R11, R8 ;  /* 0x00000008000b7202 */ /* 0x000fe20000000f00 */
[----:B------:R-:W-:-:S04]  /*0390*/  IMAD.MOV.U32 R8, RZ, RZ, R13 ;  /* 0x000000ffff087224 */ /* 0x000fc800078e000d */
        /* <DEDUP_REMOVED lines=11> */
[----:B-1----:R-:W-:-:S06]  /*0450*/  VIADD R11, R13, 0xffffffe ;  /* 0x0ffffffe0d0b7836 */ /* 0x002fcc0000000000 */
[----:B------:R-:W-:Y:S01]  /*0460*/  @P0 IADD3 R10, PT, PT, R10, 0x1, RZ ;  /* 0x000000010a0a0810 */ /* 0x000fe20007ffe0ff */
[----:B------:R-:W1:Y:S04]  /*0470*/  F2I.FTZ.U32.TRUNC.NTZ R11, R11 ;  /* 0x0000000b000b7305 */ /* 0x000e68000021f000 */
[----:B------:R-:W-:-:S05]  /*0480*/  IMAD.MOV.U32 R7, RZ, RZ, R10 ;  /* 0x000000ffff077224 */ /* 0x000fca00078e000a */
[----:B------:R-:W-:Y:S02]  /*0490*/  @!P1 IADD3 R7, PT, PT, -R7, RZ, RZ ;  /* 0x000000ff07079210 */ /* 0x000fe40007ffe1ff */
[----:B------:R-:W-:Y:S02]  /*04a0*/  @!P2 LOP3.LUT R7, RZ, R4, RZ, 0x33, !PT ;  /* 0x00000004ff07a212 */ /* 0x000fe400078e33ff */
[----:B-1----:R-:W-:-:S03]  /*04b0*/  IADD3 R13, PT, PT, RZ, -R11, RZ ;  /* 0x8000000bff0d7210 */ /* 0x002fc60007ffe0ff */
[----:B------:R-:W-:-:S04]  /*04c0*/  IMAD.MOV R10, RZ, RZ, -R7 ;  /* 0x000000ffff0a7224 */ /* 0x000fc800078e0a07 */
[----:B------:R-:W-:Y:S02]  /*04d0*/  IMAD R12, R4, R10, R9 ;  /* 0x0000000a040c7224 */ /* 0x000fe400078e0209 */
[----:B------:R-:W-:Y:S02]  /*04e0*/  HFMA2 R10, -RZ, RZ, 0, 0 ;  /* 0x00000000ff0a7431 */ /* 0x000fe400000001ff */
[----:B------:R-:W-:Y:S01]  /*04f0*/  IMAD R9, R13, R8, RZ ;  /* 0x000000080d097224 */ /* 0x000fe200078e02ff */
        /* <DEDUP_REMOVED lines=9> */
[-C--:B------:R-:W-:Y:S02]  /*0590*/  @!P2 IADD3 R9, PT, PT, R9, -R8.reuse, RZ ;  /* 0x800000080909a210 */ /* 0x080fe40007ffe0ff */
[----:B------:R-:W-:Y:S02]  /*05a0*/  @!P2 IADD3 R10, PT, PT, R10, 0x1, RZ ;  /* 0x000000010a0aa810 */ /* 0x000fe40007ffe0ff */
[----:B------:R-:W-:Y:S02]  /*05b0*/  ISETP.GE.U32.AND P0, PT, R9, R8, PT ;  /* 0x000000080900720c */ /* 0x000fe40003f06070 */
[----:B------:R-:W-:Y:S01]  /*05c0*/  ISETP.NE.AND P2, PT, R3, RZ, PT ;  /* 0x000000ff0300720c */ /* 0x000fe20003f45270 */
[----:B------:R-:W1:Y:S10]  /*05d0*/  LDC.64 R8, c[0x0][0x398] ;  /* 0x0000e600ff087b82 */ /* 0x000e740000000a00 */
[----:B------:R-:W-:-:S05]  /*05e0*/  @P0 VIADD R10, R10, 0x1 ;  /* 0x000000010a0a0836 */ /* 0x000fca0000000000 */
[----:B------:R-:W-:Y:S02]  /*05f0*/  @!P1 IADD3 R10, PT, PT, -R10, RZ, RZ ;  /* 0x000000ff0a0a9210 */ /* 0x000fe40007ffe1ff */
[----:B------:R-:W-:-:S04]  /*0600*/  @!P2 LOP3.LUT R10, RZ, R3, RZ, 0x33, !PT ;  /* 0x00000003ff0aa212 */ /* 0x000fc800078e33ff */
[----:B------:R-:W-:Y:S01]  /*0610*/  IADD3 R4, PT, PT, -R10, RZ, RZ ;  /* 0x000000ff0a047210 */ /* 0x000fe20007ffe1ff */
[----:B------:R-:W-:-:S04]  /*0620*/  IMAD R5, R6, R5, R10 ;  /* 0x0000000506057224 */ /* 0x000fc800078e020a */
[----:B------:R-:W-:Y:S02]  /*0630*/  IMAD R5, R5, 0x3, RZ ;  /* 0x0000000305057824 */ /* 0x000fe400078e02ff */
[----:B------:R-:W-:Y:S02]  /*0640*/  IMAD R4, R3, R4, R12 ;  /* 0x0000000403047224 */ /* 0x000fe400078e020c */
[----:B------:R-:W-:Y:S02]  /*0650*/  IMAD R5, R5, R2, R7 ;  /* 0x0000000205057224 */ /* 0x000fe400078e0207 */
[----:B------:R-:W2:Y:S02]  /*0660*/  LDC.64 R6, c[0x0][0x380] ;  /* 0x0000e000ff067b82 */ /* 0x000ea40000000a00 */
[----:B------:R-:W-:-:S04]  /*0670*/  IMAD R5, R5, R3, R4 ;  /* 0x0000000305057224 */ /* 0x000fc800078e0204 */
[----:B-1----:R-:W-:Y:S02]  /*0680*/  IMAD.WIDE R4, R5, 0x4, R8 ;  /* 0x0000000405047825 */ /* 0x002fe400078e0208 */
[----:B------:R-:W1:Y:S03]  /*0690*/  LDC.64 R8, c[0x0][0x388] ;  /* 0x0000e200ff087b82 */ /* 0x000e660000000a00 */
[----:B0-----:R0:W3:Y:S01]  /*06a0*/  LDG.E R13, desc[UR4][R4.64] ;  /* 0x00000004040d7981 */ /* 0x0010e2000c1e1900 */
[----:B------:R-:W-:Y:S02]  /*06b0*/  IMAD R11, R2, R3, RZ ;  /* 0x00000003020b7224 */ /* 0x000fe400078e02ff */
[----:B--2---:R-:W-:-:S04]  /*06c0*/  IMAD.WIDE R2, R0, 0x4, R6 ;  /* 0x0000000400027825 */ /* 0x004fc800078e0206 */
[----:B------:R-:W-:Y:S02]  /*06d0*/  IMAD.WIDE R6, R11, 0x4, R4 ;  /* 0x000000040b067825 */ /* 0x000fe400078e0204 */
[----:B0-----:R-:W0:Y:S01]  /*06e0*/  LDC.64 R4, c[0x0][0x390] ;  /* 0x0000e400ff047b82 */ /* 0x001e220000000a00 */
[----:B---3--:R-:W-:Y:S04]  /*06f0*/  STG.E desc[UR4][R2.64], R13 ;  /* 0x0000000d02007986 */ /* 0x008fe8000c101904 */
[----:B------:R-:W2:Y:S01]  /*0700*/  LDG.E R15, desc[UR4][R6.64] ;  /* 0x00000004060f7981 */ /* 0x000ea2000c1e1900 */
[----:B-1----:R-:W-:-:S04]  /*0710*/  IMAD.WIDE R8, R0, 0x4, R8 ;  /* 0x0000000400087825 */ /* 0x002fc800078e0208 */
[----:B------:R-:W-:Y:S01]  /*0720*/  IMAD.WIDE R10, R11, 0x4, R6 ;  /* 0x000000040b0a7825 */ /* 0x000fe200078e0206 */
[----:B--2---:R-:W-:Y:S05]  /*0730*/  STG.E desc[UR4][R8.64], R15 ;  /* 0x0000000f08007986 */ /* 0x004fea000c101904 */
[----:B------:R-:W2:Y:S01]  /*0740*/  LDG.E R11, desc[UR4][R10.64] ;  /* 0x000000040a0b7981 */ /* 0x000ea2000c1e1900 */
[----:B0-----:R-:W-:-:S05]  /*0750*/  IMAD.WIDE R4, R0, 0x4, R4 ;  /* 0x0000000400047825 */ /* 0x001fca00078e0204 */
[----:B--2---:R-:W-:Y:S01]  /*0760*/  STG.E desc[UR4][R4.64], R11 ;  /* 0x0000000b04007986 */ /* 0x004fe2000c101904 */
[----:B------:R-:W-:Y:S05]  /*0770*/  EXIT ;  /* 0x000000000000794d */ /* 0x000fea0003800000 */
.L_x_197:
        /* <DEDUP_REMOVED lines=16> */
.L_x_212:


//--------------------- .nv.global.init           --------------------------
	.section	.nv.global.init,"aw",@progbits
.nv.global.init:
	.type		$str,@object
	.size		$str,($str$1 - $str)
$str:
        /*0000*/ 	.byte	0x54, 0x20, 0x25, 0x20, 0x34, 0x20, 0x3d, 0x3d, 0x20, 0x30, 0x00
	.type		$str$1,@object
	.size		$str$1,(__unnamed_1 - $str$1)
$str$1:
        /*000b*/ 	.byte	0x2f, 0x74, 0x6d, 0x70, 0x2f, 0x73, 0x61, 0x73, 0x73, 0x5f, 0x63, 0x75, 0x5f, 0x75, 0x6a, 0x78
        /*001b*/ 	.byte	0x77, 0x6b, 0x6e, 0x64, 0x6d, 0x2f, 0x6b, 0x2e, 0x63, 0x75, 0x00
	.type		__unnamed_1,@object
	.size		__unnamed_1,(.L_0 - __unnamed_1)
__unnamed_1:
        /*0026*/ 	.byte	0x76, 0x6f, 0x69, 0x64, 0x20, 0x73, 0x6f, 0x66, 0x74, 0x6d, 0x61, 0x78, 0x5f, 0x66, 0x6f, 0x72
        /*0036*/ 	.byte	0x77, 0x61, 0x72, 0x64, 0x5f, 0x6b, 0x65, 0x72, 0x6e, 0x65, 0x6c, 0x28, 0x66, 0x6c, 0x6f, 0x61
        /*0046*/ 	.byte	0x74, 0x20, 0x2a, 0x2c, 0x20, 0x66, 0x6c, 0x6f, 0x61, 0x74, 0x2c, 0x20, 0x63, 0x6f, 0x6e, 0x73
        /*0056*/ 	.byte	0x74, 0x20, 0x66, 0x6c, 0x6f, 0x61, 0x74, 0x20, 0x2a, 0x2c, 0x20, 0x69, 0x6e, 0x74, 0x2c, 0x20
        /*0066*/ 	.byte	0x69, 0x6e, 0x74, 0x29, 0x00
.L_0:


//--------------------- .nv.shared.scale_kernel   --------------------------
	.section	.nv.shared.scale_kernel,"aw",@nobits
	.sectionflags	@""
	.align	16
	.zero		1024


//--------------------- .nv.shared.reserved.0     --------------------------
	.section	.nv.shared.reserved.0,"aw",@nobits
	.weak		__nv_reservedSMEM_offset_0_alias
	.size		__nv_reservedSMEM_offset_0_alias, 0, 64
	.other		__nv_reservedSMEM_offset_0_alias,@"STO_CUDA_RESERVED_SHARED STV_DEFAULT"
__nv_reservedSMEM_offset_0_alias:
	.zero		0
	.zero		64


//--------------------- .nv.global                --------------------------
	.section	.nv.global,"aw",@nobits
.nv.global:
	.type		_ZN34_INTERNAL_9a4c2bab_4_k_cu_ac1ca7ee4cuda3std6ranges3__45__cpo9iter_moveE,@object
	.size		_ZN34_INTERNAL_9a4c2bab_4_k_cu_ac1ca7ee4cuda3std6ranges3__45__cpo9iter_moveE,(_ZN34_INTERNAL_9a4c2bab_4_k_cu_ac1ca7ee4cuda3std3__436_GLOBAL__N__9a4c2bab_4_k_cu_ac1ca7ee6ignoreE - _ZN34_INTERNAL_9a4c2bab_4_k_cu_ac1ca7ee4cuda3std6ranges3__45__cpo9iter_moveE)
_ZN34_INTERNAL_9a4c2bab_4_k_cu_ac1ca7ee4cuda3std6ranges3__45__cpo9iter_moveE:
	.zero		1
	.type		_ZN34_INTERNAL_9a4c2bab_4_k_cu_ac1ca7ee4cuda3std3__436_GLOBAL__N__9a4c2bab_4_k_cu_ac1ca7ee6ignoreE,@object
	.size		_ZN34_INTERNAL_9a4c2bab_4_k_cu_ac1ca7ee4cuda3std3__436_GLOBAL__N__9a4c2bab_4_k_cu_ac1ca7ee6ignoreE,(_ZN34_INTERNAL_9a4c2bab_4_k_cu_ac1ca7ee4cuda3std3__45__cpo4cendE - _ZN34_INTERNAL_9a4c2bab_4_k_cu_ac1ca7ee4cuda3std3__436_GLOBAL__N__9a4c2bab_4_k_cu_ac1ca7ee6ignoreE)
_ZN34_INTERNAL_9a4c2bab_4_k_cu_ac1ca7ee4cuda3std3__436_GLOBAL__N__9a4c2bab_4_k_cu_ac1ca7ee6ignoreE:
	.zero		1
	.type		_ZN34_INTERNAL_9a4c2bab_4_k_cu_ac1ca7ee4cuda3std3__45__cpo4cendE,@object
	.size		_ZN34_INTERNAL_9a4c2bab_4_k_cu_ac1ca7ee4cuda3std3__45__cpo4cendE,(_ZN34_INTERNAL_9a4c2bab_4_k_cu_ac1ca7ee4cuda3std3__45__cpo3endE - _ZN34_INTERNAL_9a4c2bab_4_k_cu_ac1ca7ee4cuda3std3__45__cpo4cendE)
_ZN34_INTERNAL_9a4c2bab_4_k_cu_ac1ca7ee4cuda3std3__45__cpo4cendE:
	.zero		1
	.type		_ZN34_INTERNAL_9a4c2bab_4_k_cu_ac1ca7ee4cuda3std3__45__cpo3endE,@object
	.size		_ZN34_INTERNAL_9a4c2bab_4_k_cu_ac1ca7ee4cuda3std3__45__cpo3endE,(_ZN34_INTERNAL_9a4c2bab_4_k_cu_ac1ca7ee4cuda3std3__48in_placeE - _ZN34_INTERNAL_9a4c2bab_4_k_cu_ac1ca7ee4cuda3std3__45__cpo3endE)
_ZN34_INTERNAL_9a4c2bab_4_k_cu_ac1ca7ee4cuda3std3__45__cpo3endE:
	.zero		1
	.type		_ZN34_INTERNAL_9a4c2bab_4_k_cu_ac1ca7ee4cuda3std3__48in_placeE,@object
	.size		_ZN34_INTERNAL_9a4c2bab_4_k_cu_ac1ca7ee4cuda3std3__48in_placeE,(_ZN34_INTERNAL_9a4c2bab_4_k_cu_ac1ca7ee4cuda3std6ranges3__45__cpo7advanceE - _ZN34_INTERNAL_9a4c2bab_4_k_cu_ac1ca7ee4cuda3std3__48in_placeE)
_ZN34_INTERNAL_9a4c2bab_4_k_cu_ac1ca7ee4cuda3std3__48in_placeE:
	.zero		1
	.type		_ZN34_INTERNAL_9a4c2bab_4_k_cu_ac1ca7ee4cuda3std6ranges3__45__cpo7advanceE,@object
	.size		_ZN34_INTERNAL_9a4c2bab_4_k_cu_ac1ca7ee4cuda3std6ranges3__45__cpo7advanceE,(_ZN34_INTERNAL_9a4c2bab_4_k_cu_ac1ca7ee4cuda3std3__45__cpo5beginE - _ZN34_INTERNAL_9a4c2bab_4_k_cu_ac1ca7ee4cuda3std6ranges3__45__cpo7advanceE)
_ZN34_INTERNAL_9a4c2bab_4_k_cu_ac1ca7ee4cuda3std6ranges3__45__cpo7advanceE:
	.zero		1
	.type		_ZN34_INTERNAL_9a4c2bab_4_k_cu_ac1ca7ee4cuda3std3__45__cpo5beginE,@object
	.size		_ZN34_INTERNAL_9a4c2bab_4_k_cu_ac1ca7ee4cuda3std3__45__cpo5beginE,(_ZN34_INTERNAL_9a4c2bab_4_k_cu_ac1ca7ee4cuda3std3__419piecewise_constructE - _ZN34_INTERNAL_9a4c2bab_4_k_cu_ac1ca7ee4cuda3std3__45__cpo5beginE)
_ZN34_INTERNAL_9a4c2bab_4_k_cu_ac1ca7ee4cuda3std3__45__cpo5beginE:
	.zero		1
	.type		_ZN34_INTERNAL_9a4c2bab_4_k_cu_ac1ca7ee4cuda3std3__419piecewise_constructE,@object
	.size		_ZN34_INTERNAL_9a4c2bab_4_k_cu_ac1ca7ee4cuda3std3__419piecewise_constructE,(_ZN34_INTERNAL_9a4c2bab_4_k_cu_ac1ca7ee4cuda3std3__45__cpo6cbeginE - _ZN34_INTERNAL_9a4c2bab_4_k_cu_ac1ca7ee4cuda3std3__419piecewise_constructE)
_ZN34_INTERNAL_9a4c2bab_4_k_cu_ac1ca7ee4cuda3std3__419piecewise_constructE:
	.zero		1
	.type		_ZN34_INTERNAL_9a4c2bab_4_k_cu_ac1ca7ee4cuda3std3__45__cpo6cbeginE,@object
	.size		_ZN34_INTERNAL_9a4c2bab_4_k_cu_ac1ca7ee4cuda3std3__45__cpo6cbeginE,(_ZN34_INTERNAL_9a4c2bab_4_k_cu_ac1ca7ee4cuda3std6ranges3__45__cpo4swapE - _ZN34_INTERNAL_9a4c2bab_4_k_cu_ac1ca7ee4cuda3std3__45__cpo6cbeginE)
_ZN34_INTERNAL_9a4c2bab_4_k_cu_ac1ca7ee4cuda3std3__45__cpo6cbeginE:
	.zero		1
	.type		_ZN34_INTERNAL_9a4c2bab_4_k_cu_ac1ca7ee4cuda3std6ranges3__45__cpo4swapE,@object
	.size		_ZN34_INTERNAL_9a4c2bab_4_k_cu_ac1ca7ee4cuda3std6ranges3__45__cpo4swapE,(.L_8 - _ZN34_INTERNAL_9a4c2bab_4_k_cu_ac1ca7ee4cuda3std6ranges3__45__cpo4swapE)
_ZN34_INTERNAL_9a4c2bab_4_k_cu_ac1ca7ee4cuda3std6ranges3__45__cpo4swapE:
	.zero		1
.L_8:


//--------------------- .nv.shared.softmax_autoregressive_backward_kernel4 --------------------------
	.section	.nv.shared.softmax_autoregressive_backward_kernel4,"aw",@nobits
	.sectionflags	@""
	.align	16
	.zero		1024


//--------------------- .nv.shared.softmax_forward_kernel4 --------------------------
	.section	.nv.shared.softmax_forward_kernel4,"aw",@nobits
	.sectionflags	@""
	.align	16
	.zero		1024


//--------------------- .nv.shared.softmax_autoregressive_backward_kernel --------------------------
	.section	.nv.shared.softmax_autoregressive_backward_kernel,"aw",@nobits
	.sectionflags	@""
	.align	16
	.zero		1024


//--------------------- .nv.shared.softmax_forward_kernel --------------------------
	.section	.nv.shared.softmax_forward_kernel,"aw",@nobits
	.sectionflags	@""
	.align	16
	.zero		1024


//--------------------- .nv.shared.unpermute_kernel_backward --------------------------
	.section	.nv.shared.unpermute_kernel_backward,"aw",@nobits
	.sectionflags	@""
	.align	16
	.zero		1024


//--------------------- .nv.shared.unpermute_kernel --------------------------
	.section	.nv.shared.unpermute_kernel,"aw",@nobits
	.sectionflags	@""
	.align	16
	.zero		1024


//--------------------- .nv.shared.permute_kernel_backward --------------------------
	.section	.nv.shared.permute_kernel_backward,"aw",@nobits
	.sectionflags	@""
	.align	16
	.zero		1024


//--------------------- .nv.shared.permute_kernel --------------------------
	.section	.nv.shared.permute_kernel,"aw",@nobits
	.sectionflags	@""
	.align	16
	.zero		1024


//--------------------- .nv.constant0.scale_kernel --------------------------
	.section	.nv.constant0.scale_kernel,"a",@progbits
	.sectionflags	@""
	.align	4
.nv.constant0.scale_kernel:
	.zero		920


//--------------------- .nv.constant0.softmax_autoregressive_backward_kernel4 --------------------------
	.section	.nv.constant0.softmax_autoregressive_backward_kernel4,"a",@progbits
	.sectionflags	@""
	.align	4
.nv.constant0.softmax_autoregressive_backward_kernel4:
	.zero		936


//--------------------- .nv.constant0.softmax_forward_kernel4 --------------------------
	.section	.nv.constant0.softmax_forward_kernel4,"a",@progbits
	.sectionflags	@""
	.align	4
.nv.constant0.softmax_forward_kernel4:
	.zero		920


//--------------------- .nv.constant0.softmax_autoregressive_backward_kernel --------------------------
	.section	.nv.constant0.softmax_autoregressive_backward_kernel,"a",@progbits
	.sectionflags	@""
	.align	4
.nv.constant0.softmax_autoregressive_backward_kernel:
	.zero		936


//--------------------- .nv.constant0.softmax_forward_kernel --------------------------
	.section	.nv.constant0.softmax_forward_kernel,"a",@progbits
	.sectionflags	@""
	.align	4
.nv.constant0.softmax_forward_kernel:
	.zero		928


//--------------------- .nv.constant0.unpermute_kernel_backward --------------------------
	.section	.nv.constant0.unpermute_kernel_backward,"a",@progbits
	.sectionflags	@""
	.align	4
.nv.constant0.unpermute_kernel_backward:
	.zero		928


//--------------------- .nv.constant0.unpermute_kernel --------------------------
	.section	.nv.constant0.unpermute_kernel,"a",@progbits
	.sectionflags	@""
	.align	4
.nv.constant0.unpermute_kernel:
	.zero		928


//--------------------- .nv.constant0.permute_kernel_backward --------------------------
	.section	.nv.constant0.permute_kernel_backward,"a",@progbits
	.sectionflags	@""
	.align	4
.nv.constant0.permute_kernel_backward:
	.zero		944


//--------------------- .nv.constant0.permute_kernel --------------------------
	.section	.nv.constant0.permute_kernel,"a",@progbits
	.sectionflags	@""
	.align	4
.nv.constant0.permute_kernel:
	.zero		944


//--------------------- SYMBOLS --------------------------

	.type		.nv.reservedSmem.offset0,@object
	.size		.nv.reservedSmem.offset0,0x4
	.type		.nv.reservedSmem.cap,@object
	.size		.nv.reservedSmem.cap,0x4
	.type		__assertfail,@function
